def matmul_kernel(
    a_ptr,
    b_ptr,
    c_ptr,
    M,
    N,
    K,
    stride_am,
    stride_ak,
    stride_bk,
    stride_bn,
    stride_cm,
    stride_cn,
    BLOCK_M: tl.constexpr,
    BLOCK_N: tl.constexpr,
    BLOCK_K: tl.constexpr,
    GROUP_M: tl.constexpr,
):
    pid = tl.program_id(axis=0)
    num_pid_m = tl.cdiv(M, BLOCK_M)
    num_pid_n = tl.cdiv(N, BLOCK_N)
    num_pid_in_group = GROUP_M * num_pid_n
    group_id = pid // num_pid_in_group
    first_pid_m = group_id * GROUP_M
    group_size_m = min(num_pid_m - first_pid_m, GROUP_M)
    pid_m = first_pid_m + ((pid % num_pid_in_group) % group_size_m)
    pid_n = (pid % num_pid_in_group) // group_size_m

    offs_am = (pid_m * BLOCK_M + tl.arange(0, BLOCK_M)) % M
    offs_bn = (pid_n * BLOCK_N + tl.arange(0, BLOCK_N)) % N
    offs_k = tl.arange(0, BLOCK_K)
    a_ptrs = a_ptr + offs_am[:, None] * stride_am + offs_k[None, :] * stride_ak
    b_ptrs = b_ptr + offs_k[:, None] * stride_bk + offs_bn[None, :] * stride_bn

    acc = tl.zeros((BLOCK_M, BLOCK_N), dtype=tl.float32)
    for kk in range(0, tl.cdiv(K, BLOCK_K)):
        a = tl.load(a_ptrs, mask=offs_k[None, :] < K - kk * BLOCK_K, other=0.0)
        b = tl.load(b_ptrs, mask=offs_k[:, None] < K - kk * BLOCK_K, other=0.0)
        acc = tl.dot(a, b, acc)
        a_ptrs += BLOCK_K * stride_ak
        b_ptrs += BLOCK_K * stride_bk

    c = acc.to(c_ptr.dtype.element_ty)
    offs_cm = pid_m * BLOCK_M + tl.arange(0, BLOCK_M)
    offs_cn = pid_n * BLOCK_N + tl.arange(0, BLOCK_N)
    c_ptrs = c_ptr + offs_cm[:, None] * stride_cm + offs_cn[None, :] * stride_cn
    mask = (offs_cm[:, None] < M) & (offs_cn[None, :] < N)
    tl.store(c_ptrs, c, mask=mask)

# config = {"BLOCK_K": 128, "BLOCK_M": 128, "BLOCK_N": 256, "GROUP_M": 8, "arch": "sm_100", "dtype": "fp16", "num_ctas": 1, "num_stages": 3, "num_warps": 2}
# arch = sm_100


// ===== COMPILED SASS (sm_100a) =====

	.target	sm_100a

	.elftype	@"ET_EXEC"


//--------------------- .note.nv.tkinfo           --------------------------
	.section	.note.nv.tkinfo,"",@"SHT_NOTE"
	.sectionflags	@"SHF_NOTE_NV_TKINFO"
	.tkinfo
        /*0018*/ 	.word	0x00000081
        /*0030*/ 	.string	""
        /*0030*/ 	.string	"ptxas-blackwell"
        /*0030*/ 	.string	"Cuda compilation tools, release 12.9, V12.9.86"
        /*0030*/ 	.string	"Build cuda_12.9.r12.9/compiler.36037853_0"
        /*0030*/ 	.string	"-v  -suppress-debug-info  -lineinfo  -arch sm_100a "



//--------------------- .note.nv.cuver            --------------------------
	.section	.note.nv.cuver,"",@"SHT_NOTE"
	.sectionflags	@"SHF_NOTE_NV_CUVER"
        /*0018*/ 	.short	0x0001
        /*001a*/ 	.short	0x0064
        /*001c*/ 	.short	0x0001
        /*001e*/ 	.short	0x0000
        /*0020*/ 	.short	0x0001
        /*0022*/ 	.short	0x0000


//--------------------- .nv.info                  --------------------------
	.section	.nv.info,"",@"SHT_CUDA_INFO"
	.align	4


	//----- nvinfo : EIATTR_REGCOUNT
	.align		4
        /*0000*/ 	.byte	0x04, 0x2f
        /*0002*/ 	.short	(.L_1 - .L_0)
	.align		4
.L_0:
        /*0004*/ 	.word	index@(matmul_kernel)
        /*0008*/ 	.word	0x00000020


	//----- nvinfo : EIATTR_FRAME_SIZE
	.align		4
.L_1:
        /*000c*/ 	.byte	0x04, 0x11
        /*000e*/ 	.short	(.L_3 - .L_2)
	.align		4
.L_2:
        /*0010*/ 	.word	index@(matmul_kernel)
        /*0014*/ 	.word	0x00006978


	//----- nvinfo : EIATTR_MIN_STACK_SIZE
	.align		4
.L_3:
        /*0018*/ 	.byte	0x04, 0x12
        /*001a*/ 	.short	(.L_5 - .L_4)
	.align		4
.L_4:
        /*001c*/ 	.word	index@(matmul_kernel)
        /*0020*/ 	.word	0x00006978
.L_5:


//--------------------- .nv.info.matmul_kernel    --------------------------
	.section	.nv.info.matmul_kernel,"",@"SHT_CUDA_INFO"
	.sectionflags	@""
	.align	4


	//----- nvinfo : EIATTR_CUDA_API_VERSION
	.align		4
        /*0000*/ 	.byte	0x04, 0x37
        /*0002*/ 	.short	(.L_7 - .L_6)
.L_6:
        /*0004*/ 	.word	0x00000081


	//----- nvinfo : EIATTR_KPARAM_INFO
	.align		4
.L_7:
        /*0008*/ 	.byte	0x04, 0x17
        /*000a*/ 	.short	(.L_9 - .L_8)
.L_8:
        /*000c*/ 	.word	0x00000000
        /*0010*/ 	.short	0x000d
        /*0012*/ 	.short	0x0048
        /*0014*/ 	.byte	0x00, 0xf4, 0x21, 0x00


	//----- nvinfo : EIATTR_KPARAM_INFO
	.align		4
.L_9:
        /*0018*/ 	.byte	0x04, 0x17
        /*001a*/ 	.short	(.L_11 - .L_10)
.L_10:
        /*001c*/ 	.word	0x00000000
        /*0020*/ 	.short	0x000c
        /*0022*/ 	.short	0x0040
        /*0024*/ 	.byte	0x00, 0xf4, 0x21, 0x00


	//----- nvinfo : EIATTR_KPARAM_INFO
	.align		4
.L_11:
        /*0028*/ 	.byte	0x04, 0x17
        /*002a*/ 	.short	(.L_13 - .L_12)
.L_12:
        /*002c*/ 	.word	0x00000000
        /*0030*/ 	.short	0x000b
        /*0032*/ 	.short	0x0038
        /*0034*/ 	.byte	0x00, 0xf0, 0x11, 0x00


	//----- nvinfo : EIATTR_KPARAM_INFO
	.align		4
.L_13:
        /*0038*/ 	.byte	0x04, 0x17
        /*003a*/ 	.short	(.L_15 - .L_14)
.L_14:
        /*003c*/ 	.word	0x00000000
        /*0040*/ 	.short	0x000a
        /*0042*/ 	.short	0x0034
        /*0044*/ 	.byte	0x00, 0xf0, 0x11, 0x00


	//----- nvinfo : EIATTR_KPARAM_INFO
	.align		4
.L_15:
        /*0048*/ 	.byte	0x04, 0x17
        /*004a*/ 	.short	(.L_17 - .L_16)
.L_16:
        /*004c*/ 	.word	0x00000000
        /*0050*/ 	.short	0x0009
        /*0052*/ 	.short	0x0030
        /*0054*/ 	.byte	0x00, 0xf0, 0x11, 0x00


	//----- nvinfo : EIATTR_KPARAM_INFO
	.align		4
.L_17:
        /*0058*/ 	.byte	0x04, 0x17
        /*005a*/ 	.short	(.L_19 - .L_18)
.L_18:
        /*005c*/ 	.word	0x00000000
        /*0060*/ 	.short	0x0008
        /*0062*/ 	.short	0x002c
        /*0064*/ 	.byte	0x00, 0xf0, 0x11, 0x00


	//----- nvinfo : EIATTR_KPARAM_INFO
	.align		4
.L_19:
        /*0068*/ 	.byte	0x04, 0x17
        /*006a*/ 	.short	(.L_21 - .L_20)
.L_20:
        /*006c*/ 	.word	0x00000000
        /*0070*/ 	.short	0x0007
        /*0072*/ 	.short	0x0028
        /*0074*/ 	.byte	0x00, 0xf0, 0x11, 0x00


	//----- nvinfo : EIATTR_KPARAM_INFO
	.align		4
.L_21:
        /*0078*/ 	.byte	0x04, 0x17
        /*007a*/ 	.short	(.L_23 - .L_22)
.L_22:
        /*007c*/ 	.word	0x00000000
        /*0080*/ 	.short	0x0006
        /*0082*/ 	.short	0x0024
        /*0084*/ 	.byte	0x00, 0xf0, 0x11, 0x00


	//----- nvinfo : EIATTR_KPARAM_INFO
	.align		4
.L_23:
        /*0088*/ 	.byte	0x04, 0x17
        /*008a*/ 	.short	(.L_25 - .L_24)
.L_24:
        /*008c*/ 	.word	0x00000000
        /*0090*/ 	.short	0x0005
        /*0092*/ 	.short	0x0020
        /*0094*/ 	.byte	0x00, 0xf0, 0x11, 0x00


	//----- nvinfo : EIATTR_KPARAM_INFO
	.align		4
.L_25:
        /*0098*/ 	.byte	0x04, 0x17
        /*009a*/ 	.short	(.L_27 - .L_26)
.L_26:
        /*009c*/ 	.word	0x00000000
        /*00a0*/ 	.short	0x0004
        /*00a2*/ 	.short	0x001c
        /*00a4*/ 	.byte	0x00, 0xf0, 0x11, 0x00


	//----- nvinfo : EIATTR_KPARAM_INFO
	.align		4
.L_27:
        /*00a8*/ 	.byte	0x04, 0x17
        /*00aa*/ 	.short	(.L_29 - .L_28)
.L_28:
        /*00ac*/ 	.word	0x00000000
        /*00b0*/ 	.short	0x0003
        /*00b2*/ 	.short	0x0018
        /*00b4*/ 	.byte	0x00, 0xf0, 0x11, 0x00


	//----- nvinfo : EIATTR_KPARAM_INFO
	.align		4
.L_29:
        /*00b8*/ 	.byte	0x04, 0x17
        /*00ba*/ 	.short	(.L_31 - .L_30)
.L_30:
        /*00bc*/ 	.word	0x00000000
        /*00c0*/ 	.short	0x0002
        /*00c2*/ 	.short	0x0010
        /*00c4*/ 	.byte	0x00, 0xf4, 0x21, 0x00


	//----- nvinfo : EIATTR_KPARAM_INFO
	.align		4
.L_31:
        /*00c8*/ 	.byte	0x04, 0x17
        /*00ca*/ 	.short	(.L_33 - .L_32)
.L_32:
        /*00cc*/ 	.word	0x00000000
        /*00d0*/ 	.short	0x0001
        /*00d2*/ 	.short	0x0008
        /*00d4*/ 	.byte	0x00, 0xf4, 0x21, 0x00


	//----- nvinfo : EIATTR_KPARAM_INFO
	.align		4
.L_33:
        /*00d8*/ 	.byte	0x04, 0x17
        /*00da*/ 	.short	(.L_35 - .L_34)
.L_34:
        /*00dc*/ 	.word	0x00000000
        /*00e0*/ 	.short	0x0000
        /*00e2*/ 	.short	0x0000
        /*00e4*/ 	.byte	0x00, 0xf4, 0x21, 0x00


	//----- nvinfo : EIATTR_SPARSE_MMA_MASK
	.align		4
.L_35:
        /*00e8*/ 	.byte	0x03, 0x50
        /*00ea*/ 	.short	0x0000


	//----- nvinfo : EIATTR_MAXREG_COUNT
	.align		4
        /*00ec*/ 	.byte	0x03, 0x1b
        /*00ee*/ 	.short	0x00ff


	//----- nvinfo : EIATTR_NUM_BARRIERS
	.align		4
        /*00f0*/ 	.byte	0x02, 0x4c
        /*00f2*/ 	.byte	0x01
	.zero		1


	//----- nvinfo : EIATTR_ANNOTATIONS
	.align		4
        /*00f4*/ 	.byte	0x04, 0x55
        /*00f6*/ 	.short	(.L_37 - .L_36)


	//   ....[0]....
.L_36:
        /*00f8*/ 	.word	0x00000001
        /*00fc*/ 	.byte	0x10, 0x01, 0x00, 0x00, 0x01, 0x00, 0x00, 0x00, 0x40, 0x01, 0x00, 0x00, 0x01, 0x00, 0x00, 0x00
        /* <DEDUP_REMOVED lines=1291> */
        /*51bc*/ 	.byte	0x70, 0x92, 0x01, 0x00


	//----- nvinfo : EIATTR_VRC_CTA_INIT_COUNT
	.align		4
.L_37:
        /*51c0*/ 	.byte	0x02, 0x4a
	.zero		1
	.zero		1


	//----- nvinfo : EIATTR_EXIT_INSTR_OFFSETS
	.align		4
        /*51c4*/ 	.byte	0x04, 0x1c
        /*51c6*/ 	.short	(.L_39 - .L_38)


	//   ....[0]....
.L_38:
        /*51c8*/ 	.word	0x000b40e0


	//   ....[1]....
        /*51cc*/ 	.word	0x000b4110


	//----- nvinfo : EIATTR_REQNTID
	.align		4
.L_39:
        /*51d0*/ 	.byte	0x04, 0x10
        /*51d2*/ 	.short	(.L_41 - .L_40)
.L_40:
        /*51d4*/ 	.word	0x00000040
        /*51d8*/ 	.word	0x00000001
        /*51dc*/ 	.word	0x00000001


	//----- nvinfo : EIATTR_CBANK_PARAM_SIZE
	.align		4
.L_41:
        /*51e0*/ 	.byte	0x03, 0x19
        /*51e2*/ 	.short	0x0050


	//----- nvinfo : EIATTR_PARAM_CBANK
	.align		4
        /*51e4*/ 	.byte	0x04, 0x0a
        /*51e6*/ 	.short	(.L_43 - .L_42)
	.align		4
.L_42:
        /*51e8*/ 	.word	index@(.nv.constant0.matmul_kernel)
        /*51ec*/ 	.short	0x0380
        /*51ee*/ 	.short	0x0050


	//----- nvinfo : EIATTR_SW_WAR
	.align		4
.L_43:
        /*51f0*/ 	.byte	0x04, 0x36
        /*51f2*/ 	.short	(.L_45 - .L_44)
.L_44:
        /*51f4*/ 	.word	0x00000008
.L_45:


//--------------------- .nv.compat                --------------------------
	.section	.nv.compat,"",@"SHT_CUDA_COMPAT_INFO"
	.align	4
        /*0000*/ 	.byte	0x02, 0x02, 0x01, 0x00, 0x02, 0x05, 0x05, 0x00, 0x02, 0x03, 0x00, 0x00, 0x02, 0x06, 0x01, 0x00


//--------------------- .nv.callgraph             --------------------------
	.section	.nv.callgraph,"",@"SHT_CUDA_CALLGRAPH"
	.align	4
	.sectionentsize	8
	.align		4
        /*0000*/ 	.word	0x00000000
	.align		4
        /*0004*/ 	.word	0xffffffff
	.align		4
        /*0008*/ 	.word	0x00000000
	.align		4
        /*000c*/ 	.word	0xfffffffe
	.align		4
        /*0010*/ 	.word	0x00000000
	.align		4
        /*0014*/ 	.word	0xfffffffd
	.align		4
        /*0018*/ 	.word	0x00000000
	.align		4
        /*001c*/ 	.word	0xfffffffc


//--------------------- .text.matmul_kernel       --------------------------
	.section	.text.matmul_kernel,"ax",@progbits
	.align	128
        .global         matmul_kernel
        .type           matmul_kernel,@function
        .size           matmul_kernel,(.L_x_3 - matmul_kernel)
        .other          matmul_kernel,@"STO_CUDA_ENTRY STV_DEFAULT"
matmul_kernel:
.text.matmul_kernel:
[----:B------:R-:W0:Y:S08]  /*0000*/  LDC R1, c[0x0][0x37c] ;  /* 0x0000df00ff017b82 */ /* 0x000e300000000800 */
[----:B------:R-:W1:Y:S01]  /*0010*/  LDC.64 R2, c[0x0][0x398] ;  /* 0x0000e600ff027b82 */ /* 0x000e620000000a00 */
[----:B0-----:R-:W-:Y:S01]  /*0020*/  VIADD R1, R1, 0xffff9688 ;  /* 0xffff968801017836 */ /* 0x001fe20000000000 */
[----:B------:R-:W0:Y:S01]  /*0030*/  S2R R29, SR_TID.X ;  /* 0x00000000001d7919 */ /* 0x000e220000002100 */
[----:B------:R-:W2:Y:S01]  /*0040*/  LDCU UR4, c[0x0][0x3a0] ;  /* 0x00007400ff0477ac */ /* 0x000ea20008000800 */
[----:B------:R-:W-:-:S02]  /*0050*/  CS2R R14, SRZ ;  /* 0x00000000000e7805 */ /* 0x000fc4000001ff00 */
[----:B------:R-:W-:Y:S02]  /*0060*/  CS2R R16, SRZ ;  /* 0x0000000000107805 */ /* 0x000fe4000001ff00 */
[----:B------:R-:W-:Y:S02]  /*0070*/  CS2R R18, SRZ ;  /* 0x0000000000127805 */ /* 0x000fe4000001ff00 */
[----:B------:R-:W-:Y:S01]  /*0080*/  CS2R R20, SRZ ;  /* 0x0000000000147805 */ /* 0x000fe2000001ff00 */
[----:B------:R-:W3:Y:S01]  /*0090*/  S2UR UR6, SR_CgaCtaId ;  /* 0x00000000000679c3 */ /* 0x000ee20000008800 */
[----:B------:R-:W-:Y:S02]  /*00a0*/  CS2R R22, SRZ ;  /* 0x0000000000167805 */ /* 0x000fe4000001ff00 */
[----:B------:R-:W-:Y:S02]  /*00b0*/  CS2R R24, SRZ ;  /* 0x0000000000187805 */ /* 0x000fe4000001ff00 */
[----:B------:R-:W-:Y:S01]  /*00c0*/  CS2R R26, SRZ ;  /* 0x00000000001a7805 */ /* 0x000fe2000001ff00 */
[----:B------:R-:W-:Y:S01]  /*00d0*/  UMOV UR5, 0x400 ;  /* 0x0000040000057882 */ /* 0x000fe20000000000 */
[----:B------:R-:W4:Y:S01]  /*00e0*/  LDCU.64 UR8, c[0x0][0x358] ;  /* 0x00006b00ff0877ac */ /* 0x000f220008000a00 */
[----:B--2---:R-:W-:Y:S01]  /*00f0*/  UIADD3 UR4, UPT, UPT, UR4, 0x7f, URZ ;  /* 0x0000007f04047890 */ /* 0x004fe2000fffe0ff */
[----:B-1----:R-:W-:Y:S01]  /*0100*/  VIADD R0, R3, 0xff ;  /* 0x000000ff03007836 */ /* 0x002fe20000000000 */
[----:B------:R1:W-:Y:S02]  /*0110*/  STL [R1+0x260c], R3 ;  /* 0x00260c0301007387 */ /* 0x0003e40000100800 */
[----:B------:R-:W-:-:S02]  /*0120*/  UISETP.GE.AND UP0, UPT, UR4, 0x80, UPT ;  /* 0x000000800400788c */ /* 0x000fc4000bf06270 */
[----:B------:R-:W-:Y:S01]  /*0130*/  SHF.R.S32.HI R5, RZ, 0x1f, R0 ;  /* 0x0000001fff057819 */ /* 0x000fe20000011400 */
[----:B------:R2:W-:Y:S01]  /*0140*/  STL [R1+0x2610], R2 ;  /* 0x0026100201007387 */ /* 0x0005e20000100800 */
[----:B---3--:R-:W-:Y:S02]  /*0150*/  ULEA UR5, UR6, UR5, 0x18 ;  /* 0x0000000506057291 */ /* 0x008fe4000f8ec0ff */
[----:B------:R-:W-:Y:S01]  /*0160*/  LEA.HI R5, R5, R0, RZ, 0x8 ;  /* 0x0000000005057211 */ /* 0x000fe200078f40ff */
[----:B------:R-:W-:Y:S01]  /*0170*/  STL [R1+0x10], RZ ;  /* 0x000010ff01007387 */ /* 0x000fe20000100800 */
[----:B0-----:R-:W-:Y:S02]  /*0180*/  LOP3.LUT R29, R29, 0x3f, RZ, 0xc0, !PT ;  /* 0x0000003f1d1d7812 */ /* 0x001fe400078ec0ff */
[----:B------:R-:W-:Y:S01]  /*0190*/  SHF.R.S32.HI R0, RZ, 0x8, R5 ;  /* 0x00000008ff007819 */ /* 0x000fe20000011405 */
[----:B------:R-:W-:Y:S04]  /*01a0*/  STL [R1+0x14], RZ ;  /* 0x000014ff01007387 */ /* 0x000fe80000100800 */
[----:B------:R-:W-:Y:S01]  /*01b0*/  IMAD.SHL.U32 R0, R0, 0x8, RZ ;  /* 0x0000000800007824 */ /* 0x000fe200078e00ff */
[----:B------:R-:W0:Y:S04]  /*01c0*/  S2R R5, SR_CTAID.X ;  /* 0x0000000000057919 */ /* 0x000e280000002500 */
[-C--:B------:R-:W-:Y:S01]  /*01d0*/  IABS R9, R0.reuse ;  /* 0x0000000000097213 */ /* 0x080fe20000000000 */
[----:B------:R-:W-:Y:S01]  /*01e0*/  STL [R1+0x18], RZ ;  /* 0x000018ff01007387 */ /* 0x000fe20000100800 */
[----:B------:R-:W-:-:S02]  /*01f0*/  IABS R12, R0 ;  /* 0x00000000000c7213 */ /* 0x000fc40000000000 */
[----:B------:R-:W3:Y:S01]  /*0200*/  I2F.RP R4, R9 ;  /* 0x0000000900047306 */ /* 0x000ee20000209400 */
[----:B------:R-:W-:Y:S04]  /*0210*/  STL [R1+0x1c], RZ ;  /* 0x00001cff01007387 */ /* 0x000fe80000100800 */
[----:B------:R-:W-:Y:S04]  /*0220*/  STL [R1], RZ ;  /* 0x000000ff01007387 */ /* 0x000fe80000100800 */
[----:B------:R-:W-:Y:S04]  /*0230*/  STL [R1+0x4], RZ ;  /* 0x000004ff01007387 */ /* 0x000fe80000100800 */
[----:B------:R-:W-:Y:S01]  /*0240*/  STL [R1+0x8], RZ ;  /* 0x000008ff01007387 */ /* 0x000fe20000100800 */
[----:B---3--:R-:W3:Y:S03]  /*0250*/  MUFU.RCP R4, R4 ;  /* 0x0000000400047308 */ /* 0x008ee60000001000 */
[----:B------:R-:W-:Y:S04]  /*0260*/  STL [R1+0xc], RZ ;  /* 0x00000cff01007387 */ /* 0x000fe80000100800 */
[----:B------:R-:W-:Y:S01]  /*0270*/  STL [R1+0x390], RZ ;  /* 0x000390ff01007387 */ /* 0x000fe20000100800 */
[----:B0-----:R-:W-:-:S03]  /*0280*/  IABS R10, R5 ;  /* 0x00000005000a7213 */ /* 0x001fc60000000000 */
[----:B------:R-:W-:Y:S04]  /*0290*/  STL [R1+0x394], RZ ;  /* 0x000394ff01007387 */ /* 0x000fe80000100800 */
[----:B------:R-:W-:Y:S01]  /*02a0*/  STL [R1+0x398], RZ ;  /* 0x000398ff01007387 */ /* 0x000fe20000100800 */
[----:B---3--:R-:W-:-:S03]  /*02b0*/  VIADD R6, R4, 0xffffffe ;  /* 0x0ffffffe04067836 */ /* 0x008fc60000000000 */
[----:B------:R-:W-:Y:S01]  /*02c0*/  STL [R1+0x39c], RZ ;  /* 0x00039cff01007387 */ /* 0x000fe20000100800 */
[----:B------:R-:W-:Y:S01]  /*02d0*/  IMAD.MOV R4, RZ, RZ, -R12 ;  /* 0x000000ffff047224 */ /* 0x000fe200078e0a0c */
[----:B------:R-:W-:Y:S01]  /*02e0*/  CS2R R12, SRZ ;  /* 0x00000000000c7805 */ /* 0x000fe2000001ff00 */
[----:B------:R0:W3:Y:S01]  /*02f0*/  F2I.FTZ.U32.TRUNC.NTZ R7, R6 ;  /* 0x0000000600077305 */ /* 0x0000e2000021f000 */
[----:B------:R-:W-:Y:S04]  /*0300*/  STL [R1+0x380], RZ ;  /* 0x000380ff01007387 */ /* 0x000fe80000100800 */
[----:B------:R-:W-:Y:S04]  /*0310*/  STL [R1+0x384], RZ ;  /* 0x000384ff01007387 */ /* 0x000fe80000100800 */
[----:B------:R-:W-:Y:S01]  /*0320*/  STL [R1+0x388], RZ ;  /* 0x000388ff01007387 */ /* 0x000fe20000100800 */
[----:B0-----:R-:W-:-:S03]  /*0330*/  IMAD.MOV.U32 R6, RZ, RZ, RZ ;  /* 0x000000ffff067224 */ /* 0x001fc600078e00ff */
[----:B------:R-:W-:Y:S01]  /*0340*/  STL [R1+0x38c], RZ ;  /* 0x00038cff01007387 */ /* 0x000fe20000100800 */
[----:B---3--:R-:W-:-:S03]  /*0350*/  IMAD.MOV R8, RZ, RZ, -R7 ;  /* 0x000000ffff087224 */ /* 0x008fc600078e0a07 */
[----:B------:R-:W-:Y:S01]  /*0360*/  STL [R1+0x370], RZ ;  /* 0x000370ff01007387 */ /* 0x000fe20000100800 */
[----:B------:R-:W-:-:S03]  /*0370*/  IMAD R11, R8, R9, RZ ;  /* 0x00000009080b7224 */ /* 0x000fc600078e02ff */
[----:B------:R-:W-:Y:S01]  /*0380*/  STL [R1+0x374], RZ ;  /* 0x000374ff01007387 */ /* 0x000fe20000100800 */
[----:B------:R-:W-:Y:S02]  /*0390*/  IMAD.MOV.U32 R8, RZ, RZ, R10 ;  /* 0x000000ffff087224 */ /* 0x000fe400078e000a */
[----:B------:R-:W-:Y:S01]  /*03a0*/  IMAD.HI.U32 R7, R7, R11, R6 ;  /* 0x0000000b07077227 */ /* 0x000fe200078e0006 */
[----:B------:R-:W-:Y:S04]  /*03b0*/  STL [R1+0x378], RZ ;  /* 0x000378ff01007387 */ /* 0x000fe80000100800 */
[----:B------:R-:W-:Y:S01]  /*03c0*/  STL [R1+0x37c], RZ ;  /* 0x00037cff01007387 */ /* 0x000fe20000100800 */
[----:B------:R-:W-:-:S03]  /*03d0*/  IMAD.HI.U32 R7, R7, R8, RZ ;  /* 0x0000000807077227 */ /* 0x000fc600078e00ff */
[----:B------:R-:W-:Y:S01]  /*03e0*/  STL [R1+0x360], RZ ;  /* 0x000360ff01007387 */ /* 0x000fe20000100800 */
[----:B------:R-:W-:-:S03]  /*03f0*/  IMAD R4, R7, R4, R8 ;  /* 0x0000000407047224 */ /* 0x000fc600078e0208 */
[----:B------:R-:W-:Y:S02]  /*0400*/  STL [R1+0x364], RZ ;  /* 0x000364ff01007387 */ /* 0x000fe40000100800 */
[----:B------:R-:W-:Y:S02]  /*0410*/  ISETP.GT.U32.AND P1, PT, R9, R4, PT ;  /* 0x000000040900720c */ /* 0x000fe40003f24070 */
[----:B------:R-:W-:Y:S04]  /*0420*/  STL [R1+0x368], RZ ;  /* 0x000368ff01007387 */ /* 0x000fe80000100800 */
[----:B------:R-:W-:Y:S04]  /*0430*/  STL [R1+0x36c], RZ ;  /* 0x00036cff01007387 */ /* 0x000fe80000100800 */
[----:B------:R-:W-:Y:S03]  /*0440*/  STL [R1+0x350], RZ ;  /* 0x000350ff01007387 */ /* 0x000fe60000100800 */
[----:B------:R-:W-:Y:S01]  /*0450*/  @!P1 IMAD.IADD R4, R4, 0x1, -R9 ;  /* 0x0000000104049824 */ /* 0x000fe200078e0a09 */
[----:B------:R-:W-:Y:S01]  /*0460*/  STL [R1+0x354], RZ ;  /* 0x000354ff01007387 */ /* 0x000fe20000100800 */
[----:B------:R-:W-:Y:S01]  /*0470*/  @!P1 VIADD R7, R7, 0x1 ;  /* 0x0000000107079836 */ /* 0x000fe20000000000 */
[----:B------:R-:W-:-:S02]  /*0480*/  ISETP.NE.AND P1, PT, R0, RZ, PT ;  /* 0x000000ff0000720c */ /* 0x000fc40003f25270 */
[----:B------:R-:W-:Y:S01]  /*0490*/  STL [R1+0x358], RZ ;  /* 0x000358ff01007387 */ /* 0x000fe20000100800 */
[----:B------:R-:W-:Y:S02]  /*04a0*/  ISETP.GE.U32.AND P0, PT, R4, R9, PT ;  /* 0x000000090400720c */ /* 0x000fe40003f06070 */
[----:B------:R-:W-:Y:S01]  /*04b0*/  LOP3.LUT R4, R5, R0, RZ, 0x3c, !PT ;  /* 0x0000000005047212 */ /* 0x000fe200078e3cff */
[----:B------:R-:W-:Y:S03]  /*04c0*/  STL [R1+0x35c], RZ ;  /* 0x00035cff01007387 */ /* 0x000fe60000100800 */
[----:B------:R-:W-:Y:S01]  /*04d0*/  ISETP.GE.AND P2, PT, R4, RZ, PT ;  /* 0x000000ff0400720c */ /* 0x000fe20003f46270 */
[----:B------:R-:W-:Y:S01]  /*04e0*/  STL [R1+0x340], RZ ;  /* 0x000340ff01007387 */ /* 0x000fe20000100800 */
[----:B------:R-:W-:-:S03]  /*04f0*/  VIADD R4, R2, 0x7f ;  /* 0x0000007f02047836 */ /* 0x000fc60000000000 */
[----:B------:R-:W-:Y:S02]  /*0500*/  STL [R1+0x344], RZ ;  /* 0x000344ff01007387 */ /* 0x000fe40000100800 */
[----:B------:R-:W-:Y:S02]  /*0510*/  @P0 IADD3 R7, PT, PT, R7, 0x1, RZ ;  /* 0x0000000107070810 */ /* 0x000fe40007ffe0ff */
[----:B------:R-:W-:Y:S03]  /*0520*/  STL [R1+0x348], RZ ;  /* 0x000348ff01007387 */ /* 0x000fe60000100800 */
[----:B------:R-:W-:Y:S01]  /*0530*/  IMAD.MOV.U32 R6, RZ, RZ, R7 ;  /* 0x000000ffff067224 */ /* 0x000fe200078e0007 */
[----:B------:R-:W-:Y:S01]  /*0540*/  STL [R1+0x34c], RZ ;  /* 0x00034cff01007387 */ /* 0x000fe20000100800 */
[----:B------:R-:W-:Y:S02]  /*0550*/  SHF.R.S32.HI R7, RZ, 0x1f, R4 ;  /* 0x0000001fff077819 */ /* 0x000fe40000011404 */
[----:B------:R-:W-:Y:S01]  /*0560*/  @!P2 IMAD.MOV R6, RZ, RZ, -R6 ;  /* 0x000000ffff06a224 */ /* 0x000fe200078e0a06 */
[----:B------:R-:W-:Y:S01]  /*0570*/  STL [R1+0x330], RZ ;  /* 0x000330ff01007387 */ /* 0x000fe20000100800 */
[----:B------:R-:W-:-:S02]  /*0580*/  @!P1 LOP3.LUT R6, RZ, R0, RZ, 0x33, !PT ;  /* 0x00000000ff069212 */ /* 0x000fc400078e33ff */
[----:B------:R-:W-:Y:S01]  /*0590*/  LEA.HI R7, R7, R4, RZ, 0x7 ;  /* 0x0000000407077211 */ /* 0x000fe200078f38ff */
[----:B------:R-:W-:Y:S02]  /*05a0*/  STL [R1+0x334], RZ ;  /* 0x000334ff01007387 */ /* 0x000fe40000100800 */
[----:B------:R-:W-:Y:S02]  /*05b0*/  IMAD.SHL.U32 R28, R6, 0x8, RZ ;  /* 0x00000008061c7824 */ /* 0x000fe400078e00ff */
[----:B------:R-:W-:Y:S01]  /*05c0*/  STL [R1+0x338], RZ ;  /* 0x000338ff01007387 */ /* 0x000fe20000100800 */
[----:B------:R-:W-:Y:S02]  /*05d0*/  IMAD.MOV R6, RZ, RZ, -R6 ;  /* 0x000000ffff067224 */ /* 0x000fe400078e0a06 */
[----:B------:R-:W-:Y:S01]  /*05e0*/  LEA.HI.SX32 R4, R7, -R28, 0x19 ;  /* 0x8000001c07047211 */ /* 0x000fe200078fcaff */
[----:B------:R-:W-:Y:S01]  /*05f0*/  STL [R1+0x33c], RZ ;  /* 0x00033cff01007387 */ /* 0x000fe20000100800 */
[----:B------:R-:W-:-:S02]  /*0600*/  IMAD R11, R0, R6, R5 ;  /* 0x00000006000b7224 */ /* 0x000fc400078e0205 */
[----:B------:R-:W-:Y:S01]  /*0610*/  VIMNMX R4, PT, PT, R4, 0x8, PT ;  /* 0x0000000804047848 */ /* 0x000fe20003fe0100 */
[----:B------:R-:W-:Y:S01]  /*0620*/  STL [R1+0x320], RZ ;  /* 0x000320ff01007387 */ /* 0x000fe20000100800 */
[----:B------:R-:W-:Y:S02]  /*0630*/  IMAD.MOV.U32 R6, RZ, RZ, RZ ;  /* 0x000000ffff067224 */ /* 0x000fe400078e00ff */
[-C--:B------:R-:W-:Y:S01]  /*0640*/  IABS R10, R4.reuse ;  /* 0x00000004000a7213 */ /* 0x080fe20000000000 */
[----:B------:R-:W-:Y:S01]  /*0650*/  STL [R1+0x324], RZ ;  /* 0x000324ff01007387 */ /* 0x000fe20000100800 */
[----:B------:R-:W-:Y:S02]  /*0660*/  IABS R0, R4 ;  /* 0x0000000400007213 */ /* 0x000fe40000000000 */
[----:B------:R-:W0:Y:S01]  /*0670*/  I2F.RP R8, R10 ;  /* 0x0000000a00087306 */ /* 0x000e220000209400 */
[----:B------:R-:W-:Y:S04]  /*0680*/  STL [R1+0x328], RZ ;  /* 0x000328ff01007387 */ /* 0x000fe80000100800 */
[----:B------:R-:W-:Y:S04]  /*0690*/  STL [R1+0x32c], RZ ;  /* 0x00032cff01007387 */ /* 0x000fe80000100800 */
[----:B------:R-:W-:Y:S04]  /*06a0*/  STL [R1+0x310], RZ ;  /* 0x000310ff01007387 */ /* 0x000fe80000100800 */
[----:B------:R-:W-:Y:S01]  /*06b0*/  STL [R1+0x314], RZ ;  /* 0x000314ff01007387 */ /* 0x000fe20000100800 */
[----:B0-----:R-:W0:Y:S03]  /*06c0*/  MUFU.RCP R8, R8 ;  /* 0x0000000800087308 */ /* 0x001e260000001000 */
[----:B------:R-:W-:Y:S04]  /*06d0*/  STL [R1+0x318], RZ ;  /* 0x000318ff01007387 */ /* 0x000fe80000100800 */
[----:B------:R-:W-:Y:S04]  /*06e0*/  STL [R1+0x31c], RZ ;  /* 0x00031cff01007387 */ /* 0x000fe80000100800 */
[----:B------:R-:W-:Y:S04]  /*06f0*/  STL [R1+0x300], RZ ;  /* 0x000300ff01007387 */ /* 0x000fe80000100800 */
[----:B------:R-:W-:Y:S01]  /*0700*/  STL [R1+0x304], RZ ;  /* 0x000304ff01007387 */ /* 0x000fe20000100800 */
[----:B0-----:R-:W-:-:S03]  /*0710*/  VIADD R7, R8, 0xffffffe ;  /* 0x0ffffffe08077836 */ /* 0x001fc60000000000 */
[----:B------:R-:W-:Y:S04]  /*0720*/  STL [R1+0x308], RZ ;  /* 0x000308ff01007387 */ /* 0x000fe80000100800 */
[----:B------:R-:W-:Y:S01]  /*0730*/  STL [R1+0x30c], RZ ;  /* 0x00030cff01007387 */ /* 0x000fe20000100800 */
[----:B------:R-:W0:Y:S03]  /*0740*/  F2I.FTZ.U32.TRUNC.NTZ R7, R7 ;  /* 0x0000000700077305 */ /* 0x000e26000021f000 */
[----:B------:R-:W-:Y:S04]  /*0750*/  STL [R1+0x2f0], RZ ;  /* 0x0002f0ff01007387 */ /* 0x000fe80000100800 */
[----:B------:R-:W-:Y:S04]  /*0760*/  STL [R1+0x2f4], RZ ;  /* 0x0002f4ff01007387 */ /* 0x000fe80000100800 */
[----:B------:R-:W-:Y:S04]  /*0770*/  STL [R1+0x2f8], RZ ;  /* 0x0002f8ff01007387 */ /* 0x000fe80000100800 */
[----:B------:R-:W-:Y:S01]  /*0780*/  STL [R1+0x2fc], RZ ;  /* 0x0002fcff01007387 */ /* 0x000fe20000100800 */
[----:B0-----:R-:W-:-:S03]  /*0790*/  IMAD.MOV R9, RZ, RZ, -R7 ;  /* 0x000000ffff097224 */ /* 0x001fc600078e0a07 */
[----:B------:R-:W-:Y:S01]  /*07a0*/  STL [R1+0x2e0], RZ ;  /* 0x0002e0ff01007387 */ /* 0x000fe20000100800 */
[----:B------:R-:W-:Y:S01]  /*07b0*/  IMAD.MOV.U32 R5, RZ, RZ, R9 ;  /* 0x000000ffff057224 */ /* 0x000fe200078e0009 */
[----:B------:R-:W-:Y:S02]  /*07c0*/  IABS R9, R11 ;  /* 0x0000000b00097213 */ /* 0x000fe40000000000 */
[----:B------:R-:W-:Y:S01]  /*07d0*/  STL [R1+0x2e4], RZ ;  /* 0x0002e4ff01007387 */ /* 0x000fe20000100800 */
[----:B------:R-:W-:-:S03]  /*07e0*/  IMAD R5, R5, R10, RZ ;  /* 0x0000000a05057224 */ /* 0x000fc600078e02ff */
[----:B------:R-:W-:Y:S01]  /*07f0*/  STL [R1+0x2e8], RZ ;  /* 0x0002e8ff01007387 */ /* 0x000fe20000100800 */
[----:B------:R-:W-:-:S03]  /*0800*/  IMAD.HI.U32 R6, R7, R5, R6 ;  /* 0x0000000507067227 */ /* 0x000fc600078e0006 */
[----:B------:R-:W-:Y:S01]  /*0810*/  STL [R1+0x2ec], RZ ;  /* 0x0002ecff01007387 */ /* 0x000fe20000100800 */
[----:B------:R-:W-:Y:S02]  /*0820*/  IMAD.MOV R5, RZ, RZ, -R0 ;  /* 0x000000ffff057224 */ /* 0x000fe400078e0a00 */
[----:B------:R-:W-:Y:S01]  /*0830*/  IMAD.HI.U32 R0, R6, R9, RZ ;  /* 0x0000000906007227 */ /* 0x000fe200078e00ff */
[----:B------:R-:W-:Y:S01]  /*0840*/  STL [R1+0x2d0], RZ ;  /* 0x0002d0ff01007387 */ /* 0x000fe20000100800 */
[----:B------:R-:W-:Y:S02]  /*0850*/  CS2R R6, SRZ ;  /* 0x0000000000067805 */ /* 0x000fe4000001ff00 */
[----:B------:R-:W-:Y:S01]  /*0860*/  IMAD R5, R0, R5, R9 ;  /* 0x0000000500057224 */ /* 0x000fe200078e0209 */
[----:B------:R-:W-:Y:S01]  /*0870*/  STL [R1+0x2d4], RZ ;  /* 0x0002d4ff01007387 */ /* 0x000fe20000100800 */
[----:B------:R-:W-:-:S03]  /*0880*/  CS2R R8, SRZ ;  /* 0x0000000000087805 */ /* 0x000fc6000001ff00 */
[----:B------:R-:W-:Y:S01]  /*0890*/  STL [R1+0x2d8], RZ ;  /* 0x0002d8ff01007387 */ /* 0x000fe20000100800 */
[----:B------:R-:W-:-:S03]  /*08a0*/  ISETP.GT.U32.AND P1, PT, R10, R5, PT ;  /* 0x000000050a00720c */ /* 0x000fc60003f24070 */
[----:B------:R-:W-:Y:S04]  /*08b0*/  STL [R1+0x2dc], RZ ;  /* 0x0002dcff01007387 */ /* 0x000fe80000100800 */
[----:B------:R-:W-:Y:S04]  /*08c0*/  STL [R1+0x2c0], RZ ;  /* 0x0002c0ff01007387 */ /* 0x000fe80000100800 */
[----:B------:R-:W-:Y:S02]  /*08d0*/  STL [R1+0x2c4], RZ ;  /* 0x0002c4ff01007387 */ /* 0x000fe40000100800 */
[----:B------:R-:W-:Y:S01]  /*08e0*/  @!P1 IADD3 R5, PT, PT, R5, -R10, RZ ;  /* 0x8000000a05059210 */ /* 0x000fe20007ffe0ff */
[----:B------:R-:W-:Y:S01]  /*08f0*/  @!P1 VIADD R0, R0, 0x1 ;  /* 0x0000000100009836 */ /* 0x000fe20000000000 */
[----:B------:R-:W-:Y:S01]  /*0900*/  STL [R1+0x2c8], RZ ;  /* 0x0002c8ff01007387 */ /* 0x000fe20000100800 */
[----:B------:R-:W-:-:S02]  /*0910*/  ISETP.NE.AND P1, PT, R4, RZ, PT ;  /* 0x000000ff0400720c */ /* 0x000fc40003f25270 */
[----:B------:R-:W-:Y:S01]  /*0920*/  ISETP.GE.U32.AND P0, PT, R5, R10, PT ;  /* 0x0000000a0500720c */ /* 0x000fe20003f06070 */
[----:B------:R-:W-:Y:S01]  /*0930*/  STL [R1+0x2cc], RZ ;  /* 0x0002ccff01007387 */ /* 0x000fe20000100800 */
[----:B------:R-:W-:-:S03]  /*0940*/  LOP3.LUT R5, R11, R4, RZ, 0x3c, !PT ;  /* 0x000000040b057212 */ /* 0x000fc600078e3cff */
[----:B------:R-:W-:Y:S01]  /*0950*/  STL [R1+0x2b0], RZ ;  /* 0x0002b0ff01007387 */ /* 0x000fe20000100800 */
[----:B------:R-:W-:-:S03]  /*0960*/  ISETP.GE.AND P2, PT, R5, RZ, PT ;  /* 0x000000ff0500720c */ /* 0x000fc60003f46270 */
[----:B------:R-:W-:Y:S04]  /*0970*/  STL [R1+0x2b4], RZ ;  /* 0x0002b4ff01007387 */ /* 0x000fe80000100800 */
[----:B------:R-:W-:Y:S01]  /*0980*/  STL [R1+0x2b8], RZ ;  /* 0x0002b8ff01007387 */ /* 0x000fe20000100800 */
[----:B------:R-:W-:-:S03]  /*0990*/  @P0 VIADD R0, R0, 0x1 ;  /* 0x0000000100000836 */ /* 0x000fc60000000000 */
[----:B------:R-:W-:Y:S02]  /*09a0*/  STL [R1+0x2bc], RZ ;  /* 0x0002bcff01007387 */ /* 0x000fe40000100800 */
[----:B------:R-:W-:Y:S01]  /*09b0*/  @!P2 IMAD.MOV R0, RZ, RZ, -R0 ;  /* 0x000000ffff00a224 */ /* 0x000fe200078e0a00 */
[----:B------:R-:W-:Y:S01]  /*09c0*/  @!P1 LOP3.LUT R0, RZ, R4, RZ, 0x33, !PT ;  /* 0x00000004ff009212 */ /* 0x000fe200078e33ff */
[----:B------:R-:W-:Y:S04]  /*09d0*/  STL [R1+0x2a0], RZ ;  /* 0x0002a0ff01007387 */ /* 0x000fe80000100800 */
[----:B------:R-:W-:Y:S01]  /*09e0*/  STL [R1+0x2a4], RZ ;  /* 0x0002a4ff01007387 */ /* 0x000fe20000100800 */
[----:B-1----:R-:W-:Y:S02]  /*09f0*/  IMAD.SHL.U32 R3, R0, 0x100, RZ ;  /* 0x0000010000037824 */ /* 0x002fe400078e00ff */
[----:B------:R-:W-:Y:S01]  /*0a00*/  IMAD.MOV R5, RZ, RZ, -R0 ;  /* 0x000000ffff057224 */ /* 0x000fe200078e0a00 */
[----:B------:R-:W-:Y:S01]  /*0a10*/  STL [R1+0x2a8], RZ ;  /* 0x0002a8ff01007387 */ /* 0x000fe20000100800 */
[----:B------:R-:W-:-:S02]  /*0a20*/  VIADD R0, R3, 0x1 ;  /* 0x0000000103007836 */ /* 0x000fc40000000000 */
[C---:B--2---:R-:W-:Y:S01]  /*0a30*/  VIADD R2, R3.reuse, 0x2 ;  /* 0x0000000203027836 */ /* 0x044fe20000000000 */
[----:B------:R-:W-:Y:S01]  /*0a40*/  STL [R1+0x2ac], RZ ;  /* 0x0002acff01007387 */ /* 0x000fe20000100800 */
[----:B------:R-:W-:Y:S01]  /*0a50*/  IMAD R5, R4, R5, R11 ;  /* 0x0000000504057224 */ /* 0x000fe200078e020b */
[----:B------:R-:W-:Y:S02]  /*0a60*/  CS2R R10, SRZ ;  /* 0x00000000000a7805 */ /* 0x000fe4000001ff00 */
[----:B------:R-:W-:Y:S01]  /*0a70*/  STL [R1+0x290], RZ ;  /* 0x000290ff01007387 */ /* 0x000fe20000100800 */
[----:B------:R-:W-:Y:S01]  /*0a80*/  IMAD.IADD R28, R28, 0x1, R5 ;  /* 0x000000011c1c7824 */ /* 0x000fe200078e0205 */
[----:B------:R-:W-:Y:S02]  /*0a90*/  CS2R R4, SRZ ;  /* 0x0000000000047805 */ /* 0x000fe4000001ff00 */
[----:B------:R-:W-:Y:S04]  /*0aa0*/  STL [R1+0x294], RZ ;  /* 0x000294ff01007387 */ /* 0x000fe80000100800 */
        /* <DEDUP_REMOVED lines=158> */
[----:B------:R-:W-:Y:S04]  /*1490*/  STL [R1+0xdc8], R3 ;  /* 0x000dc80301007387 */ /* 0x000fe80000100800 */
[----:B------:R0:W-:Y:S04]  /*14a0*/  STL [R1+0x794], R0 ;  /* 0x0007940001007387 */ /* 0x0001e80000100800 */
[----:B------:R1:W-:Y:S01]  /*14b0*/  STL [R1+0x790], R2 ;  /* 0x0007900201007387 */ /* 0x0003e20000100800 */
[----:B0-----:R-:W-:-:S02]  /*14c0*/  VIADD R0, R3, 0x3 ;  /* 0x0000000303007836 */ /* 0x001fc40000000000 */
[----:B-1----:R-:W-:-:S03]  /*14d0*/  VIADD R2, R3, 0x4 ;  /* 0x0000000403027836 */ /* 0x002fc60000000000 */
[----:B------:R0:W-:Y:S04]  /*14e0*/  STL [R1+0x78c], R0 ;  /* 0x00078c0001007387 */ /* 0x0001e80000100800 */
[----:B------:R1:W-:Y:S01]  /*14f0*/  STL [R1+0x788], R2 ;  /* 0x0007880201007387 */ /* 0x0003e20000100800 */
[C---:B0-----:R-:W-:Y:S01]  /*1500*/  IADD3 R0, PT, PT, R3.reuse, 0x5, RZ ;  /* 0x0000000503007810 */ /* 0x041fe20007ffe0ff */
[----:B-1----:R-:W-:-:S04]  /*1510*/  VIADD R2, R3, 0x6 ;  /* 0x0000000603027836 */ /* 0x002fc80000000000 */
[----:B------:R0:W-:Y:S04]  /*1520*/  STL [R1+0x784], R0 ;  /* 0x0007840001007387 */ /* 0x0001e80000100800 */
[----:B------:R1:W-:Y:S01]  /*1530*/  STL [R1+0x780], R2 ;  /* 0x0007800201007387 */ /* 0x0003e20000100800 */
[C---:B0-----:R-:W-:Y:S02]  /*1540*/  VIADD R0, R3.reuse, 0x7 ;  /* 0x0000000703007836 */ /* 0x041fe40000000000 */
[----:B-1----:R-:W-:-:S03]  /*1550*/  VIADD R2, R3, 0x8 ;  /* 0x0000000803027836 */ /* 0x002fc60000000000 */
        /* <DEDUP_REMOVED lines=14> */
[C---:B0-----:R-:W-:Y:S01]  /*1640*/  VIADD R0, R3.reuse, 0xf ;  /* 0x0000000f03007836 */ /* 0x041fe20000000000 */
[----:B-1----:R-:W-:-:S04]  /*1650*/  IADD3 R2, PT, PT, R3, 0x10, RZ ;  /* 0x0000001003027810 */ /* 0x002fc80007ffe0ff */
        /* <DEDUP_REMOVED lines=410> */
[----:B0-----:R-:W-:Y:S02]  /*3000*/  IMAD.SHL.U32 R0, R28, 0x80, RZ ;  /* 0x000000801c007824 */ /* 0x001fe400078e00ff */
[----:B------:R-:W0:Y:S01]  /*3010*/  S2R R28, SR_TID.X ;  /* 0x00000000001c7919 */ /* 0x000e220000002100 */
[----:B-1----:R-:W-:-:S05]  /*3020*/  VIADD R2, R3, 0xdd ;  /* 0x000000dd03027836 */ /* 0x002fca0000000000 */
[----:B------:R1:W-:Y:S02]  /*3030*/  STL [R1+0x420], R2 ;  /* 0x0004200201007387 */ /* 0x0003e40000100800 */
[----:B-1----:R-:W-:-:S05]  /*3040*/  VIADD R2, R3, 0xde ;  /* 0x000000de03027836 */ /* 0x002fca0000000000 */
[----:B------:R1:W-:Y:S02]  /*3050*/  STL [R1+0x41c], R2 ;  /* 0x00041c0201007387 */ /* 0x0003e40000100800 */
[C---:B-1----:R-:W-:Y:S01]  /*3060*/  VIADD R2, R3.reuse, 0xdf ;  /* 0x000000df03027836 */ /* 0x042fe20000000000 */
[C---:B0-----:R-:W-:Y:S02]  /*3070*/  LOP3.LUT R28, R0.reuse, 0x3f, R28, 0xf8, !PT ;  /* 0x0000003f001c7812 */ /* 0x041fe400078ef81c */
[----:B------:R-:W-:Y:S02]  /*3080*/  LOP3.LUT R0, R0, 0x40, R29, 0xfe, !PT ;  /* 0x0000004000007812 */ /* 0x000fe400078efe1d */
[----:B------:R0:W-:Y:S01]  /*3090*/  STL [R1+0x418], R2 ;  /* 0x0004180201007387 */ /* 0x0001e20000100800 */
[----:B------:R-:W-:-:S03]  /*30a0*/  IADD3 R29, PT, PT, R3, 0xe0, RZ ;  /* 0x000000e0031d7810 */ /* 0x000fc60007ffe0ff */
[----:B0-----:R0:W5:Y:S04]  /*30b0*/  LDL.LU R2, [R1+0x2610] ;  /* 0x0026100001027983 */ /* 0x0011680000300800 */
[----:B------:R1:W-:Y:S04]  /*30c0*/  STL [R1+0xdd4], R28 ;  /* 0x000dd41c01007387 */ /* 0x0003e80000100800 */
[----:B------:R2:W-:Y:S04]  /*30d0*/  STL [R1+0xde8], R0 ;  /* 0x000de80001007387 */ /* 0x0005e80000100800 */
[----:B------:R3:W-:Y:S01]  /*30e0*/  STL [R1+0x414], R29 ;  /* 0x0004141d01007387 */ /* 0x0007e20000100800 */
[----:B-1----:R-:W-:-:S02]  /*30f0*/  VIADD R28, R3, 0xe1 ;  /* 0x000000e1031c7836 */ /* 0x002fc40000000000 */
[----:B--2---:R-:W-:-:S03]  /*3100*/  VIADD R0, R3, 0xe2 ;  /* 0x000000e203007836 */ /* 0x004fc60000000000 */
[----:B------:R1:W-:Y:S01]  /*3110*/  STL [R1+0x410], R28 ;  /* 0x0004101c01007387 */ /* 0x0003e20000100800 */
[----:B---3--:R-:W-:-:S03]  /*3120*/  VIADD R29, R3, 0xe3 ;  /* 0x000000e3031d7836 */ /* 0x008fc60000000000 */
[----:B------:R2:W-:Y:S04]  /*3130*/  STL [R1+0x40c], R0 ;  /* 0x00040c0001007387 */ /* 0x0005e80000100800 */
[----:B------:R3:W-:Y:S01]  /*3140*/  STL [R1+0x408], R29 ;  /* 0x0004081d01007387 */ /* 0x0007e20000100800 */
[C---:B-1----:R-:W-:Y:S02]  /*3150*/  VIADD R28, R3.reuse, 0xe4 ;  /* 0x000000e4031c7836 */ /* 0x042fe40000000000 */
        /* <DEDUP_REMOVED lines=11> */
[C---:B-1----:R-:W-:Y:S01]  /*3210*/  VIADD R28, R3.reuse, 0xea ;  /* 0x000000ea031c7836 */ /* 0x042fe20000000000 */
[----:B--2---:R-:W-:-:S04]  /*3220*/  IADD3 R0, PT, PT, R3, 0xeb, RZ ;  /* 0x000000eb03007810 */ /* 0x004fc80007ffe0ff */
        /* <DEDUP_REMOVED lines=22> */
[C---:B-1----:R-:W-:Y:S01]  /*3390*/  IADD3 R28, PT, PT, R3.reuse, 0xf6, RZ ;  /* 0x000000f6031c7810 */ /* 0x042fe20007ffe0ff */
[----:B--2---:R-:W-:-:S04]  /*33a0*/  VIADD R0, R3, 0xf7 ;  /* 0x000000f703007836 */ /* 0x004fc80000000000 */
        /* <DEDUP_REMOVED lines=14> */
[----:B------:R0:W-:Y:S01]  /*3490*/  STL [R1+0x3a0], R0 ;  /* 0x0003a00001007387 */ /* 0x0001e20000100800 */
[----:B-1----:R-:W-:-:S03]  /*34a0*/  VIADD R28, R3, 0xff ;  /* 0x000000ff031c7836 */ /* 0x002fc60000000000 */
[----:B------:R0:W5:Y:S01]  /*34b0*/  LDL.LU R3, [R1+0x260c] ;  /* 0x00260c0001037983 */ /* 0x0001620000300800 */
[----:B----4-:R-:W-:Y:S05]  /*34c0*/  BRA.U !UP0, `(.L_x_0) ;  /* 0x000009e908a87547 */ /* 0x010fea000b800000 */
[----:B------:R-:W2:Y:S01]  /*34d0*/  LDL.LU R26, [R1+0x728] ;  /* 0x00072800011a7983 */ /* 0x000ea20000300800 */
[----:B-----5:R-:W-:Y:S01]  /*34e0*/  IABS R6, R2 ;  /* 0x0000000200067213 */ /* 0x020fe20000000000 */
[----:B------:R-:W1:Y:S02]  /*34f0*/  LDCU.128 UR12, c[0x0][0x380] ;  /* 0x00007000ff0c77ac */ /* 0x000e640008000c00 */
[----:B------:R-:W3:Y:S01]  /*3500*/  LDL.LU R22, [R1+0x6d0] ;  /* 0x0006d00001167983 */ /* 0x000ee20000300800 */
[----:B------:R-:W-:Y:S01]  /*3510*/  IABS R11, R29 ;  /* 0x0000001d000b7213 */ /* 0x000fe20000000000 */
[----:B------:R-:W4:Y:S02]  /*3520*/  LDCU UR6, c[0x0][0x3a4] ;  /* 0x00007480ff0677ac */ /* 0x000f240008000800 */
[----:B------:R-:W2:Y:S01]  /*3530*/  LDL.LU R20, [R1+0x6c0] ;  /* 0x0006c00001147983 */ /* 0x000ea20000300800 */
[----:B------:R-:W-:Y:S01]  /*3540*/  ISETP.GE.AND P2, PT, R28, RZ, PT ;  /* 0x000000ff1c00720c */ /* 0x000fe20003f46270 */
[----:B------:R-:W0:Y:S02]  /*3550*/  LDCU UR7, c[0x0][0x3b0] ;  /* 0x00007600ff0777ac */ /* 0x000e240008000800 */
[----:B------:R-:W2:Y:S04]  /*3560*/  LDL.LU R21, [R1+0x668] ;  /* 0x0006680001157983 */ /* 0x000ea80000300800 */
[----:B------:R-:W2:Y:S04]  /*3570*/  LDL.LU R23, [R1+0x6cc] ;  /* 0x0006cc0001177983 */ /* 0x000ea80000300800 */
[----:B------:R-:W2:Y:S04]  /*3580*/  LDL.LU R24, [R1+0x708] ;  /* 0x0007080001187983 */ /* 0x000ea80000300800 */
[----:B------:R-:W2:Y:S04]  /*3590*/  LDL.LU R25, [R1+0x6c4] ;  /* 0x0006c40001197983 */ /* 0x000ea80000300800 */
[----:B0-----:R-:W3:Y:S04]  /*35a0*/  LDL.LU R0, [R1+0x714] ;  /* 0x0007140001007983 */ /* 0x001ee80000300800 */
[----:B------:R-:W4:Y:S01]  /*35b0*/  LDL.LU R27, [R1+0x718] ;  /* 0x00071800011b7983 */ /* 0x000f220000300800 */
[----:B------:R-:W0:Y:S08]  /*35c0*/  I2F.RP R4, R6 ;  /* 0x0000000600047306 */ /* 0x000e300000209400 */
[----:B0-----:R-:W0:Y:S01]  /*35d0*/  MUFU.RCP R4, R4 ;  /* 0x0000000400047308 */ /* 0x001e220000001000 */
[----:B--2---:R-:W-:-:S02]  /*35e0*/  IMAD.MOV.U32 R19, RZ, RZ, R25 ;  /* 0x000000ffff137224 */ /* 0x004fc400078e0019 */
[----:B---3--:R-:W-:Y:S01]  /*35f0*/  IMAD.MOV.U32 R25, RZ, RZ, R0 ;  /* 0x000000ffff197224 */ /* 0x008fe200078e0000 */
[----:B----4-:R2:W-:Y:S01]  /*3600*/  STL [R1+0x294c], R27 ;  /* 0x00294c1b01007387 */ /* 0x0105e20000100800 */
[----:B------:R-:W-:-:S03]  /*3610*/  IABS R0, R3 ;  /* 0x0000000300007213 */ /* 0x000fc60000000000 */
[----:B--2---:R-:W2:Y:S01]  /*3620*/  LDL R27, [R1+0xdd4] ;  /* 0x000dd400011b7983 */ /* 0x004ea20000100800 */
[----:B------:R-:W-:Y:S01]  /*3630*/  IMAD.MOV.U32 R18, RZ, RZ, R20 ;  /* 0x000000ffff127224 */ /* 0x000fe200078e0014 */
[----:B------:R-:W-:Y:S02]  /*3640*/  MOV R17, R21 ;  /* 0x0000001500117202 */ /* 0x000fe40000000f00 */
[----:B------:R-:W3:Y:S04]  /*3650*/  LDL.LU R14, [R1+0x3a0] ;  /* 0x0003a000010e7983 */ /* 0x000ee80000300800 */
[----:B------:R-:W4:Y:S04]  /*3660*/  LDL.LU R15, [R1+0x3a4] ;  /* 0x0003a400010f7983 */ /* 0x000f280000300800 */
[----:B------:R-:W3:Y:S04]  /*3670*/  LDL.LU R16, [R1+0x3a8] ;  /* 0x0003a80001107983 */ /* 0x000ee80000300800 */
[----:B------:R0:W-:Y:S04]  /*3680*/  STL [R1+0x28e0], R3 ;  /* 0x0028e00301007387 */ /* 0x0001e80000100800 */
[----:B0-----:R-:W3:Y:S01]  /*3690*/  LDL R3, [R1+0xde8] ;  /* 0x000de80001037983 */ /* 0x001ee20000100800 */
[----:B------:R-:W0:Y:S01]  /*36a0*/  I2F.RP R20, R0 ;  /* 0x0000000000147306 */ /* 0x000e220000209400 */
[----:B------:R-:W-:-:S07]  /*36b0*/  VIADD R4, R4, 0xffffffe ;  /* 0x0ffffffe04047836 */ /* 0x000fce0000000000 */
[----:B------:R-:W1:Y:S08]  /*36c0*/  F2I.FTZ.U32.TRUNC.NTZ R5, R4 ;  /* 0x0000000400057305 */ /* 0x000e70000021f000 */
[----:B0-----:R-:W0:Y:S01]  /*36d0*/  MUFU.RCP R20, R20 ;  /* 0x0000001400147308 */ /* 0x001e220000001000 */
[----:B-1----:R-:W-:-:S04]  /*36e0*/  IMAD.MOV R4, RZ, RZ, -R5 ;  /* 0x000000ffff047224 */ /* 0x002fc800078e0a05 */
[----:B------:R-:W-:Y:S02]  /*36f0*/  IMAD R7, R4, R6, RZ ;  /* 0x0000000604077224 */ /* 0x000fe400078e02ff */
[----:B------:R-:W-:Y:S02]  /*3700*/  IMAD.MOV.U32 R4, RZ, RZ, RZ ;  /* 0x000000ffff047224 */ /* 0x000fe400078e00ff */
[----:B0-----:R-:W-:Y:S02]  /*3710*/  VIADD R20, R20, 0xffffffe ;  /* 0x0ffffffe14147836 */ /* 0x001fe40000000000 */
[----:B------:R-:W-:Y:S02]  /*3720*/  IMAD.HI.U32 R5, R5, R7, R4 ;  /* 0x0000000705057227 */ /* 0x000fe400078e0004 */
[----:B------:R0:W1:Y:S02]  /*3730*/  F2I.FTZ.U32.TRUNC.NTZ R21, R20 ;  /* 0x0000001400157305 */ /* 0x000064000021f000 */
[----:B0-----:R-:W-:-:S02]  /*3740*/  IMAD.MOV.U32 R20, RZ, RZ, RZ ;  /* 0x000000ffff147224 */ /* 0x001fc400078e00ff */
[----:B-1----:R-:W-:-:S04]  /*3750*/  IMAD.MOV R10, RZ, RZ, -R21 ;  /* 0x000000ffff0a7224 */ /* 0x002fc800078e0a15 */
[----:B------:R-:W-:-:S04]  /*3760*/  IMAD R10, R10, R0, RZ ;  /* 0x000000000a0a7224 */ /* 0x000fc800078e02ff */
[----:B------:R-:W-:Y:S01]  /*3770*/  IMAD.HI.U32 R20, R21, R10, R20 ;  /* 0x0000000a15147227 */ /* 0x000fe200078e0014 */
[----:B------:R-:W-:Y:S02]  /*3780*/  ISETP.GE.AND P4, PT, R29, RZ, PT ;  /* 0x000000ff1d00720c */ /* 0x000fe40003f86270 */
[----:B--2---:R-:W-:-:S05]  /*3790*/  IABS R8, R27 ;  /* 0x0000001b00087213 */ /* 0x004fca0000000000 */
[----:B------:R-:W-:-:S04]  /*37a0*/  IMAD.HI.U32 R9, R5, R8, RZ ;  /* 0x0000000805097227 */ /* 0x000fc800078e00ff */
[----:B------:R-:W-:-:S04]  /*37b0*/  IMAD.MOV R9, RZ, RZ, -R9 ;  /* 0x000000ffff097224 */ /* 0x000fc800078e0a09 */
[C---:B------:R-:W-:Y:S01]  /*37c0*/  IMAD R8, R6.reuse, R9, R8 ;  /* 0x0000000906087224 */ /* 0x040fe200078e0208 */
[----:B------:R-:W-:Y:S02]  /*37d0*/  ISETP.GE.AND P3, PT, R27, RZ, PT ;  /* 0x000000ff1b00720c */ /* 0x000fe40003f66270 */
[----:B----4-:R-:W-:Y:S02]  /*37e0*/  IABS R9, R15 ;  /* 0x0000000f00097213 */ /* 0x010fe40000000000 */
[----:B------:R-:W-:Y:S02]  /*37f0*/  ISETP.GT.U32.AND P0, PT, R6, R8, PT ;  /* 0x000000080600720c */ /* 0x000fe40003f04070 */
[----:B---3--:R-:W-:-:S05]  /*3800*/  IABS R4, R3 ;  /* 0x0000000300047213 */ /* 0x008fca0000000000 */
[----:B------:R-:W-:Y:S01]  /*3810*/  IMAD.HI.U32 R7, R5, R4, RZ ;  /* 0x0000000405077227 */ /* 0x000fe200078e00ff */
[----:B------:R-:W-:Y:S02]  /*3820*/  IABS R5, R28 ;  /* 0x0000001c00057213 */ /* 0x000fe40000000000 */
[----:B------:R-:W-:Y:S01]  /*3830*/  ISETP.GE.AND P5, PT, R3, RZ, PT ;  /* 0x000000ff0300720c */ /* 0x000fe20003fa6270 */
[----:B------:R-:W-:Y:S01]  /*3840*/  IMAD.MOV R7, RZ, RZ, -R7 ;  /* 0x000000ffff077224 */ /* 0x000fe200078e0a07 */
[----:B------:R-:W2:Y:S01]  /*3850*/  LDL.LU R28, [R1+0x3b0] ;  /* 0x0003b000011c7983 */ /* 0x000ea20000300800 */
[----:B------:R-:W-:-:S03]  /*3860*/  IMAD.HI.U32 R10, R20, R5, RZ ;  /* 0x00000005140a7227 */ /* 0x000fc600078e00ff */
[----:B------:R-:W3:Y:S01]  /*3870*/  LDL.LU R29, [R1+0x3ac] ;  /* 0x0003ac00011d7983 */ /* 0x000ee20000300800 */
[----:B------:R-:W-:Y:S01]  /*3880*/  IMAD R4, R6, R7, R4 ;  /* 0x0000000706047224 */ /* 0x000fe200078e0204 */
[----:B------:R-:W-:Y:S01]  /*3890*/  IADD3 R10, PT, PT, -R10, RZ, RZ ;  /* 0x000000ff0a0a7210 */ /* 0x000fe20007ffe1ff */
[----:B------:R-:W-:Y:S01]  /*38a0*/  @!P0 IMAD.IADD R8, R8, 0x1, -R6 ;  /* 0x0000000108088824 */ /* 0x000fe200078e0a06 */
[----:B------:R-:W-:Y:S01]  /*38b0*/  IABS R7, R14 ;  /* 0x0000000e00077213 */ /* 0x000fe20000000000 */
[----:B------:R-:W4:Y:S01]  /*38c0*/  LDL.LU R27, [R1+0x294c] ;  /* 0x00294c00011b7983 */ /* 0x000f220000300800 */
[----:B------:R-:W-:Y:S01]  /*38d0*/  ISETP.GT.U32.AND P1, PT, R6, R4, PT ;  /* 0x000000040600720c */ /* 0x000fe20003f24070 */
[----:B------:R-:W-:Y:S01]  /*38e0*/  IMAD R5, R0, R10, R5 ;  /* 0x0000000a00057224 */ /* 0x000fe200078e0205 */
[----:B------:R-:W-:Y:S01]  /*38f0*/  ISETP.GT.U32.AND P0, PT, R6, R8, PT ;  /* 0x000000080600720c */ /* 0x000fe20003f04070 */
[----:B------:R-:W-:-:S04]  /*3900*/  IMAD.HI.U32 R10, R20, R11, RZ ;  /* 0x0000000b140a7227 */ /* 0x000fc800078e00ff */
[----:B------:R-:W-:-:S04]  /*3910*/  IMAD.HI.U32 R12, R20, R7, RZ ;  /* 0x00000007140c7227 */ /* 0x000fc800078e00ff */
[----:B------:R-:W-:Y:S02]  /*3920*/  IMAD.MOV R10, RZ, RZ, -R10 ;  /* 0x000000ffff0a7224 */ /* 0x000fe400078e0a0a */
[----:B------:R-:W-:Y:S01]  /*3930*/  @!P1 IMAD.IADD R4, R4, 0x1, -R6 ;  /* 0x0000000104049824 */ /* 0x000fe200078e0a06 */
[----:B------:R-:W-:Y:S01]  /*3940*/  ISETP.GT.U32.AND P1, PT, R0, R5, PT ;  /* 0x000000050000720c */ /* 0x000fe20003f24070 */
[----:B------:R-:W-:-:S03]  /*3950*/  IMAD.MOV R12, RZ, RZ, -R12 ;  /* 0x000000ffff0c7224 */ /* 0x000fc600078e0a0c */
[----:B------:R-:W-:Y:S01]  /*3960*/  ISETP.GT.U32.AND P6, PT, R6, R4, PT ;  /* 0x000000040600720c */ /* 0x000fe20003fc4070 */
[----:B------:R-:W-:Y:S02]  /*3970*/  @!P0 IMAD.IADD R8, R8, 0x1, -R6 ;  /* 0x0000000108088824 */ /* 0x000fe400078e0a06 */
[C---:B------:R-:W-:Y:S02]  /*3980*/  IMAD R10, R0.reuse, R10, R11 ;  /* 0x0000000a000a7224 */ /* 0x040fe400078e020b */
[----:B------:R-:W-:Y:S02]  /*3990*/  IMAD R7, R0, R12, R7 ;  /* 0x0000000c00077224 */ /* 0x000fe400078e0207 */
[----:B------:R-:W-:Y:S02]  /*39a0*/  @!P3 IMAD.MOV R8, RZ, RZ, -R8 ;  /* 0x000000ffff08b224 */ /* 0x000fe400078e0a08 */
[----:B------:R-:W-:Y:S01]  /*39b0*/  @!P1 IMAD.IADD R5, R5, 0x1, -R0 ;  /* 0x0000000105059824 */ /* 0x000fe200078e0a00 */
[----:B------:R-:W-:-:S03]  /*39c0*/  ISETP.NE.AND P1, PT, R2, RZ, PT ;  /* 0x000000ff0200720c */ /* 0x000fc60003f25270 */
[----:B------:R-:W-:Y:S01]  /*39d0*/  @!P6 IMAD.IADD R4, R4, 0x1, -R6 ;  /* 0x000000010404e824 */ /* 0x000fe200078e0a06 */
[----:B------:R-:W-:-:S03]  /*39e0*/  LOP3.LUT R2, RZ, R2, RZ, 0x33, !PT ;  /* 0x00000002ff027212 */ /* 0x000fc600078e33ff */
[----:B------:R-:W-:Y:S01]  /*39f0*/  @!P5 IMAD.MOV R4, RZ, RZ, -R4 ;  /* 0x000000ffff04d224 */ /* 0x000fe200078e0a04 */
[C---:B------:R-:W-:Y:S02]  /*3a00*/  ISETP.GT.U32.AND P0, PT, R0.reuse, R10, PT ;  /* 0x0000000a0000720c */ /* 0x040fe40003f04070 */
[----:B------:R-:W-:Y:S02]  /*3a10*/  ISETP.GT.U32.AND P5, PT, R0, R7, PT ;  /* 0x000000070000720c */ /* 0x000fe40003fa4070 */
[----:B------:R-:W-:Y:S02]  /*3a20*/  SEL R3, R2, R8, !P1 ;  /* 0x0000000802037207 */ /* 0x000fe40004800000 */
[----:B------:R-:W-:Y:S02]  /*3a30*/  ISETP.GT.U32.AND P6, PT, R0, R5, PT ;  /* 0x000000050000720c */ /* 0x000fe40003fc4070 */
[----:B------:R-:W-:Y:S01]  /*3a40*/  SEL R2, R2, R4, !P1 ;  /* 0x0000000402027207 */ /* 0x000fe20004800000 */
[----:B------:R0:W-:Y:S04]  /*3a50*/  STL [R1+0x79c], R3 ;  /* 0x00079c0301007387 */ /* 0x0001e80000100800 */
[----:B------:R3:W-:Y:S04]  /*3a60*/  STL [R1+0x798], R2 ;  /* 0x0007980201007387 */ /* 0x0007e80000100800 */
[----:B------:R-:W4:Y:S04]  /*3a70*/  LDL.LU R21, [R1+0x3b4] ;  /* 0x0003b40001157983 */ /* 0x000f280000300800 */
[----:B0-----:R-:W4:Y:S01]  /*3a80*/  LDL.LU R3, [R1+0x3b8] ;  /* 0x0003b80001037983 */ /* 0x001f220000300800 */
[----:B------:R-:W-:Y:S01]  /*3a90*/  @!P0 IADD3 R10, PT, PT, R10, -R0, RZ ;  /* 0x800000000a0a8210 */ /* 0x000fe20007ffe0ff */
[--C-:B------:R-:W-:Y:S01]  /*3aa0*/  @!P5 IMAD.IADD R7, R7, 0x1, -R0.reuse ;  /* 0x000000010707d824 */ /* 0x100fe200078e0a00 */
[----:B------:R-:W-:Y:S01]  /*3ab0*/  ISETP.GE.AND P0, PT, R14, RZ, PT ;  /* 0x000000ff0e00720c */ /* 0x000fe20003f06270 */
[----:B------:R-:W-:Y:S01]  /*3ac0*/  @!P6 IMAD.IADD R5, R5, 0x1, -R0 ;  /* 0x000000010505e824 */ /* 0x000fe200078e0a00 */
[----:B------:R-:W-:Y:S01]  /*3ad0*/  IABS R6, R16 ;  /* 0x0000001000067213 */ /* 0x000fe20000000000 */
[----:B------:R-:W4:Y:S01]  /*3ae0*/  LDL R14, [R1+0x3bc] ;  /* 0x0003bc00010e7983 */ /* 0x000f220000100800 */
[----:B------:R-:W-:-:S02]  /*3af0*/  ISETP.GE.AND P5, PT, R16, RZ, PT ;  /* 0x000000ff1000720c */ /* 0x000fc40003fa6270 */
[----:B------:R-:W-:Y:S01]  /*3b00*/  ISETP.GE.AND P6, PT, R15, RZ, PT ;  /* 0x000000ff0f00720c */ /* 0x000fe20003fc6270 */
[----:B------:R-:W4:Y:S04]  /*3b10*/  LDL.LU R16, [R1+0x3c0] ;  /* 0x0003c00001107983 */ /* 0x000f280000300800 */
[----:B------:R-:W4:Y:S01]  /*3b20*/  LDL.LU R15, [R1+0x3c4] ;  /* 0x0003c400010f7983 */ /* 0x000f220000300800 */
[----:B------:R-:W-:-:S04]  /*3b30*/  IMAD.HI.U32 R13, R20, R9, RZ ;  /* 0x00000009140d7227 */ /* 0x000fc800078e00ff */
[----:B------:R-:W-:-:S04]  /*3b40*/  IMAD.MOV R13, RZ, RZ, -R13 ;  /* 0x000000ffff0d7224 */ /* 0x000fc800078e0a0d */
[C---:B------:R-:W-:Y:S01]  /*3b50*/  IMAD R9, R0.reuse, R13, R9 ;  /* 0x0000000d00097224 */ /* 0x040fe200078e0209 */
[----:B------:R-:W-:-:S04]  /*3b60*/  ISETP.GT.U32.AND P3, PT, R0, R10, PT ;  /* 0x0000000a0000720c */ /* 0x000fc80003f64070 */
[----:B------:R-:W-:Y:S01]  /*3b70*/  ISETP.GT.U32.AND P1, PT, R0, R9, PT ;  /* 0x000000090000720c */ /* 0x000fe20003f24070 */
[----:B------:R-:W-:-:S04]  /*3b80*/  IMAD.HI.U32 R4, R20, R6, RZ ;  /* 0x0000000614047227 */ /* 0x000fc800078e00ff */
[----:B------:R-:W-:Y:S02]  /*3b90*/  IMAD.MOV R4, RZ, RZ, -R4 ;  /* 0x000000ffff047224 */ /* 0x000fe400078e0a04 */
[----:B------:R-:W-:Y:S02]  /*3ba0*/  IMAD.MOV.U32 R12, RZ, RZ, R5 ;  /* 0x000000ffff0c7224 */ /* 0x000fe400078e0005 */
[----:B------:R-:W-:-:S04]  /*3bb0*/  IMAD R4, R0, R4, R6 ;  /* 0x0000000400047224 */ /* 0x000fc800078e0206 */
[--C-:B------:R-:W-:Y:S02]  /*3bc0*/  @!P1 IMAD.IADD R9, R9, 0x1, -R0.reuse ;  /* 0x0000000109099824 */ /* 0x100fe400078e0a00 */
[----:B------:R-:W-:Y:S01]  /*3bd0*/  @!P3 IMAD.IADD R10, R10, 0x1, -R0 ;  /* 0x000000010a0ab824 */ /* 0x000fe200078e0a00 */
[C---:B------:R-:W-:Y:S01]  /*3be0*/  ISETP.GT.U32.AND P3, PT, R0.reuse, R7, PT ;  /* 0x000000070000720c */ /* 0x040fe20003f64070 */
[----:B------:R-:W-:Y:S01]  /*3bf0*/  @!P2 IMAD.MOV R12, RZ, RZ, -R12 ;  /* 0x000000ffff0ca224 */ /* 0x000fe200078e0a0c */
[C---:B------:R-:W-:Y:S02]  /*3c00*/  ISETP.GT.U32.AND P1, PT, R0.reuse, R9, PT ;  /* 0x000000090000720c */ /* 0x040fe40003f24070 */
[----:B------:R-:W-:Y:S01]  /*3c10*/  ISETP.GT.U32.AND P2, PT, R0, R4, PT ;  /* 0x000000040000720c */ /* 0x000fe20003f44070 */
[----:B------:R-:W-:Y:S01]  /*3c20*/  IMAD.MOV.U32 R11, RZ, RZ, R10 ;  /* 0x000000ffff0b7224 */ /* 0x000fe200078e000a */
[----:B------:R-:W-:Y:S04]  /*3c30*/  STL [R1+0x5b4], R12 ;  /* 0x0005b40c01007387 */ /* 0x000fe80000100800 */
[----:B------:R-:W-:-:S03]  /*3c40*/  @!P4 IADD3 R11, PT, PT, -R11, RZ, RZ ;  /* 0x000000ff0b0bc210 */ /* 0x000fc60007ffe1ff */
[--C-:B------:R-:W-:Y:S02]  /*3c50*/  @!P3 IMAD.IADD R7, R7, 0x1, -R0.reuse ;  /* 0x000000010707b824 */ /* 0x100fe400078e0a00 */
[--C-:B------:R-:W-:Y:S01]  /*3c60*/  @!P1 IMAD.IADD R9, R9, 0x1, -R0.reuse ;  /* 0x0000000109099824 */ /* 0x100fe200078e0a00 */
[----:B------:R0:W-:Y:S01]  /*3c70*/  STL [R1+0x3a8], R11 ;  /* 0x0003a80b01007387 */ /* 0x0001e20000100800 */
[----:B------:R-:W-:Y:S02]  /*3c80*/  @!P2 IMAD.IADD R4, R4, 0x1, -R0 ;  /* 0x000000010404a824 */ /* 0x000fe400078e0a00 */
[----:B------:R-:W-:Y:S01]  /*3c90*/  @!P0 IMAD.MOV R7, RZ, RZ, -R7 ;  /* 0x000000ffff078224 */ /* 0x000fe200078e0a07 */
[----:B---3--:R-:W-:Y:S02]  /*3ca0*/  IABS R2, R29 ;  /* 0x0000001d00027213 */ /* 0x008fe40000000000 */
[----:B------:R-:W-:Y:S02]  /*3cb0*/  ISETP.GE.AND P4, PT, R29, RZ, PT ;  /* 0x000000ff1d00720c */ /* 0x000fe40003f86270 */
[----:B------:R-:W3:Y:S01]  /*3cc0*/  LDL.LU R29, [R1+0x3cc] ;  /* 0x0003cc00011d7983 */ /* 0x000ee20000300800 */
[----:B------:R-:W-:Y:S01]  /*3cd0*/  IMAD.HI.U32 R6, R20, R2, RZ ;  /* 0x0000000214067227 */ /* 0x000fe200078e00ff */
[----:B--2---:R-:W-:-:S02]  /*3ce0*/  IABS R8, R28 ;  /* 0x0000001c00087213 */ /* 0x004fc40000000000 */
[----:B------:R-:W-:Y:S01]  /*3cf0*/  ISETP.GE.AND P3, PT, R28, RZ, PT ;  /* 0x000000ff1c00720c */ /* 0x000fe20003f66270 */
[----:B------:R-:W-:Y:S01]  /*3d00*/  IMAD.MOV R6, RZ, RZ, -R6 ;  /* 0x000000ffff067224 */ /* 0x000fe200078e0a06 */
[----:B------:R1:W-:Y:S04]  /*3d10*/  STL [R1+0x3a4], R7 ;  /* 0x0003a40701007387 */ /* 0x0003e80000100800 */
[----:B------:R-:W2:Y:S01]  /*3d20*/  LDL.LU R28, [R1+0x3d0] ;  /* 0x0003d000011c7983 */ /* 0x000ea20000300800 */
[----:B------:R-:W-:Y:S01]  /*3d30*/  IMAD R2, R0, R6, R2 ;  /* 0x0000000600027224 */ /* 0x000fe200078e0202 */
[----:B----4-:R-:W-:Y:S02]  /*3d40*/  ISETP.GE.AND P2, PT, R3, RZ, PT ;  /* 0x000000ff0300720c */ /* 0x010fe40003f46270 */
[----:B0-----:R-:W-:Y:S01]  /*3d50*/  IABS R11, R3 ;  /* 0x00000003000b7213 */ /* 0x001fe20000000000 */
[----:B------:R-:W-:-:S04]  /*3d60*/  IMAD.MOV.U32 R3, RZ, RZ, R9 ;  /* 0x000000ffff037224 */ /* 0x000fc800078e0009 */
[----:B------:R-:W-:Y:S01]  /*3d70*/  @!P6 IMAD.MOV R3, RZ, RZ, -R3 ;  /* 0x000000ffff03e224 */ /* 0x000fe200078e0a03 */
[----:B-1----:R-:W-:Y:S01]  /*3d80*/  IABS R7, R14 ;  /* 0x0000000e00077213 */ /* 0x002fe20000000000 */
[----:B------:R0:W-:Y:S01]  /*3d90*/  STL [R1+0x2944], R16 ;  /* 0x0029441001007387 */ /* 0x0001e20000100800 */
[----:B------:R-:W-:-:S03]  /*3da0*/  IABS R6, R16 ;  /* 0x0000001000067213 */ /* 0x000fc60000000000 */
[----:B------:R-:W-:Y:S04]  /*3db0*/  STL [R1+0x2948], R15 ;  /* 0x0029480f01007387 */ /* 0x000fe80000100800 */
[----:B------:R-:W4:Y:S04]  /*3dc0*/  LDL R14, [R1+0x3c8] ;  /* 0x0003c800010e7983 */ /* 0x000f280000100800 */
[----:B------:R1:W-:Y:S04]  /*3dd0*/  STL [R1+0x3a0], R3 ;  /* 0x0003a00301007387 */ /* 0x0003e80000100800 */
[----:B0-----:R-:W2:Y:S01]  /*3de0*/  LDL.LU R16, [R1+0x3bc] ;  /* 0x0003bc0001107983 */ /* 0x001ea20000300800 */
[----:B------:R-:W-:Y:S01]  /*3df0*/  ISETP.GT.U32.AND P0, PT, R0, R4, PT ;  /* 0x000000040000720c */ /* 0x000fe20003f04070 */
[----:B------:R-:W-:-:S04]  /*3e00*/  IMAD.HI.U32 R5, R20, R8, RZ ;  /* 0x0000000814057227 */ /* 0x000fc800078e00ff */
[----:B------:R-:W-:Y:S01]  /*3e10*/  IMAD.MOV R5, RZ, RZ, -R5 ;  /* 0x000000ffff057224 */ /* 0x000fe200078e0a05 */
[----:B------:R-:W-:-:S03]  /*3e20*/  ISETP.GT.U32.AND P6, PT, R0, R2, PT ;  /* 0x000000020000720c */ /* 0x000fc60003fc4070 */
[----:B------:R-:W-:-:S04]  /*3e30*/  IMAD R8, R0, R5, R8 ;  /* 0x0000000500087224 */ /* 0x000fc800078e0208 */
[----:B------:R-:W-:Y:S01]  /*3e40*/  @!P0 IMAD.IADD R4, R4, 0x1, -R0 ;  /* 0x0000000104048824 */ /* 0x000fe200078e0a00 */
[----:B------:R-:W-:-:S05]  /*3e50*/  ISETP.GT.U32.AND P0, PT, R0, R8, PT ;  /* 0x000000080000720c */ /* 0x000fca0003f04070 */
[----:B------:R-:W-:Y:S02]  /*3e60*/  @!P6 IMAD.IADD R2, R2, 0x1, -R0 ;  /* 0x000000010202e824 */ /* 0x000fe400078e0a00 */
[----:B------:R-:W-:-:S06]  /*3e70*/  IMAD.HI.U32 R9, R20, R11, RZ ;  /* 0x0000000b14097227 */ /* 0x000fcc00078e00ff */
[----:B------:R-:W-:Y:S01]  /*3e80*/  @!P0 IMAD.IADD R8, R8, 0x1, -R0 ;  /* 0x0000000108088824 */ /* 0x000fe200078e0a00 */
[----:B------:R-:W-:Y:S01]  /*3e90*/  ISETP.GT.U32.AND P0, PT, R0, R2, PT ;  /* 0x000000020000720c */ /* 0x000fe20003f04070 */
[----:B------:R-:W-:-:S04]  /*3ea0*/  IMAD.MOV R9, RZ, RZ, -R9 ;  /* 0x000000ffff097224 */ /* 0x000fc800078e0a09 */
[----:B------:R-:W-:Y:S02]  /*3eb0*/  IMAD R9, R0, R9, R11 ;  /* 0x0000000900097224 */ /* 0x000fe400078e020b */
[----:B-1----:R-:W-:Y:S01]  /*3ec0*/  IMAD.MOV.U32 R3, RZ, RZ, R4 ;  /* 0x000000ffff037224 */ /* 0x002fe200078e0004 */
[----:B------:R-:W-:-:S05]  /*3ed0*/  IABS R10, R15 ;  /* 0x0000000f000a7213 */ /* 0x000fca0000000000 */
[----:B------:R-:W-:Y:S01]  /*3ee0*/  @!P0 IMAD.IADD R2, R2, 0x1, -R0 ;  /* 0x0000000102028824 */ /* 0x000fe200078e0a00 */
[----:B------:R-:W-:Y:S01]  /*3ef0*/  ISETP.GT.U32.AND P0, PT, R0, R9, PT ;  /* 0x000000090000720c */ /* 0x000fe20003f04070 */
[----:B------:R-:W-:Y:S02]  /*3f00*/  @!P5 IMAD.MOV R3, RZ, RZ, -R3 ;  /* 0x000000ffff03d224 */ /* 0x000fe400078e0a03 */
[----:B------:R-:W-:Y:S01]  /*3f10*/  IMAD.MOV.U32 R15, RZ, RZ, R2 ;  /* 0x000000ffff0f7224 */ /* 0x000fe200078e0002 */
[----:B------:R-:W-:-:S03]  /*3f20*/  ISETP.GE.AND P1, PT, R21, RZ, PT ;  /* 0x000000ff1500720c */ /* 0x000fc60003f26270 */
[----:B------:R-:W-:Y:S01]  /*3f30*/  @!P4 IMAD.MOV R15, RZ, RZ, -R15 ;  /* 0x000000ffff0fc224 */ /* 0x000fe200078e0a0f */
[----:B------:R-:W-:Y:S01]  /*3f40*/  IABS R5, R21 ;  /* 0x0000001500057213 */ /* 0x000fe20000000000 */
[----:B------:R0:W-:Y:S04]  /*3f50*/  STL [R1+0x39c], R3 ;  /* 0x00039c0301007387 */ /* 0x0001e80000100800 */
[----:B------:R-:W4:Y:S01]  /*3f60*/  LDL.LU R21, [R1+0x3d4] ;  /* 0x0003d40001157983 */ /* 0x000f220000300800 */
[----:B------:R-:W-:-:S03]  /*3f70*/  @!P0 IMAD.IADD R9, R9, 0x1, -R0 ;  /* 0x0000000109098824 */ /* 0x000fc600078e0a00 */
[----:B0-----:R-:W4:Y:S04]  /*3f80*/  LDL.LU R3, [R1+0x3d8] ;  /* 0x0003d80001037983 */ /* 0x001f280000300800 */
[----:B------:R0:W-:Y:S04]  /*3f90*/  STL [R1+0x398], R15 ;  /* 0x0003980f01007387 */ /* 0x0001e80000100800 */
[----:B0-----:R-:W4:Y:S01]  /*3fa0*/  LDL.LU R15, [R1+0x2948] ;  /* 0x00294800010f7983 */ /* 0x001f220000300800 */
[----:B--2---:R-:W-:-:S03]  /*3fb0*/  ISETP.GE.AND P0, PT, R16, RZ, PT ;  /* 0x000000ff1000720c */ /* 0x004fc60003f06270 */
[----:B------:R-:W2:Y:S01]  /*3fc0*/  LDL.LU R16, [R1+0x2944] ;  /* 0x0029440001107983 */ /* 0x000ea20000300800 */
[----:B------:R-:W-:-:S04]  /*3fd0*/  IMAD.HI.U32 R12, R20, R5, RZ ;  /* 0x00000005140c7227 */ /* 0x000fc800078e00ff */
[----:B------:R-:W-:Y:S02]  /*3fe0*/  IMAD.MOV R12, RZ, RZ, -R12 ;  /* 0x000000ffff0c7224 */ /* 0x000fe400078e0a0c */
[----:B------:R-:W-:-:S04]  /*3ff0*/  IMAD.HI.U32 R13, R20, R7, RZ ;  /* 0x00000007140d7227 */ /* 0x000fc800078e00ff */
[----:B------:R-:W-:Y:S01]  /*4000*/  IMAD R5, R0, R12, R5 ;  /* 0x0000000c00057224 */ /* 0x000fe200078e0205 */
[----:B------:R-:W-:Y:S01]  /*4010*/  IADD3 R13, PT, PT, -R13, RZ, RZ ;  /* 0x000000ff0d0d7210 */ /* 0x000fe20007ffe1ff */
[----:B------:R-:W-:Y:S01]  /*4020*/  IMAD.HI.U32 R12, R20, R6, RZ ;  /* 0x00000006140c7227 */ /* 0x000fe200078e00ff */
[C---:B------:R-:W-:Y:S02]  /*4030*/  ISETP.GT.U32.AND P5, PT, R0.reuse, R8, PT ;  /* 0x000000080000720c */ /* 0x040fe40003fa4070 */
[----:B------:R-:W-:Y:S01]  /*4040*/  ISETP.GT.U32.AND P6, PT, R0, R5, PT ;  /* 0x000000050000720c */ /* 0x000fe20003fc4070 */
[----:B------:R-:W-:-:S04]  /*4050*/  IMAD.HI.U32 R11, R20, R10, RZ ;  /* 0x0000000a140b7227 */ /* 0x000fc800078e00ff */
[----:B------:R-:W-:Y:S02]  /*4060*/  IMAD.MOV R12, RZ, RZ, -R12 ;  /* 0x000000ffff0c7224 */ /* 0x000fe400078e0a0c */
[C---:B------:R-:W-:Y:S02]  /*4070*/  IMAD R7, R0.reuse, R13, R7 ;  /* 0x0000000d00077224 */ /* 0x040fe400078e0207 */
[----:B------:R-:W-:Y:S02]  /*4080*/  IMAD.MOV R11, RZ, RZ, -R11 ;  /* 0x000000ffff0b7224 */ /* 0x000fe400078e0a0b */
[C---:B------:R-:W-:Y:S01]  /*4090*/  IMAD R6, R0.reuse, R12, R6 ;  /* 0x0000000c00067224 */ /* 0x040fe200078e0206 */
[C---:B------:R-:W-:Y:S01]  /*40a0*/  ISETP.GT.U32.AND P4, PT, R0.reuse, R7, PT ;  /* 0x000000070000720c */ /* 0x040fe20003f84070 */
[----:B------:R-:W-:Y:S01]  /*40b0*/  IMAD R10, R0, R11, R10 ;  /* 0x0000000b000a7224 */ /* 0x000fe200078e020a */
[----:B---3--:R-:W-:Y:S01]  /*40c0*/  IABS R11, R29 ;  /* 0x0000001d000b7213 */ /* 0x008fe20000000000 */
[----:B------:R-:W-:Y:S01]  /*40d0*/  @!P6 IMAD.IADD R5, R5, 0x1, -R0 ;  /* 0x000000010505e824 */ /* 0x000fe200078e0a00 */
[----:B------:R-:W-:-:S02]  /*40e0*/  @!P5 IADD3 R8, PT, PT, R8, -R0, RZ ;  /* 0x800000000808d210 */ /* 0x000fc40007ffe0ff */
[----:B------:R-:W-:Y:S02]  /*40f0*/  ISETP.GT.U32.AND P5, PT, R0, R6, PT ;  /* 0x000000060000720c */ /* 0x000fe40003fa4070 */
[----:B----4-:R-:W-:Y:S01]  /*4100*/  IABS R12, R14 ;  /* 0x0000000e000c7213 */ /* 0x010fe20000000000 */
[----:B------:R-:W-:Y:S01]  /*4110*/  IMAD.HI.U32 R14, R20, R11, RZ ;  /* 0x0000000b140e7227 */ /* 0x000fe200078e00ff */
[----:B------:R-:W-:-:S03]  /*4120*/  ISETP.GT.U32.AND P6, PT, R0, R5, PT ;  /* 0x000000050000720c */ /* 0x000fc60003fc4070 */
[----:B------:R-:W-:Y:S02]  /*4130*/  IMAD.MOV R14, RZ, RZ, -R14 ;  /* 0x000000ffff0e7224 */ /* 0x000fe400078e0a0e */
[----:B------:R-:W-:Y:S02]  /*4140*/  @!P4 IMAD.IADD R7, R7, 0x1, -R0 ;  /* 0x000000010707c824 */ /* 0x000fe400078e0a00 */
[----:B------:R-:W-:-:S04]  /*4150*/  IMAD.HI.U32 R2, R20, R12, RZ ;  /* 0x0000000c14027227 */ /* 0x000fc800078e00ff */
[----:B------:R-:W-:Y:S02]  /*4160*/  IMAD R11, R0, R14, R11 ;  /* 0x0000000e000b7224 */ /* 0x000fe400078e020b */
[----:B------:R-:W-:Y:S01]  /*4170*/  @!P5 IMAD.IADD R6, R6, 0x1, -R0 ;  /* 0x000000010606d824 */ /* 0x000fe200078e0a00 */
[----:B------:R-:W3:Y:S01]  /*4180*/  LDL.LU R14, [R1+0x3c8] ;  /* 0x0003c800010e7983 */ /* 0x000ee20000300800 */
[----:B------:R-:W-:Y:S01]  /*4190*/  IMAD.MOV R2, RZ, RZ, -R2 ;  /* 0x000000ffff027224 */ /* 0x000fe200078e0a02 */
[C---:B------:R-:W-:Y:S01]  /*41a0*/  ISETP.GT.U32.AND P5, PT, R0.reuse, R7, PT ;  /* 0x000000070000720c */ /* 0x040fe20003fa4070 */
[----:B------:R-:W-:Y:S02]  /*41b0*/  @!P6 IMAD.IADD R5, R5, 0x1, -R0 ;  /* 0x000000010505e824 */ /* 0x000fe400078e0a00 */
[----:B------:R-:W-:Y:S02]  /*41c0*/  IMAD R2, R0, R2, R12 ;  /* 0x0000000200027224 */ /* 0x000fe400078e020c */
[----:B------:R-:W-:-:S02]  /*41d0*/  IMAD.MOV.U32 R12, RZ, RZ, R5 ;  /* 0x000000ffff0c7224 */ /* 0x000fc400078e0005 */
[----:B------:R-:W-:Y:S02]  /*41e0*/  @!P3 IMAD.MOV R8, RZ, RZ, -R8 ;  /* 0x000000ffff08b224 */ /* 0x000fe400078e0a08 */
[----:B------:R-:W-:-:S03]  /*41f0*/  @!P1 IMAD.MOV R12, RZ, RZ, -R12 ;  /* 0x000000ffff0c9224 */ /* 0x000fc600078e0a0c */
[----:B------:R0:W-:Y:S01]  /*4200*/  STL [R1+0x394], R8 ;  /* 0x0003940801007387 */ /* 0x0001e20000100800 */
[----:B------:R-:W-:-:S03]  /*4210*/  @!P5 IMAD.IADD R7, R7, 0x1, -R0 ;  /* 0x000000010707d824 */ /* 0x000fc600078e0a00 */
[----:B------:R1:W-:Y:S01]  /*4220*/  STL [R1+0x390], R12 ;  /* 0x0003900c01007387 */ /* 0x0003e20000100800 */
[----:B--2---:R-:W-:-:S03]  /*4230*/  ISETP.GE.AND P5, PT, R16, RZ, PT ;  /* 0x000000ff1000720c */ /* 0x004fc60003fa6270 */
[----:B------:R-:W2:Y:S01]  /*4240*/  LDL.LU R16, [R1+0x3dc] ;  /* 0x0003dc0001107983 */ /* 0x000ea20000300800 */
[C---:B------:R-:W-:Y:S02]  /*4250*/  ISETP.GT.U32.AND P6, PT, R0.reuse, R10, PT ;  /* 0x0000000a0000720c */ /* 0x040fe40003fc4070 */
[----:B------:R-:W-:Y:S02]  /*4260*/  IABS R4, R28 ;  /* 0x0000001c00047213 */ /* 0x000fe40000000000 */
[----:B------:R-:W-:-:S03]  /*4270*/  ISETP.GT.U32.AND P4, PT, R0, R9, PT ;  /* 0x000000090000720c */ /* 0x000fc60003f84070 */
[----:B------:R-:W-:-:S06]  /*4280*/  IMAD.HI.U32 R13, R20, R4, RZ ;  /* 0x00000004140d7227 */ /* 0x000fcc00078e00ff */
[----:B------:R-:W-:Y:S01]  /*4290*/  @!P6 IMAD.IADD R10, R10, 0x1, -R0 ;  /* 0x000000010a0ae824 */ /* 0x000fe200078e0a00 */
[C---:B------:R-:W-:Y:S01]  /*42a0*/  ISETP.GT.U32.AND P6, PT, R0.reuse, R6, PT ;  /* 0x000000060000720c */ /* 0x040fe20003fc4070 */
[----:B------:R-:W-:Y:S02]  /*42b0*/  IMAD.MOV R13, RZ, RZ, -R13 ;  /* 0x000000ffff0d7224 */ /* 0x000fe400078e0a0d */
[----:B------:R-:W-:Y:S02]  /*42c0*/  @!P4 IADD3 R9, PT, PT, R9, -R0, RZ ;  /* 0x800000000909c210 */ /* 0x000fe40007ffe0ff */
[C---:B------:R-:W-:Y:S01]  /*42d0*/  IMAD R4, R0.reuse, R13, R4 ;  /* 0x0000000d00047224 */ /* 0x040fe200078e0204 */
[C---:B------:R-:W-:Y:S02]  /*42e0*/  ISETP.GT.U32.AND P4, PT, R0.reuse, R11, PT ;  /* 0x0000000b0000720c */ /* 0x040fe40003f84070 */
[----:B------:R-:W-:-:S05]  /*42f0*/  ISETP.GT.U32.AND P1, PT, R0, R2, PT ;  /* 0x000000020000720c */ /* 0x000fca0003f24070 */
[--C-:B------:R-:W-:Y:S01]  /*4300*/  @!P6 IMAD.IADD R6, R6, 0x1, -R0.reuse ;  /* 0x000000010606e824 */ /* 0x100fe200078e0a00 */
[C---:B------:R-:W-:Y:S02]  /*4310*/  ISETP.GT.U32.AND P6, PT, R0.reuse, R4, PT ;  /* 0x000000040000720c */ /* 0x040fe40003fc4070 */
[----:B------:R-:W-:Y:S02]  /*4320*/  ISETP.GT.U32.AND P3, PT, R0, R10, PT ;  /* 0x0000000a0000720c */ /* 0x000fe40003f64070 */
[----:B0-----:R-:W-:Y:S01]  /*4330*/  IABS R8, R21 ;  /* 0x0000001500087213 */ /* 0x001fe20000000000 */
[----:B------:R-:W-:Y:S02]  /*4340*/  @!P4 IMAD.IADD R11, R11, 0x1, -R0 ;  /* 0x000000010b0bc824 */ /* 0x000fe400078e0a00 */
[----:B------:R-:W-:Y:S02]  /*4350*/  @!P2 IMAD.MOV R9, RZ, RZ, -R9 ;  /* 0x000000ffff09a224 */ /* 0x000fe400078e0a09 */
[----:B-1----:R-:W-:-:S04]  /*4360*/  IMAD.HI.U32 R12, R20, R8, RZ ;  /* 0x00000008140c7227 */ /* 0x002fc800078e00ff */
[--C-:B------:R-:W-:Y:S02]  /*4370*/  @!P6 IMAD.IADD R4, R4, 0x1, -R0.reuse ;  /* 0x000000010404e824 */ /* 0x100fe400078e0a00 */
[----:B------:R-:W-:Y:S01]  /*4380*/  @!P0 IMAD.MOV R7, RZ, RZ, -R7 ;  /* 0x000000ffff078224 */ /* 0x000fe200078e0a07 */
[----:B------:R-:W-:Y:S01]  /*4390*/  ISETP.GT.U32.AND P0, PT, R0, R11, PT ;  /* 0x0000000b0000720c */ /* 0x000fe20003f04070 */
[--C-:B------:R-:W-:Y:S02]  /*43a0*/  @!P1 IMAD.IADD R2, R2, 0x1, -R0.reuse ;  /* 0x0000000102029824 */ /* 0x100fe400078e0a00 */
[----:B------:R-:W-:Y:S01]  /*43b0*/  @!P3 IMAD.IADD R10, R10, 0x1, -R0 ;  /* 0x000000010a0ab824 */ /* 0x000fe200078e0a00 */
[----:B------:R-:W-:Y:S01]  /*43c0*/  ISETP.GE.AND P3, PT, R15, RZ, PT ;  /* 0x000000ff0f00720c */ /* 0x000fe20003f66270 */
[----:B------:R-:W-:Y:S01]  /*43d0*/  IMAD.MOV R12, RZ, RZ, -R12 ;  /* 0x000000ffff0c7224 */ /* 0x000fe200078e0a0c */
[----:B------:R-:W4:Y:S01]  /*43e0*/  LDL.LU R15, [R1+0x3e0] ;  /* 0x0003e000010f7983 */ /* 0x000f220000300800 */
[----:B------:R-:W-:-:S02]  /*43f0*/  ISETP.GT.U32.AND P6, PT, R0, R4, PT ;  /* 0x000000040000720c */ /* 0x000fc40003fc4070 */
[C---:B------:R-:W-:Y:S01]  /*4400*/  ISETP.GT.U32.AND P2, PT, R0.reuse, R2, PT ;  /* 0x000000020000720c */ /* 0x040fe20003f44070 */
[----:B------:R0:W-:Y:S01]  /*4410*/  STL [R1+0x38c], R9 ;  /* 0x00038c0901007387 */ /* 0x0001e20000100800 */
[----:B------:R-:W-:Y:S01]  /*4420*/  IMAD R8, R0, R12, R8 ;  /* 0x0000000c00087224 */ /* 0x000fe200078e0208 */
[----:B---3--:R-:W-:Y:S02]  /*4430*/  ISETP.GE.AND P1, PT, R14, RZ, PT ;  /* 0x000000ff0e00720c */ /* 0x008fe40003f26270 */
[----:B------:R-:W-:Y:S02]  /*4440*/  ISETP.GE.AND P4, PT, R29, RZ, PT ;  /* 0x000000ff1d00720c */ /* 0x000fe40003f86270 */
[----:B0-----:R-:W-:Y:S01]  /*4450*/  MOV R9, R6 ;  /* 0x0000000600097202 */ /* 0x001fe20000000f00 */
[----:B------:R0:W-:Y:S01]  /*4460*/  STL [R1+0x388], R7 ;  /* 0x0003880701007387 */ /* 0x0001e20000100800 */
[----:B------:R-:W-:-:S03]  /*4470*/  @!P0 IMAD.IADD R11, R11, 0x1, -R0 ;  /* 0x000000010b0b8824 */ /* 0x000fc600078e0a00 */
[----:B------:R-:W-:Y:S01]  /*4480*/  @!P5 IMAD.MOV R9, RZ, RZ, -R9 ;  /* 0x000000ffff09d224 */ /* 0x000fe200078e0a09 */
[----:B------:R-:W-:Y:S01]  /*4490*/  ISETP.GT.U32.AND P5, PT, R0, R8, PT ;  /* 0x000000080000720c */ /* 0x000fe20003fa4070 */
[--C-:B------:R-:W-:Y:S01]  /*44a0*/  @!P6 IMAD.IADD R4, R4, 0x1, -R0.reuse ;  /* 0x000000010404e824 */ /* 0x100fe200078e0a00 */
[----:B------:R-:W-:Y:S01]  /*44b0*/  IABS R5, R3 ;  /* 0x0000000300057213 */ /* 0x000fe20000000000 */
[----:B------:R-:W-:Y:S02]  /*44c0*/  @!P2 IMAD.IADD R2, R2, 0x1, -R0 ;  /* 0x000000010202a824 */ /* 0x000fe400078e0a00 */
[----:B0-----:R-:W-:Y:S01]  /*44d0*/  IMAD.MOV.U32 R7, RZ, RZ, R10 ;  /* 0x000000ffff077224 */ /* 0x001fe200078e000a */
[----:B------:R-:W-:Y:S01]  /*44e0*/  ISETP.GE.AND P6, PT, R3, RZ, PT ;  /* 0x000000ff0300720c */ /* 0x000fe20003fc6270 */
[----:B------:R-:W3:Y:S01]  /*44f0*/  LDL.LU R29, [R1+0x3e4] ;  /* 0x0003e400011d7983 */ /* 0x000ee20000300800 */
[----:B------:R-:W-:Y:S01]  /*4500*/  MOV R3, R11 ;  /* 0x0000000b00037202 */ /* 0x000fe20000000f00 */
[----:B------:R-:W-:Y:S01]  /*4510*/  @!P3 IMAD.MOV R7, RZ, RZ, -R7 ;  /* 0x000000ffff07b224 */ /* 0x000fe200078e0a07 */
[----:B------:R-:W-:Y:S01]  /*4520*/  ISETP.GE.AND P3, PT, R28, RZ, PT ;  /* 0x000000ff1c00720c */ /* 0x000fe20003f66270 */
[----:B------:R-:W-:Y:S01]  /*4530*/  STL [R1+0x384], R9 ;  /* 0x0003840901007387 */ /* 0x000fe20000100800 */
[----:B------:R-:W-:Y:S01]  /*4540*/  @!P1 IMAD.MOV R2, RZ, RZ, -R2 ;  /* 0x000000ffff029224 */ /* 0x000fe200078e0a02 */
[----:B------:R-:W-:Y:S01]  /*4550*/  ISETP.GE.AND P0, PT, R21, RZ, PT ;  /* 0x000000ff1500720c */ /* 0x000fe20003f06270 */
[----:B------:R-:W-:Y:S01]  /*4560*/  @!P4 IMAD.MOV R3, RZ, RZ, -R3 ;  /* 0x000000ffff03c224 */ /* 0x000fe200078e0a03 */
[----:B------:R-:W-:Y:S01]  /*4570*/  STL [R1+0x380], R7 ;  /* 0x0003800701007387 */ /* 0x000fe20000100800 */
[----:B------:R-:W-:-:S03]  /*4580*/  @!P5 IMAD.IADD R8, R8, 0x1, -R0 ;  /* 0x000000010808d824 */ /* 0x000fc600078e0a00 */
[----:B------:R-:W3:Y:S04]  /*4590*/  LDL.LU R28, [R1+0x3e8] ;  /* 0x0003e800011c7983 */ /* 0x000ee80000300800 */
[----:B------:R-:W3:Y:S01]  /*45a0*/  LDL.LU R21, [R1+0x3ec] ;  /* 0x0003ec0001157983 */ /* 0x000ee20000300800 */
[----:B--2---:R-:W-:Y:S02]  /*45b0*/  IABS R6, R16 ;  /* 0x0000001000067213 */ /* 0x004fe40000000000 */
[----:B------:R-:W-:Y:S02]  /*45c0*/  ISETP.GE.AND P5, PT, R16, RZ, PT ;  /* 0x000000ff1000720c */ /* 0x000fe40003fa6270 */
[----:B------:R-:W2:Y:S04]  /*45d0*/  LDL.LU R16, [R1+0x3f4] ;  /* 0x0003f40001107983 */ /* 0x000ea80000300800 */
[----:B------:R-:W-:Y:S04]  /*45e0*/  STL [R1+0x37c], R2 ;  /* 0x00037c0201007387 */ /* 0x000fe80000100800 */
[----:B------:R0:W-:Y:S04]  /*45f0*/  STL [R1+0x378], R3 ;  /* 0x0003780301007387 */ /* 0x0001e80000100800 */
[----:B0-----:R-:W2:Y:S01]  /*4600*/  LDL R3, [R1+0x3f0] ;  /* 0x0003f00001037983 */ /* 0x001ea20000100800 */
[----:B------:R-:W-:-:S04]  /*4610*/  IMAD.HI.U32 R13, R20, R5, RZ ;  /* 0x00000005140d7227 */ /* 0x000fc800078e00ff */
[----:B------:R-:W-:-:S04]  /*4620*/  IMAD.MOV R13, RZ, RZ, -R13 ;  /* 0x000000ffff0d7224 */ /* 0x000fc800078e0a0d */
[----:B------:R-:W-:-:S05]  /*4630*/  IMAD R5, R0, R13, R5 ;  /* 0x0000000d00057224 */ /* 0x000fca00078e0205 */
[----:B------:R-:W-:Y:S01]  /*4640*/  ISETP.GT.U32.AND P2, PT, R0, R5, PT ;  /* 0x000000050000720c */ /* 0x000fe20003f44070 */
[----:B------:R-:W-:Y:S02]  /*4650*/  @!P3 IMAD.MOV R4, RZ, RZ, -R4 ;  /* 0x000000ffff04b224 */ /* 0x000fe400078e0a04 */
[----:B------:R-:W-:-:S10]  /*4660*/  IMAD.HI.U32 R7, R20, R6, RZ ;  /* 0x0000000614077227 */ /* 0x000fd400078e00ff */
[----:B------:R-:W-:Y:S01]  /*4670*/  @!P2 IMAD.IADD R5, R5, 0x1, -R0 ;  /* 0x000000010505a824 */ /* 0x000fe200078e0a00 */
[----:B----4-:R-:W-:-:S04]  /*4680*/  IABS R9, R15 ;  /* 0x0000000f00097213 */ /* 0x010fc80000000000 */
[----:B------:R-:W-:Y:S02]  /*4690*/  ISETP.GT.U32.AND P1, PT, R0, R5, PT ;  /* 0x000000050000720c */ /* 0x000fe40003f24070 */
[----:B------:R-:W-:Y:S01]  /*46a0*/  ISETP.GE.AND P3, PT, R15, RZ, PT ;  /* 0x000000ff0f00720c */ /* 0x000fe20003f66270 */
[----:B------:R-:W-:Y:S01]  /*46b0*/  IMAD.HI.U32 R2, R20, R9, RZ ;  /* 0x0000000914027227 */ /* 0x000fe200078e00ff */
[----:B------:R-:W4:Y:S01]  /*46c0*/  LDL R15, [R1+0x3f8] ;  /* 0x0003f800010f7983 */ /* 0x000f220000100800 */
[C---:B------:R-:W-:Y:S02]  /*46d0*/  ISETP.GT.U32.AND P2, PT, R0.reuse, R8, PT ;  /* 0x000000080000720c */ /* 0x040fe40003f44070 */
[----:B------:R-:W-:Y:S02]  /*46e0*/  IMAD.MOV R2, RZ, RZ, -R2 ;  /* 0x000000ffff027224 */ /* 0x000fe400078e0a02 */
[----:B------:R-:W-:Y:S02]  /*46f0*/  IMAD.MOV R7, RZ, RZ, -R7 ;  /* 0x000000ffff077224 */ /* 0x000fe400078e0a07 */
[----:B------:R-:W-:-:S02]  /*4700*/  IMAD R9, R0, R2, R9 ;  /* 0x0000000200097224 */ /* 0x000fc400078e0209 */
[----:B------:R-:W-:Y:S02]  /*4710*/  IMAD R6, R0, R7, R6 ;  /* 0x0000000700067224 */ /* 0x000fe400078e0206 */
[----:B------:R-:W-:-:S03]  /*4720*/  @!P1 IMAD.IADD R5, R5, 0x1, -R0 ;  /* 0x0000000105059824 */ /* 0x000fc600078e0a00 */
[----:B------:R-:W-:Y:S01]  /*4730*/  ISETP.GT.U32.AND P4, PT, R0, R6, PT ;  /* 0x000000060000720c */ /* 0x000fe20003f84070 */
[----:B------:R-:W-:Y:S01]  /*4740*/  @!P2 IMAD.IADD R8, R8, 0x1, -R0 ;  /* 0x000000010808a824 */ /* 0x000fe200078e0a00 */
[----:B------:R0:W-:Y:S01]  /*4750*/  STL [R1+0x374], R4 ;  /* 0x0003740401007387 */ /* 0x0001e20000100800 */
[----:B---3--:R-:W-:Y:S02]  /*4760*/  IABS R10, R29 ;  /* 0x0000001d000a7213 */ /* 0x008fe40000000000 */
[----:B------:R-:W-:Y:S01]  /*4770*/  IABS R2, R28 ;  /* 0x0000001c00027213 */ /* 0x000fe20000000000 */
[----:B0-----:R-:W-:-:S04]  /*4780*/  IMAD.MOV.U32 R4, RZ, RZ, R8 ;  /* 0x000000ffff047224 */ /* 0x001fc800078e0008 */
[----:B------:R-:W-:-:S04]  /*4790*/  IMAD.HI.U32 R13, R20, R2, RZ ;  /* 0x00000002140d7227 */ /* 0x000fc800078e00ff */
[----:B------:R-:W-:Y:S01]  /*47a0*/  IMAD.HI.U32 R7, R20, R10, RZ ;  /* 0x0000000a14077227 */ /* 0x000fe200078e00ff */
[----:B------:R-:W-:Y:S02]  /*47b0*/  ISETP.GE.AND P2, PT, R29, RZ, PT ;  /* 0x000000ff1d00720c */ /* 0x000fe40003f46270 */
[----:B------:R-:W3:Y:S01]  /*47c0*/  LDL.LU R29, [R1+0x3fc] ;  /* 0x0003fc00011d7983 */ /* 0x000ee20000300800 */
[----:B------:R-:W-:Y:S02]  /*47d0*/  @!P0 IMAD.MOV R4, RZ, RZ, -R4 ;  /* 0x000000ffff048224 */ /* 0x000fe400078e0a04 */
[----:B------:R-:W-:Y:S01]  /*47e0*/  IMAD.MOV R7, RZ, RZ, -R7 ;  /* 0x000000ffff077224 */ /* 0x000fe200078e0a07 */
[----:B------:R-:W-:Y:S01]  /*47f0*/  ISETP.GE.AND P1, PT, R28, RZ, PT ;  /* 0x000000ff1c00720c */ /* 0x000fe20003f26270 */
[----:B------:R-:W-:Y:S01]  /*4800*/  @!P4 IMAD.IADD R6, R6, 0x1, -R0 ;  /* 0x000000010606c824 */ /* 0x000fe200078e0a00 */
[----:B------:R0:W-:Y:S01]  /*4810*/  STL [R1+0x370], R4 ;  /* 0x0003700401007387 */ /* 0x0001e20000100800 */
[----:B------:R-:W-:Y:S01]  /*4820*/  IMAD R10, R0, R7, R10 ;  /* 0x00000007000a7224 */ /* 0x000fe200078e020a */
[----:B------:R-:W-:-:S02]  /*4830*/  ISETP.GE.AND P4, PT, R21, RZ, PT ;  /* 0x000000ff1500720c */ /* 0x000fc40003f86270 */
[----:B------:R-:W-:Y:S01]  /*4840*/  IABS R7, R21 ;  /* 0x0000001500077213 */ /* 0x000fe20000000000 */
[----:B------:R-:W3:Y:S04]  /*4850*/  LDL.LU R28, [R1+0x400] ;  /* 0x00040000011c7983 */ /* 0x000ee80000300800 */
[----:B------:R-:W3:Y:S01]  /*4860*/  LDL.LU R21, [R1+0x404] ;  /* 0x0004040001157983 */ /* 0x000ee20000300800 */
[----:B--2---:R-:W-:Y:S01]  /*4870*/  IABS R12, R3 ;  /* 0x00000003000c7213 */ /* 0x004fe20000000000 */
[----:B------:R-:W-:-:S04]  /*4880*/  IMAD.MOV.U32 R3, RZ, RZ, R5 ;  /* 0x000000ffff037224 */ /* 0x000fc800078e0005 */
[----:B------:R-:W-:Y:S02]  /*4890*/  IMAD.MOV.U32 R5, RZ, RZ, R12 ;  /* 0x000000ffff057224 */ /* 0x000fe400078e000c */
[----:B------:R-:W-:Y:S02]  /*48a0*/  IMAD.MOV R12, RZ, RZ, -R13 ;  /* 0x000000ffff0c7224 */ /* 0x000fe400078e0a0d */
[----:B------:R-:W-:Y:S01]  /*48b0*/  IMAD.HI.U32 R13, R20, R5, RZ ;  /* 0x00000005140d7227 */ /* 0x000fe200078e00ff */
[----:B------:R-:W-:-:S03]  /*48c0*/  @!P6 IADD3 R3, PT, PT, -R3, RZ, RZ ;  /* 0x000000ff0303e210 */ /* 0x000fc60007ffe1ff */
[----:B------:R-:W-:Y:S01]  /*48d0*/  IMAD.MOV R13, RZ, RZ, -R13 ;  /* 0x000000ffff0d7224 */ /* 0x000fe200078e0a0d */
[----:B------:R1:W-:Y:S03]  /*48e0*/  STL [R1+0x293c], R16 ;  /* 0x00293c1001007387 */ /* 0x0003e60000100800 */
[----:B------:R-:W-:Y:S01]  /*48f0*/  IMAD R5, R0, R13, R5 ;  /* 0x0000000d00057224 */ /* 0x000fe200078e0205 */
[----:B------:R2:W-:Y:S01]  /*4900*/  STL [R1+0x36c], R3 ;  /* 0x00036c0301007387 */ /* 0x0005e20000100800 */
[----:B0-----:R-:W-:-:S03]  /*4910*/  IABS R4, R16 ;  /* 0x0000001000047213 */ /* 0x001fc60000000000 */
[----:B------:R0:W-:Y:S04]  /*4920*/  STL [R1+0x2940], R5 ;  /* 0x0029400501007387 */ /* 0x0001e80000100800 */
[----:B-1----:R-:W3:Y:S01]  /*4930*/  LDL.LU R16, [R1+0x3f0] ;  /* 0x0003f00001107983 */ /* 0x002ee20000300800 */
[C---:B------:R-:W-:Y:S02]  /*4940*/  ISETP.GT.U32.AND P0, PT, R0.reuse, R6, PT ;  /* 0x000000060000720c */ /* 0x040fe40003f04070 */
[----:B------:R-:W-:-:S11]  /*4950*/  ISETP.GT.U32.AND P6, PT, R0, R9, PT ;  /* 0x000000090000720c */ /* 0x000fd60003fc4070 */
[--C-:B------:R-:W-:Y:S01]  /*4960*/  @!P0 IMAD.IADD R6, R6, 0x1, -R0.reuse ;  /* 0x0000000106068824 */ /* 0x100fe200078e0a00 */
[----:B------:R-:W-:Y:S01]  /*4970*/  ISETP.GT.U32.AND P0, PT, R0, R10, PT ;  /* 0x0000000a0000720c */ /* 0x000fe20003f04070 */
[----:B------:R-:W-:-:S12]  /*4980*/  @!P6 IMAD.IADD R9, R9, 0x1, -R0 ;  /* 0x000000010909e824 */ /* 0x000fd800078e0a00 */
[----:B------:R-:W-:Y:S01]  /*4990*/  @!P0 IMAD.IADD R10, R10, 0x1, -R0 ;  /* 0x000000010a0a8824 */ /* 0x000fe200078e0a00 */
[----:B------:R-:W-:Y:S01]  /*49a0*/  ISETP.GT.U32.AND P0, PT, R0, R9, PT ;  /* 0x000000090000720c */ /* 0x000fe20003f04070 */
[----:B--2---:R-:W-:-:S04]  /*49b0*/  IMAD.MOV.U32 R3, RZ, RZ, R6 ;  /* 0x000000ffff037224 */ /* 0x004fc800078e0006 */
[----:B------:R-:W-:-:S08]  /*49c0*/  @!P5 IMAD.MOV R3, RZ, RZ, -R3 ;  /* 0x000000ffff03d224 */ /* 0x000fd000078e0a03 */
[----:B------:R-:W-:-:S04]  /*49d0*/  @!P0 IMAD.IADD R9, R9, 0x1, -R0 ;  /* 0x0000000109098824 */ /* 0x000fc800078e0a00 */
[----:B0-----:R-:W-:Y:S01]  /*49e0*/  IMAD.MOV.U32 R5, RZ, RZ, R9 ;  /* 0x000000ffff057224 */ /* 0x001fe200078e0009 */
[----:B------:R0:W-:Y:S03]  /*49f0*/  STL [R1+0x368], R3 ;  /* 0x0003680301007387 */ /* 0x0001e60000100800 */
[----:B------:R-:W-:Y:S01]  /*4a00*/  @!P3 IMAD.MOV R5, RZ, RZ, -R5 ;  /* 0x000000ffff05b224 */ /* 0x000fe200078e0a05 */
[----:B----4-:R-:W-:Y:S01]  /*4a10*/  IABS R8, R15 ;  /* 0x0000000f00087213 */ /* 0x010fe20000000000 */
[----:B0-----:R-:W2:Y:S04]  /*4a20*/  LDL.LU R3, [R1+0x408] ;  /* 0x0004080001037983 */ /* 0x001ea80000300800 */
[----:B------:R-:W4:Y:S04]  /*4a30*/  LDL.LU R15, [R1+0x40c] ;  /* 0x00040c00010f7983 */ /* 0x000f280000300800 */
[----:B------:R0:W-:Y:S01]  /*4a40*/  STL [R1+0x364], R5 ;  /* 0x0003640501007387 */ /* 0x0001e20000100800 */
[----:B------:R-:W-:-:S03]  /*4a50*/  IMAD.HI.U32 R11, R20, R7, RZ ;  /* 0x00000007140b7227 */ /* 0x000fc600078e00ff */
[----:B0-----:R-:W2:Y:S01]  /*4a60*/  LDL.LU R5, [R1+0x2940] ;  /* 0x0029400001057983 */ /* 0x001ea20000300800 */
[----:B------:R-:W-:-:S04]  /*4a70*/  IMAD.MOV R11, RZ, RZ, -R11 ;  /* 0x000000ffff0b7224 */ /* 0x000fc800078e0a0b */
[----:B------:R-:W-:-:S05]  /*4a80*/  IMAD R7, R0, R11, R7 ;  /* 0x0000000b00077224 */ /* 0x000fca00078e0207 */
[----:B------:R-:W-:-:S13]  /*4a90*/  ISETP.GT.U32.AND P0, PT, R0, R7, PT ;  /* 0x000000070000720c */ /* 0x000fda0003f04070 */
[----:B------:R-:W-:Y:S01]  /*4aa0*/  @!P0 IMAD.IADD R7, R7, 0x1, -R0 ;  /* 0x0000000107078824 */ /* 0x000fe200078e0a00 */
[----:B---3--:R-:W-:Y:S02]  /*4ab0*/  ISETP.GE.AND P0, PT, R16, RZ, PT ;  /* 0x000000ff1000720c */ /* 0x008fe40003f06270 */
[----:B------:R-:W3:Y:S01]  /*4ac0*/  LDL.LU R16, [R1+0x293c] ;  /* 0x00293c0001107983 */ /* 0x000ee20000300800 */
[----:B------:R-:W-:-:S04]  /*4ad0*/  IMAD.HI.U32 R11, R20, R8, RZ ;  /* 0x00000008140b7227 */ /* 0x000fc800078e00ff */
[C---:B------:R-:W-:Y:S02]  /*4ae0*/  IMAD R2, R0.reuse, R12, R2 ;  /* 0x0000000c00027224 */ /* 0x040fe400078e0202 */
[----:B------:R-:W-:Y:S01]  /*4af0*/  IMAD.MOV R11, RZ, RZ, -R11 ;  /* 0x000000ffff0b7224 */ /* 0x000fe200078e0a0b */
[C---:B------:R-:W-:Y:S02]  /*4b00*/  ISETP.GT.U32.AND P5, PT, R0.reuse, R10, PT ;  /* 0x0000000a0000720c */ /* 0x040fe40003fa4070 */
[C---:B------:R-:W-:Y:S01]  /*4b10*/  ISETP.GT.U32.AND P6, PT, R0.reuse, R2, PT ;  /* 0x000000020000720c */ /* 0x040fe20003fc4070 */
[----:B------:R-:W-:Y:S01]  /*4b20*/  IMAD R8, R0, R11, R8 ;  /* 0x0000000b00087224 */ /* 0x000fe200078e0208 */
[----:B------:R-:W-:Y:S01]  /*4b30*/  IABS R11, R28 ;  /* 0x0000001c000b7213 */ /* 0x000fe20000000000 */
[----:B------:R-:W-:-:S04]  /*4b40*/  IMAD.HI.U32 R12, R20, R4, RZ ;  /* 0x00000004140c7227 */ /* 0x000fc800078e00ff */
[----:B------:R-:W-:-:S04]  /*4b50*/  IMAD.HI.U32 R14, R20, R11, RZ ;  /* 0x0000000b140e7227 */ /* 0x000fc800078e00ff */
[----:B------:R-:W-:Y:S02]  /*4b60*/  IMAD.MOV R12, RZ, RZ, -R12 ;  /* 0x000000ffff0c7224 */ /* 0x000fe400078e0a0c */
[----:B------:R-:W-:Y:S02]  /*4b70*/  IMAD.MOV R14, RZ, RZ, -R14 ;  /* 0x000000ffff0e7224 */ /* 0x000fe400078e0a0e */
[----:B------:R-:W-:Y:S01]  /*4b80*/  IMAD R4, R0, R12, R4 ;  /* 0x0000000c00047224 */ /* 0x000fe200078e0204 */
[----:B------:R-:W-:Y:S01]  /*4b90*/  @!P6 IADD3 R2, PT, PT, R2, -R0, RZ ;  /* 0x800000000202e210 */ /* 0x000fe20007ffe0ff */
[----:B------:R-:W-:Y:S02]  /*4ba0*/  @!P5 IMAD.IADD R10, R10, 0x1, -R0 ;  /* 0x000000010a0ad824 */ /* 0x000fe400078e0a00 */
[C---:B------:R-:W-:Y:S01]  /*4bb0*/  IMAD R11, R0.reuse, R14, R11 ;  /* 0x0000000e000b7224 */ /* 0x040fe200078e020b */
[C---:B------:R-:W-:Y:S01]  /*4bc0*/  ISETP.GT.U32.AND P5, PT, R0.reuse, R4, PT ;  /* 0x000000040000720c */ /* 0x040fe20003fa4070 */
[----:B------:R-:W4:Y:S01]  /*4bd0*/  LDL.LU R14, [R1+0x3f8] ;  /* 0x0003f800010e7983 */ /* 0x000f220000300800 */
[----:B------:R-:W-:-:S02]  /*4be0*/  ISETP.GT.U32.AND P6, PT, R0, R2, PT ;  /* 0x000000020000720c */ /* 0x000fc40003fc4070 */
[----:B------:R-:W-:-:S05]  /*4bf0*/  IABS R12, R29 ;  /* 0x0000001d000c7213 */ /* 0x000fca0000000000 */
[----:B------:R-:W-:-:S04]  /*4c00*/  IMAD.HI.U32 R9, R20, R12, RZ ;  /* 0x0000000c14097227 */ /* 0x000fc800078e00ff */
[--C-:B------:R-:W-:Y:S02]  /*4c10*/  @!P5 IMAD.IADD R4, R4, 0x1, -R0.reuse ;  /* 0x000000010404d824 */ /* 0x100fe400078e0a00 */
[----:B------:R-:W-:Y:S02]  /*4c20*/  IMAD.MOV R9, RZ, RZ, -R9 ;  /* 0x000000ffff097224 */ /* 0x000fe400078e0a09 */
[----:B------:R-:W-:Y:S02]  /*4c30*/  @!P6 IMAD.IADD R2, R2, 0x1, -R0 ;  /* 0x000000010202e824 */ /* 0x000fe400078e0a00 */
[C---:B------:R-:W-:Y:S02]  /*4c40*/  IMAD R9, R0.reuse, R9, R12 ;  /* 0x0000000900097224 */ /* 0x040fe400078e020c */
[----:B------:R-:W-:Y:S01]  /*4c50*/  IMAD.MOV.U32 R12, RZ, RZ, R2 ;  /* 0x000000ffff0c7224 */ /* 0x000fe200078e0002 */
[----:B--2---:R-:W-:Y:S01]  /*4c60*/  ISETP.GT.U32.AND P3, PT, R0, R5, PT ;  /* 0x000000050000720c */ /* 0x004fe20003f64070 */
[----:B------:R-:W-:-:S12]  /*4c70*/  @!P2 IMAD.MOV R10, RZ, RZ, -R10 ;  /* 0x000000ffff0aa224 */ /* 0x000fd800078e0a0a */
[----:B------:R-:W-:-:S04]  /*4c80*/  @!P3 IADD3 R5, PT, PT, R5, -R0, RZ ;  /* 0x800000000505b210 */ /* 0x000fc80007ffe0ff */
[----:B------:R-:W-:Y:S01]  /*4c90*/  ISETP.GT.U32.AND P5, PT, R0, R5, PT ;  /* 0x000000050000720c */ /* 0x000fe20003fa4070 */
[----:B------:R-:W-:Y:S01]  /*4ca0*/  @!P1 IMAD.MOV R12, RZ, RZ, -R12 ;  /* 0x000000ffff0c9224 */ /* 0x000fe200078e0a0c */
[----:B------:R0:W-:Y:S04]  /*4cb0*/  STL [R1+0x360], R10 ;  /* 0x0003600a01007387 */ /* 0x0001e80000100800 */
[----:B------:R1:W-:Y:S07]  /*4cc0*/  STL [R1+0x35c], R12 ;  /* 0x00035c0c01007387 */ /* 0x0003ee0000100800 */
[----:B------:R-:W-:Y:S01]  /*4cd0*/  @!P5 IMAD.IADD R5, R5, 0x1, -R0 ;  /* 0x000000010505d824 */ /* 0x000fe200078e0a00 */
[----:B---3--:R-:W-:-:S02]  /*4ce0*/  ISETP.GE.AND P5, PT, R16, RZ, PT ;  /* 0x000000ff1000720c */ /* 0x008fc40003fa6270 */
[----:B------:R-:W2:Y:S01]  /*4cf0*/  LDL.LU R16, [R1+0x410] ;  /* 0x0004100001107983 */ /* 0x000ea20000300800 */
[C---:B------:R-:W-:Y:S02]  /*4d00*/  ISETP.GT.U32.AND P3, PT, R0.reuse, R7, PT ;  /* 0x000000070000720c */ /* 0x040fe40003f64070 */
[C---:B------:R-:W-:Y:S02]  /*4d10*/  ISETP.GT.U32.AND P6, PT, R0.reuse, R8, PT ;  /* 0x000000080000720c */ /* 0x040fe40003fc4070 */
[----:B------:R-:W-:Y:S02]  /*4d20*/  ISETP.GT.U32.AND P1, PT, R0, R9, PT ;  /* 0x000000090000720c */ /* 0x000fe40003f24070 */
[----:B------:R-:W-:-:S07]  /*4d30*/  IABS R6, R21 ;  /* 0x0000001500067213 */ /* 0x000fce0000000000 */
[--C-:B------:R-:W-:Y:S01]  /*4d40*/  @!P3 IMAD.IADD R7, R7, 0x1, -R0.reuse ;  /* 0x000000010707b824 */ /* 0x100fe200078e0a00 */
[----:B------:R-:W-:Y:S01]  /*4d50*/  ISETP.GT.U32.AND P3, PT, R0, R11, PT ;  /* 0x0000000b0000720c */ /* 0x000fe20003f64070 */
[----:B------:R-:W-:Y:S01]  /*4d60*/  @!P6 IMAD.IADD R8, R8, 0x1, -R0 ;  /* 0x000000010808e824 */ /* 0x000fe200078e0a00 */
[----:B------:R-:W-:Y:S01]  /*4d70*/  ISETP.GT.U32.AND P6, PT, R0, R4, PT ;  /* 0x000000040000720c */ /* 0x000fe20003fc4070 */
[----:B------:R-:W-:-:S03]  /*4d80*/  IMAD.HI.U32 R13, R20, R6, RZ ;  /* 0x00000006140d7227 */ /* 0x000fc600078e00ff */
[C---:B------:R-:W-:Y:S01]  /*4d90*/  ISETP.GT.U32.AND P2, PT, R0.reuse, R8, PT ;  /* 0x000000080000720c */ /* 0x040fe20003f44070 */
[----:B------:R-:W-:Y:S01]  /*4da0*/  IMAD.MOV R13, RZ, RZ, -R13 ;  /* 0x000000ffff0d7224 */ /* 0x000fe200078e0a0d */
[----:B------:R-:W-:Y:S01]  /*4db0*/  @!P1 IADD3 R9, PT, PT, R9, -R0, RZ ;  /* 0x8000000009099210 */ /* 0x000fe20007ffe0ff */
[----:B------:R-:W-:Y:S02]  /*4dc0*/  @!P4 IMAD.MOV R7, RZ, RZ, -R7 ;  /* 0x000000ffff07c224 */ /* 0x000fe400078e0a07 */
[C---:B------:R-:W-:Y:S02]  /*4dd0*/  IMAD R6, R0.reuse, R13, R6 ;  /* 0x0000000d00067224 */ /* 0x040fe400078e0206 */
[--C-:B------:R-:W-:Y:S01]  /*4de0*/  @!P3 IMAD.IADD R11, R11, 0x1, -R0.reuse ;  /* 0x000000010b0bb824 */ /* 0x100fe200078e0a00 */
[----:B------:R-:W-:Y:S01]  /*4df0*/  ISETP.GT.U32.AND P4, PT, R0, R9, PT ;  /* 0x000000090000720c */ /* 0x000fe20003f84070 */
[----:B------:R-:W-:Y:S01]  /*4e00*/  @!P0 IMAD.MOV R5, RZ, RZ, -R5 ;  /* 0x000000ffff058224 */ /* 0x000fe200078e0a05 */
[----:B0-----:R-:W-:Y:S01]  /*4e10*/  IABS R10, R3 ;  /* 0x00000003000a7213 */ /* 0x001fe20000000000 */
[--C-:B------:R-:W-:Y:S01]  /*4e20*/  @!P6 IMAD.IADD R4, R4, 0x1, -R0.reuse ;  /* 0x000000010404e824 */ /* 0x100fe200078e0a00 */
[----:B------:R-:W-:Y:S01]  /*4e30*/  ISETP.GT.U32.AND P0, PT, R0, R11, PT ;  /* 0x0000000b0000720c */ /* 0x000fe20003f04070 */
[----:B------:R-:W-:Y:S01]  /*4e40*/  @!P2 IMAD.IADD R8, R8, 0x1, -R0 ;  /* 0x000000010808a824 */ /* 0x000fe200078e0a00 */
[----:B------:R-:W-:-:S02]  /*4e50*/  ISETP.GT.U32.AND P6, PT, R0, R6, PT ;  /* 0x000000060000720c */ /* 0x000fc40003fc4070 */
[----:B----4-:R-:W-:Y:S01]  /*4e60*/  ISETP.GE.AND P2, PT, R14, RZ, PT ;  /* 0x000000ff0e00720c */ /* 0x010fe20003f46270 */
[----:B-1----:R-:W-:Y:S01]  /*4e70*/  IMAD.HI.U32 R12, R20, R10, RZ ;  /* 0x0000000a140c7227 */ /* 0x002fe200078e00ff */
[----:B------:R-:W-:Y:S01]  /*4e80*/  ISETP.GE.AND P1, PT, R29, RZ, PT ;  /* 0x000000ff1d00720c */ /* 0x000fe20003f26270 */
[----:B------:R-:W3:Y:S02]  /*4e90*/  LDL.LU R14, [R1+0x414] ;  /* 0x00041400010e7983 */ /* 0x000ee40000300800 */
[----:B------:R-:W-:Y:S02]  /*4ea0*/  IMAD.MOV R12, RZ, RZ, -R12 ;  /* 0x000000ffff0c7224 */ /* 0x000fe400078e0a0c */
[----:B------:R0:W-:Y:S01]  /*4eb0*/  STL [R1+0x358], R7 ;  /* 0x0003580701007387 */ /* 0x0001e20000100800 */
[----:B------:R-:W-:Y:S01]  /*4ec0*/  @!P4 IMAD.IADD R9, R9, 0x1, -R0 ;  /* 0x000000010909c824 */ /* 0x000fe200078e0a00 */
[----:B------:R-:W-:Y:S02]  /*4ed0*/  @!P0 IADD3 R11, PT, PT, R11, -R0, RZ ;  /* 0x800000000b0b8210 */ /* 0x000fe40007ffe0ff */
[----:B------:R1:W-:Y:S01]  /*4ee0*/  STL [R1+0x354], R5 ;  /* 0x0003540501007387 */ /* 0x0003e20000100800 */
[----:B------:R-:W-:Y:S01]  /*4ef0*/  IMAD R10, R0, R12, R10 ;  /* 0x0000000c000a7224 */ /* 0x000fe200078e020a */
[----:B------:R-:W-:Y:S01]  /*4f00*/  ISETP.GE.AND P0, PT, R3, RZ, PT ;  /* 0x000000ff0300720c */ /* 0x000fe20003f06270 */
[----:B------:R-:W-:Y:S01]  /*4f10*/  @!P6 IMAD.IADD R6, R6, 0x1, -R0 ;  /* 0x000000010606e824 */ /* 0x000fe200078e0a00 */
[----:B------:R-:W4:Y:S01]  /*4f20*/  LDL.LU R29, [R1+0x418] ;  /* 0x00041800011d7983 */ /* 0x000f220000300800 */
[----:B0-----:R-:W-:-:S02]  /*4f30*/  IMAD.MOV.U32 R7, RZ, RZ, R4 ;  /* 0x000000ffff077224 */ /* 0x001fc400078e0004 */
[----:B-1----:R-:W-:Y:S02]  /*4f40*/  IMAD.MOV.U32 R5, RZ, RZ, R8 ;  /* 0x000000ffff057224 */ /* 0x002fe400078e0008 */
[----:B------:R-:W-:Y:S02]  /*4f50*/  @!P5 IMAD.MOV R7, RZ, RZ, -R7 ;  /* 0x000000ffff07d224 */ /* 0x000fe400078e0a07 */
[----:B------:R-:W-:Y:S02]  /*4f60*/  IMAD.MOV.U32 R3, RZ, RZ, R9 ;  /* 0x000000ffff037224 */ /* 0x000fe400078e0009 */
[----:B------:R-:W-:Y:S01]  /*4f70*/  @!P2 IMAD.MOV R5, RZ, RZ, -R5 ;  /* 0x000000ffff05a224 */ /* 0x000fe200078e0a05 */
[C---:B------:R-:W-:Y:S01]  /*4f80*/  ISETP.GT.U32.AND P5, PT, R0.reuse, R10, PT ;  /* 0x0000000a0000720c */ /* 0x040fe20003fa4070 */
[----:B------:R-:W-:Y:S01]  /*4f90*/  @!P1 IMAD.MOV R3, RZ, RZ, -R3 ;  /* 0x000000ffff039224 */ /* 0x000fe200078e0a03 */
[----:B------:R-:W-:Y:S01]  /*4fa0*/  ISETP.GT.U32.AND P6, PT, R0, R6, PT ;  /* 0x000000060000720c */ /* 0x000fe20003fc4070 */
[----:B------:R-:W-:Y:S01]  /*4fb0*/  STL [R1+0x350], R7 ;  /* 0x0003500701007387 */ /* 0x000fe20000100800 */
[----:B------:R-:W-:-:S02]  /*4fc0*/  ISETP.GE.AND P3, PT, R28, RZ, PT ;  /* 0x000000ff1c00720c */ /* 0x000fc40003f66270 */
[----:B------:R-:W-:Y:S01]  /*4fd0*/  ISETP.GE.AND P2, PT, R21, RZ, PT ;  /* 0x000000ff1500720c */ /* 0x000fe20003f46270 */
[----:B------:R-:W-:Y:S04]  /*4fe0*/  STL [R1+0x34c], R5 ;  /* 0x00034c0501007387 */ /* 0x000fe80000100800 */
[----:B------:R-:W3:Y:S04]  /*4ff0*/  LDL.LU R28, [R1+0x41c] ;  /* 0x00041c00011c7983 */ /* 0x000ee80000300800 */
[----:B------:R-:W3:Y:S04]  /*5000*/  LDL.LU R21, [R1+0x420] ;  /* 0x0004200001157983 */ /* 0x000ee80000300800 */
[----:B------:R0:W-:Y:S01]  /*5010*/  STL [R1+0x348], R3 ;  /* 0x0003480301007387 */ /* 0x0001e20000100800 */
[--C-:B------:R-:W-:Y:S01]  /*5020*/  @!P5 IMAD.IADD R10, R10, 0x1, -R0.reuse ;  /* 0x000000010a0ad824 */ /* 0x100fe200078e0a00 */
[----:B------:R-:W-:Y:S01]  /*5030*/  IABS R2, R15 ;  /* 0x0000000f00027213 */ /* 0x000fe20000000000 */
[----:B------:R-:W-:Y:S01]  /*5040*/  @!P6 IMAD.IADD R6, R6, 0x1, -R0 ;  /* 0x000000010606e824 */ /* 0x000fe200078e0a00 */
[----:B0-----:R-:W3:Y:S01]  /*5050*/  LDL R3, [R1+0x424] ;  /* 0x0004240001037983 */ /* 0x001ee20000100800 */
[----:B------:R-:W-:-:S02]  /*5060*/  ISETP.GE.AND P6, PT, R15, RZ, PT ;  /* 0x000000ff0f00720c */ /* 0x000fc40003fc6270 */
[----:B--2---:R-:W-:Y:S02]  /*5070*/  IABS R4, R16 ;  /* 0x0000001000047213 */ /* 0x004fe40000000000 */
[----:B------:R-:W-:Y:S02]  /*5080*/  ISETP.GE.AND P5, PT, R16, RZ, PT ;  /* 0x000000ff1000720c */ /* 0x000fe40003fa6270 */
[----:B------:R-:W2:Y:S04]  /*5090*/  LDL.LU R16, [R1+0x428] ;  /* 0x0004280001107983 */ /* 0x000ea80000300800 */
[----:B------:R-:W2:Y:S01]  /*50a0*/  LDL.LU R15, [R1+0x42c] ;  /* 0x00042c00010f7983 */ /* 0x000ea20000300800 */
[----:B------:R-:W-:-:S04]  /*50b0*/  IMAD.HI.U32 R13, R20, R2, RZ ;  /* 0x00000002140d7227 */ /* 0x000fc800078e00ff */
[----:B------:R-:W-:-:S04]  /*50c0*/  IMAD.MOV R13, RZ, RZ, -R13 ;  /* 0x000000ffff0d7224 */ /* 0x000fc800078e0a0d */
[----:B------:R-:W-:-:S05]  /*50d0*/  IMAD R2, R0, R13, R2 ;  /* 0x0000000d00027224 */ /* 0x000fca00078e0202 */
[----:B------:R-:W-:Y:S01]  /*50e0*/  ISETP.GT.U32.AND P4, PT, R0, R2, PT ;  /* 0x000000020000720c */ /* 0x000fe20003f84070 */
[----:B------:R-:W-:-:S12]  /*50f0*/  @!P3 IMAD.MOV R11, RZ, RZ, -R11 ;  /* 0x000000ffff0bb224 */ /* 0x000fd800078e0a0b */
[----:B------:R-:W-:Y:S01]  /*5100*/  @!P4 IMAD.IADD R2, R2, 0x1, -R0 ;  /* 0x000000010202c824 */ /* 0x000fe200078e0a00 */
[----:B------:R-:W-:Y:S01]  /*5110*/  ISETP.GT.U32.AND P4, PT, R0, R10, PT ;  /* 0x0000000a0000720c */ /* 0x000fe20003f84070 */
[----:B------:R-:W-:-:S03]  /*5120*/  @!P2 IMAD.MOV R6, RZ, RZ, -R6 ;  /* 0x000000ffff06a224 */ /* 0x000fc600078e0a06 */
[----:B------:R-:W-:Y:S01]  /*5130*/  ISETP.GT.U32.AND P1, PT, R0, R2, PT ;  /* 0x000000020000720c */ /* 0x000fe20003f24070 */
[----:B------:R-:W-:Y:S04]  /*5140*/  STL [R1+0x344], R11 ;  /* 0x0003440b01007387 */ /* 0x000fe80000100800 */
[----:B------:R0:W-:Y:S04]  /*5150*/  STL [R1+0x340], R6 ;  /* 0x0003400601007387 */ /* 0x0001e80000100800 */
[----:B------:R-:W-:-:S05]  /*5160*/  @!P4 IADD3 R10, PT, PT, R10, -R0, RZ ;  /* 0x800000000a0ac210 */ /* 0x000fca0007ffe0ff */
[----:B0-----:R-:W-:Y:S01]  /*5170*/  IMAD.MOV.U32 R6, RZ, RZ, R10 ;  /* 0x000000ffff067224 */ /* 0x001fe200078e000a */
[----:B----4-:R-:W-:-:S03]  /*5180*/  IABS R8, R29 ;  /* 0x0000001d00087213 */ /* 0x010fc60000000000 */
[----:B------:R-:W-:Y:S01]  /*5190*/  @!P0 IMAD.MOV R6, RZ, RZ, -R6 ;  /* 0x000000ffff068224 */ /* 0x000fe200078e0a06 */
[----:B------:R-:W-:Y:S01]  /*51a0*/  ISETP.GE.AND P4, PT, R29, RZ, PT ;  /* 0x000000ff1d00720c */ /* 0x000fe20003f86270 */
[----:B------:R-:W-:Y:S01]  /*51b0*/  @!P1 IMAD.IADD R2, R2, 0x1, -R0 ;  /* 0x0000000102029824 */ /* 0x000fe200078e0a00 */
[----:B------:R-:W4:Y:S04]  /*51c0*/  LDL.LU R29, [R1+0x434] ;  /* 0x00043400011d7983 */ /* 0x000f280000300800 */
[----:B------:R0:W-:Y:S01]  /*51d0*/  STL [R1+0x33c], R6 ;  /* 0x00033c0601007387 */ /* 0x0001e20000100800 */
[----:B------:R-:W-:Y:S01]  /*51e0*/  IMAD.HI.U32 R5, R20, R4, RZ ;  /* 0x0000000414057227 */ /* 0x000fe200078e00ff */
[----:B---3--:R-:W-:-:S03]  /*51f0*/  IABS R7, R14 ;  /* 0x0000000e00077213 */ /* 0x008fc60000000000 */
[----:B------:R-:W-:Y:S01]  /*5200*/  IMAD.MOV R5, RZ, RZ, -R5 ;  /* 0x000000ffff057224 */ /* 0x000fe200078e0a05 */
[----:B------:R-:W-:Y:S02]  /*5210*/  ISETP.GE.AND P1, PT, R28, RZ, PT ;  /* 0x000000ff1c00720c */ /* 0x000fe40003f26270 */
[----:B------:R-:W-:Y:S02]  /*5220*/  IABS R11, R28 ;  /* 0x0000001c000b7213 */ /* 0x000fe40000000000 */
[----:B------:R-:W3:Y:S01]  /*5230*/  LDL.LU R28, [R1+0x438] ;  /* 0x00043800011c7983 */ /* 0x000ee20000300800 */
[----:B0-----:R-:W-:Y:S01]  /*5240*/  IABS R6, R3 ;  /* 0x0000000300067213 */ /* 0x001fe20000000000 */
[----:B------:R-:W-:-:S04]  /*5250*/  IMAD.MOV.U32 R3, RZ, RZ, R2 ;  /* 0x000000ffff037224 */ /* 0x000fc800078e0002 */
[----:B------:R-:W-:Y:S02]  /*5260*/  @!P6 IMAD.MOV R3, RZ, RZ, -R3 ;  /* 0x000000ffff03e224 */ /* 0x000fe400078e0a03 */
[----:B------:R-:W-:Y:S02]  /*5270*/  IMAD R5, R0, R5, R4 ;  /* 0x0000000500057224 */ /* 0x000fe400078e0204 */
[----:B------:R-:W-:-:S04]  /*5280*/  IMAD.HI.U32 R4, R20, R7, RZ ;  /* 0x0000000714047227 */ /* 0x000fc800078e00ff */
[----:B------:R-:W-:-:S04]  /*5290*/  IMAD.MOV R4, RZ, RZ, -R4 ;  /* 0x000000ffff047224 */ /* 0x000fc800078e0a04 */
[----:B------:R-:W-:Y:S01]  /*52a0*/  IMAD R7, R0, R4, R7 ;  /* 0x0000000400077224 */ /* 0x000fe200078e0207 */
[----:B--2---:R-:W-:Y:S04]  /*52b0*/  STL [R1+0x2934], R16 ;  /* 0x0029341001007387 */ /* 0x004fe80000100800 */
[----:B------:R-:W-:Y:S04]  /*52c0*/  STL [R1+0x2938], R15 ;  /* 0x0029380f01007387 */ /* 0x000fe80000100800 */
[----:B------:R0:W-:Y:S04]  /*52d0*/  STL [R1+0x338], R3 ;  /* 0x0003380301007387 */ /* 0x0001e80000100800 */
[----:B0-----:R-:W2:Y:S01]  /*52e0*/  LDL R3, [R1+0x430] ;  /* 0x0004300001037983 */ /* 0x001ea20000100800 */
[----:B------:R-:W-:-:S03]  /*52f0*/  IABS R4, R16 ;  /* 0x0000001000047213 */ /* 0x000fc60000000000 */
[----:B------:R-:W3:Y:S01]  /*5300*/  LDL.LU R16, [R1+0x424] ;  /* 0x0004240001107983 */ /* 0x000ee20000300800 */
[----:B------:R-:W-:Y:S01]  /*5310*/  ISETP.GT.U32.AND P3, PT, R0, R5, PT ;  /* 0x000000050000720c */ /* 0x000fe20003f64070 */
[----:B------:R-:W-:-:S12]  /*5320*/  IMAD.HI.U32 R9, R20, R8, RZ ;  /* 0x0000000814097227 */ /* 0x000fd800078e00ff */
[----:B------:R-:W-:-:S05]  /*5330*/  @!P3 IMAD.IADD R5, R5, 0x1, -R0 ;  /* 0x000000010505b824 */ /* 0x000fca00078e0a00 */
[C---:B------:R-:W-:Y:S01]  /*5340*/  ISETP.GT.U32.AND P0, PT, R0.reuse, R5, PT ;  /* 0x000000050000720c */ /* 0x040fe20003f04070 */
[----:B------:R-:W-:Y:S01]  /*5350*/  IMAD.MOV R9, RZ, RZ, -R9 ;  /* 0x000000ffff097224 */ /* 0x000fe200078e0a09 */
[----:B------:R-:W-:-:S03]  /*5360*/  ISETP.GT.U32.AND P6, PT, R0, R7, PT ;  /* 0x000000070000720c */ /* 0x000fc60003fc4070 */
[----:B------:R-:W-:Y:S01]  /*5370*/  IMAD R8, R0, R9, R8 ;  /* 0x0000000900087224 */ /* 0x000fe200078e0208 */
[----:B------:R-:W-:-:S07]  /*5380*/  IABS R9, R21 ;  /* 0x0000001500097213 */ /* 0x000fce0000000000 */
[--C-:B------:R-:W-:Y:S01]  /*5390*/  @!P0 IMAD.IADD R5, R5, 0x1, -R0.reuse ;  /* 0x0000000105058824 */ /* 0x100fe200078e0a00 */
[----:B------:R-:W-:Y:S01]  /*53a0*/  ISETP.GT.U32.AND P0, PT, R0, R8, PT ;  /* 0x000000080000720c */ /* 0x000fe20003f04070 */
[----:B------:R-:W-:Y:S02]  /*53b0*/  @!P6 IMAD.IADD R7, R7, 0x1, -R0 ;  /* 0x000000010707e824 */ /* 0x000fe400078e0a00 */
[----:B------:R-:W-:-:S04]  /*53c0*/  IMAD.HI.U32 R12, R20, R9, RZ ;  /* 0x00000009140c7227 */ /* 0x000fc800078e00ff */
[----:B------:R-:W-:-:S06]  /*53d0*/  IMAD.MOV R12, RZ, RZ, -R12 ;  /* 0x000000ffff0c7224 */ /* 0x000fcc00078e0a0c */
[----:B------:R-:W-:Y:S01]  /*53e0*/  @!P0 IMAD.IADD R8, R8, 0x1, -R0 ;  /* 0x0000000108088824 */ /* 0x000fe200078e0a00 */
[C---:B------:R-:W-:Y:S01]  /*53f0*/  ISETP.GT.U32.AND P0, PT, R0.reuse, R7, PT ;  /* 0x000000070000720c */ /* 0x040fe20003f04070 */
[----:B------:R-:W-:Y:S02]  /*5400*/  IMAD R9, R0, R12, R9 ;  /* 0x0000000c00097224 */ /* 0x000fe400078e0209 */
[----:B------:R-:W-:Y:S01]  /*5410*/  IMAD.HI.U32 R12, R20, R4, RZ ;  /* 0x00000004140c7227 */ /* 0x000fe200078e00ff */
[----:B------:R-:W-:-:S03]  /*5420*/  ISETP.GE.AND P2, PT, R14, RZ, PT ;  /* 0x000000ff0e00720c */ /* 0x000fc60003f46270 */
[----:B------:R-:W-:-:S04]  /*5430*/  IMAD.MOV R12, RZ, RZ, -R12 ;  /* 0x000000ffff0c7224 */ /* 0x000fc800078e0a0c */
[C---:B------:R-:W-:Y:S02]  /*5440*/  IMAD R4, R0.reuse, R12, R4 ;  /* 0x0000000c00047224 */ /* 0x040fe400078e0204 */
[----:B------:R-:W-:Y:S01]  /*5450*/  @!P0 IMAD.IADD R7, R7, 0x1, -R0 ;  /* 0x0000000107078824 */ /* 0x000fe200078e0a00 */
[----:B------:R-:W-:Y:S02]  /*5460*/  ISETP.GT.U32.AND P0, PT, R0, R9, PT ;  /* 0x000000090000720c */ /* 0x000fe40003f04070 */
[----:B------:R-:W-:Y:S01]  /*5470*/  IABS R10, R15 ;  /* 0x0000000f000a7213 */ /* 0x000fe20000000000 */
[----:B------:R-:W-:Y:S01]  /*5480*/  IMAD.MOV.U32 R15, RZ, RZ, R7 ;  /* 0x000000ffff0f7224 */ /* 0x000fe200078e0007 */
[----:B------:R-:W-:-:S03]  /*5490*/  ISETP.GE.AND P3, PT, R21, RZ, PT ;  /* 0x000000ff1500720c */ /* 0x000fc60003f66270 */
[----:B------:R-:W-:-:S06]  /*54a0*/  @!P2 IMAD.MOV R15, RZ, RZ, -R15 ;  /* 0x000000ffff0fa224 */ /* 0x000fcc00078e0a0f */
[----:B------:R-:W-:Y:S01]  /*54b0*/  @!P0 IMAD.IADD R9, R9, 0x1, -R0 ;  /* 0x0000000109098824 */ /* 0x000fe200078e0a00 */
[----:B--2---:R-:W-:Y:S01]  /*54c0*/  IABS R12, R3 ;  /* 0x00000003000c7213 */ /* 0x004fe20000000000 */
[----:B------:R-:W-:-:S04]  /*54d0*/  IMAD.MOV.U32 R3, RZ, RZ, R5 ;  /* 0x000000ffff037224 */ /* 0x000fc800078e0005 */
[----:B------:R-:W-:Y:S01]  /*54e0*/  @!P5 IMAD.MOV R3, RZ, RZ, -R3 ;  /* 0x000000ffff03d224 */ /* 0x000fe200078e0a03 */
[----:B---3--:R-:W-:-:S04]  /*54f0*/  ISETP.GE.AND P0, PT, R16, RZ, PT ;  /* 0x000000ff1000720c */ /* 0x008fc80003f06270 */
[----:B------:R0:W-:Y:S04]  /*5500*/  STL [R1+0x334], R3 ;  /* 0x0003340301007387 */ /* 0x0001e80000100800 */
[----:B------:R-:W2:Y:S04]  /*5510*/  LDL.LU R21, [R1+0x43c] ;  /* 0x00043c0001157983 */ /* 0x000ea80000300800 */
[----:B0-----:R-:W3:Y:S04]  /*5520*/  LDL.LU R3, [R1+0x440] ;  /* 0x0004400001037983 */ /* 0x001ee80000300800 */
[----:B------:R0:W-:Y:S04]  /*5530*/  STL [R1+0x330], R15 ;  /* 0x0003300f01007387 */ /* 0x0001e80000100800 */
[----:B0-----:R-:W2:Y:S04]  /*5540*/  LDL.LU R15, [R1+0x2938] ;  /* 0x00293800010f7983 */ /* 0x001ea80000300800 */
[----:B------:R-:W2:Y:S01]  /*5550*/  LDL.LU R16, [R1+0x2934] ;  /* 0x0029340001107983 */ /* 0x000ea20000300800 */
[----:B------:R-:W-:-:S04]  /*5560*/  IMAD.HI.U32 R2, R20, R11, RZ ;  /* 0x0000000b14027227 */ /* 0x000fc800078e00ff */
[----:B------:R-:W-:Y:S02]  /*5570*/  IMAD.MOV R2, RZ, RZ, -R2 ;  /* 0x000000ffff027224 */ /* 0x000fe400078e0a02 */
[----:B------:R-:W-:-:S04]  /*5580*/  IMAD.HI.U32 R13, R20, R6, RZ ;  /* 0x00000006140d7227 */ /* 0x000fc800078e00ff */
[C---:B------:R-:W-:Y:S01]  /*5590*/  IMAD R2, R0.reuse, R2, R11 ;  /* 0x0000000200027224 */ /* 0x040fe200078e020b */
[----:B------:R-:W-:Y:S02]  /*55a0*/  IADD3 R13, PT, PT, -R13, RZ, RZ ;  /* 0x000000ff0d0d7210 */ /* 0x000fe40007ffe1ff */
[C---:B------:R-:W-:Y:S02]  /*55b0*/  ISETP.GT.U32.AND P5, PT, R0.reuse, R8, PT ;  /* 0x000000080000720c */ /* 0x040fe40003fa4070 */
[----:B------:R-:W-:Y:S01]  /*55c0*/  ISETP.GT.U32.AND P6, PT, R0, R2, PT ;  /* 0x000000020000720c */ /* 0x000fe20003fc4070 */
[----:B------:R-:W-:-:S04]  /*55d0*/  IMAD.HI.U32 R11, R20, R10, RZ ;  /* 0x0000000a140b7227 */ /* 0x000fc800078e00ff */
[----:B------:R-:W-:Y:S02]  /*55e0*/  IMAD R6, R0, R13, R6 ;  /* 0x0000000d00067224 */ /* 0x000fe400078e0206 */
[----:B------:R-:W-:-:S03]  /*55f0*/  IMAD.MOV R11, RZ, RZ, -R11 ;  /* 0x000000ffff0b7224 */ /* 0x000fc600078e0a0b */
[C---:B------:R-:W-:Y:S01]  /*5600*/  ISETP.GT.U32.AND P2, PT, R0.reuse, R6, PT ;  /* 0x000000060000720c */ /* 0x040fe20003f44070 */
[----:B------:R-:W-:Y:S01]  /*5610*/  IMAD R10, R0, R11, R10 ;  /* 0x0000000b000a7224 */ /* 0x000fe200078e020a */
[----:B----4-:R-:W-:Y:S01]  /*5620*/  IABS R11, R29 ;  /* 0x0000001d000b7213 */ /* 0x010fe20000000000 */
[----:B------:R-:W-:Y:S01]  /*5630*/  @!P6 IMAD.IADD R2, R2, 0x1, -R0 ;  /* 0x000000010202e824 */ /* 0x000fe200078e0a00 */
[----:B------:R-:W-:Y:S02]  /*5640*/  @!P5 IADD3 R8, PT, PT, R8, -R0, RZ ;  /* 0x800000000808d210 */ /* 0x000fe40007ffe0ff */
[----:B------:R-:W-:Y:S01]  /*5650*/  ISETP.GT.U32.AND P5, PT, R0, R4, PT ;  /* 0x000000040000720c */ /* 0x000fe20003fa4070 */
[----:B------:R-:W-:Y:S01]  /*5660*/  IMAD.HI.U32 R14, R20, R11, RZ ;  /* 0x0000000b140e7227 */ /* 0x000fe200078e00ff */
[----:B------:R-:W-:-:S03]  /*5670*/  ISETP.GT.U32.AND P6, PT, R0, R2, PT ;  /* 0x000000020000720c */ /* 0x000fc60003fc4070 */
[----:B------:R-:W-:Y:S02]  /*5680*/  IMAD.MOV R14, RZ, RZ, -R14 ;  /* 0x000000ffff0e7224 */ /* 0x000fe400078e0a0e */
[----:B------:R-:W-:Y:S02]  /*5690*/  @!P2 IMAD.IADD R6, R6, 0x1, -R0 ;  /* 0x000000010606a824 */ /* 0x000fe400078e0a00 */
[----:B------:R-:W-:-:S04]  /*56a0*/  IMAD.HI.U32 R7, R20, R12, RZ ;  /* 0x0000000c14077227 */ /* 0x000fc800078e00ff */
[----:B------:R-:W-:Y:S02]  /*56b0*/  IMAD R11, R0, R14, R11 ;  /* 0x0000000e000b7224 */ /* 0x000fe400078e020b */
[--C-:B------:R-:W-:Y:S01]  /*56c0*/  @!P5 IMAD.IADD R4, R4, 0x1, -R0.reuse ;  /* 0x000000010404d824 */ /* 0x100fe200078e0a00 */
[----:B------:R-:W4:Y:S01]  /*56d0*/  LDL.LU R14, [R1+0x430] ;  /* 0x00043000010e7983 */ /* 0x000f220000300800 */
[----:B------:R-:W-:Y:S01]  /*56e0*/  IMAD.MOV R7, RZ, RZ, -R7 ;  /* 0x000000ffff077224 */ /* 0x000fe200078e0a07 */
[----:B------:R-:W-:Y:S01]  /*56f0*/  ISETP.GT.U32.AND P5, PT, R0, R6, PT ;  /* 0x000000060000720c */ /* 0x000fe20003fa4070 */
        /* <DEDUP_REMOVED lines=8> */
[----:B------:R-:W-:Y:S02]  /*5780*/  ISETP.GT.U32.AND P6, PT, R0, R10, PT ;  /* 0x0000000a0000720c */ /* 0x000fe40003fc4070 */
[----:B--2---:R-:W-:Y:S02]  /*5790*/  ISETP.GE.AND P5, PT, R16, RZ, PT ;  /* 0x000000ff1000720c */ /* 0x004fe40003fa6270 */
[----:B------:R-:W2:Y:S01]  /*57a0*/  LDL.LU R16, [R1+0x444] ;  /* 0x0004440001107983 */ /* 0x000ea20000300800 */
[----:B------:R-:W-:-:S08]  /*57b0*/  IABS R5, R28 ;  /* 0x0000001c00057213 */ /* 0x000fd00000000000 */
[----:B------:R-:W-:Y:S01]  /*57c0*/  @!P6 IMAD.IADD R10, R10, 0x1, -R0 ;  /* 0x000000010a0ae824 */ /* 0x000fe200078e0a00 */
[----:B------:R-:W-:Y:S01]  /*57d0*/  ISETP.GT.U32.AND P6, PT, R0, R4, PT ;  /* 0x000000040000720c */ /* 0x000fe20003fc4070 */
[----:B------:R-:W-:Y:S01]  /*57e0*/  IMAD.HI.U32 R13, R20, R5, RZ ;  /* 0x00000005140d7227 */ /* 0x000fe200078e00ff */
[----:B------:R-:W-:-:S03]  /*57f0*/  ISETP.GT.U32.AND P2, PT, R0, R9, PT ;  /* 0x000000090000720c */ /* 0x000fc60003f44070 */
[----:B------:R-:W-:Y:S01]  /*5800*/  IMAD.MOV R13, RZ, RZ, -R13 ;  /* 0x000000ffff0d7224 */ /* 0x000fe200078e0a0d */
[----:B------:R-:W-:-:S03]  /*5810*/  ISETP.GT.U32.AND P1, PT, R0, R7, PT ;  /* 0x000000070000720c */ /* 0x000fc60003f24070 */
[----:B------:R-:W-:-:S04]  /*5820*/  IMAD R5, R0, R13, R5 ;  /* 0x0000000d00057224 */ /* 0x000fc800078e0205 */
[--C-:B------:R-:W-:Y:S01]  /*5830*/  @!P6 IMAD.IADD R4, R4, 0x1, -R0.reuse ;  /* 0x000000010404e824 */ /* 0x100fe200078e0a00 */
[C---:B------:R-:W-:Y:S02]  /*5840*/  ISETP.GT.U32.AND P6, PT, R0.reuse, R5, PT ;  /* 0x000000050000720c */ /* 0x040fe40003fc4070 */
[C---:B------:R-:W-:Y:S02]  /*5850*/  ISETP.GT.U32.AND P4, PT, R0.reuse, R10, PT ;  /* 0x0000000a0000720c */ /* 0x040fe40003f84070 */
[----:B------:R-:W-:Y:S02]  /*5860*/  @!P2 IADD3 R9, PT, PT, R9, -R0, RZ ;  /* 0x800000000909a210 */ /* 0x000fe40007ffe0ff */
[----:B------:R-:W-:Y:S02]  /*5870*/  ISETP.GT.U32.AND P2, PT, R0, R11, PT ;  /* 0x0000000b0000720c */ /* 0x000fe40003f44070 */
[----:B0-----:R-:W-:Y:S01]  /*5880*/  IABS R8, R21 ;  /* 0x0000001500087213 */ /* 0x001fe20000000000 */
[----:B------:R-:W-:-:S02]  /*5890*/  @!P1 IMAD.IADD R7, R7, 0x1, -R0 ;  /* 0x0000000107079824 */ /* 0x000fc400078e0a00 */
[----:B------:R-:W-:Y:S02]  /*58a0*/  @!P3 IMAD.MOV R9, RZ, RZ, -R9 ;  /* 0x000000ffff09b224 */ /* 0x000fe400078e0a09 */
[--C-:B------:R-:W-:Y:S02]  /*58b0*/  @!P6 IMAD.IADD R5, R5, 0x1, -R0.reuse ;  /* 0x000000010505e824 */ /* 0x100fe400078e0a00 */
[----:B-1----:R-:W-:Y:S01]  /*58c0*/  IMAD.HI.U32 R12, R20, R8, RZ ;  /* 0x00000008140c7227 */ /* 0x002fe200078e00ff */
[C---:B------:R-:W-:Y:S02]  /*58d0*/  ISETP.GT.U32.AND P3, PT, R0.reuse, R7, PT ;  /* 0x000000070000720c */ /* 0x040fe40003f64070 */
[----:B------:R-:W-:Y:S01]  /*58e0*/  ISETP.GT.U32.AND P6, PT, R0, R5, PT ;  /* 0x000000050000720c */ /* 0x000fe20003fc4070 */
[----:B------:R-:W-:Y:S01]  /*58f0*/  @!P4 IMAD.IADD R10, R10, 0x1, -R0 ;  /* 0x000000010a0ac824 */ /* 0x000fe200078e0a00 */
[----:B------:R-:W-:Y:S01]  /*5900*/  ISETP.GE.AND P4, PT, R15, RZ, PT ;  /* 0x000000ff0f00720c */ /* 0x000fe20003f86270 */
[----:B------:R-:W-:Y:S01]  /*5910*/  IMAD.MOV R12, RZ, RZ, -R12 ;  /* 0x000000ffff0c7224 */ /* 0x000fe200078e0a0c */
[----:B------:R-:W2:Y:S01]  /*5920*/  LDL.LU R15, [R1+0x448] ;  /* 0x00044800010f7983 */ /* 0x000ea20000300800 */
[----:B------:R-:W-:-:S03]  /*5930*/  @!P2 IMAD.IADD R11, R11, 0x1, -R0 ;  /* 0x000000010b0ba824 */ /* 0x000fc600078e0a00 */
[----:B------:R0:W-:Y:S01]  /*5940*/  STL [R1+0x324], R9 ;  /* 0x0003240901007387 */ /* 0x0001e20000100800 */
[----:B------:R-:W-:Y:S01]  /*5950*/  IMAD R8, R0, R12, R8 ;  /* 0x0000000c00087224 */ /* 0x000fe200078e0208 */
[----:B----4-:R-:W-:Y:S01]  /*5960*/  ISETP.GE.AND P1, PT, R14, RZ, PT ;  /* 0x000000ff0e00720c */ /* 0x010fe20003f26270 */
[----:B------:R-:W-:Y:S01]  /*5970*/  @!P0 IMAD.MOV R6, RZ, RZ, -R6 ;  /* 0x000000ffff068224 */ /* 0x000fe200078e0a06 */
[C---:B------:R-:W-:Y:S02]  /*5980*/  ISETP.GT.U32.AND P0, PT, R0.reuse, R11, PT ;  /* 0x0000000b0000720c */ /* 0x040fe40003f04070 */
[----:B0-----:R-:W-:Y:S02]  /*5990*/  MOV R9, R4 ;  /* 0x0000000400097202 */ /* 0x001fe40000000f00 */
[----:B------:R0:W-:Y:S01]  /*59a0*/  STL [R1+0x320], R6 ;  /* 0x0003200601007387 */ /* 0x0001e20000100800 */
[--C-:B------:R-:W-:Y:S02]  /*59b0*/  @!P3 IMAD.IADD R7, R7, 0x1, -R0.reuse ;  /* 0x000000010707b824 */ /* 0x100fe400078e0a00 */
[----:B------:R-:W-:Y:S01]  /*59c0*/  @!P5 IMAD.MOV R9, RZ, RZ, -R9 ;  /* 0x000000ffff09d224 */ /* 0x000fe200078e0a09 */
[----:B------:R-:W-:Y:S01]  /*59d0*/  ISETP.GT.U32.AND P5, PT, R0, R8, PT ;  /* 0x000000080000720c */ /* 0x000fe20003fa4070 */
[----:B------:R-:W-:Y:S01]  /*59e0*/  @!P6 IMAD.IADD R5, R5, 0x1, -R0 ;  /* 0x000000010505e824 */ /* 0x000fe200078e0a00 */
[----:B---3--:R-:W-:Y:S01]  /*59f0*/  IABS R2, R3 ;  /* 0x0000000300027213 */ /* 0x008fe20000000000 */
[----:B0-----:R-:W-:Y:S01]  /*5a00*/  IMAD.MOV.U32 R6, RZ, RZ, R10 ;  /* 0x000000ffff067224 */ /* 0x001fe200078e000a */
[----:B------:R-:W-:Y:S01]  /*5a10*/  ISETP.GE.AND P6, PT, R3, RZ, PT ;  /* 0x000000ff0300720c */ /* 0x000fe20003fc6270 */
[----:B------:R-:W-:Y:S01]  /*5a20*/  IMAD.MOV.U32 R3, RZ, RZ, R7 ;  /* 0x000000ffff037224 */ /* 0x000fe200078e0007 */
[----:B------:R-:W-:Y:S01]  /*5a30*/  ISETP.GE.AND P2, PT, R29, RZ, PT ;  /* 0x000000ff1d00720c */ /* 0x000fe20003f46270 */
[----:B------:R-:W-:Y:S01]  /*5a40*/  @!P4 IMAD.MOV R6, RZ, RZ, -R6 ;  /* 0x000000ffff06c224 */ /* 0x000fe200078e0a06 */
[----:B------:R-:W3:Y:S01]  /*5a50*/  LDL.LU R29, [R1+0x44c] ;  /* 0x00044c00011d7983 */ /* 0x000ee20000300800 */
[----:B------:R-:W-:Y:S01]  /*5a60*/  ISETP.GE.AND P4, PT, R28, RZ, PT ;  /* 0x000000ff1c00720c */ /* 0x000fe20003f86270 */
[--C-:B------:R-:W-:Y:S01]  /*5a70*/  @!P0 IMAD.IADD R11, R11, 0x1, -R0.reuse ;  /* 0x000000010b0b8824 */ /* 0x100fe200078e0a00 */
[----:B------:R-:W-:Y:S01]  /*5a80*/  @!P1 IADD3 R3, PT, PT, -R3, RZ, RZ ;  /* 0x000000ff03039210 */ /* 0x000fe20007ffe1ff */
[----:B------:R-:W-:Y:S01]  /*5a90*/  STL [R1+0x31c], R9 ;  /* 0x00031c0901007387 */ /* 0x000fe20000100800 */
[----:B------:R-:W-:Y:S01]  /*5aa0*/  ISETP.GE.AND P0, PT, R21, RZ, PT ;  /* 0x000000ff1500720c */ /* 0x000fe20003f06270 */
[----:B------:R-:W-:-:S02]  /*5ab0*/  @!P5 IMAD.IADD R8, R8, 0x1, -R0 ;  /* 0x000000010808d824 */ /* 0x000fc400078e0a00 */
[----:B------:R-:W-:Y:S04]  /*5ac0*/  STL [R1+0x318], R6 ;  /* 0x0003180601007387 */ /* 0x000fe80000100800 */
[----:B------:R-:W4:Y:S04]  /*5ad0*/  LDL.LU R28, [R1+0x450] ;  /* 0x00045000011c7983 */ /* 0x000f280000300800 */
[----:B------:R-:W3:Y:S01]  /*5ae0*/  LDL.LU R21, [R1+0x454] ;  /* 0x0004540001157983 */ /* 0x000ee20000300800 */
[----:B--2---:R-:W-:Y:S02]  /*5af0*/  IABS R4, R16 ;  /* 0x0000001000047213 */ /* 0x004fe40000000000 */
[----:B------:R-:W-:-:S02]  /*5b00*/  ISETP.GE.AND P5, PT, R16, RZ, PT ;  /* 0x000000ff1000720c */ /* 0x000fc40003fa6270 */
[----:B------:R-:W2:Y:S04]  /*5b10*/  LDL.LU R16, [R1+0x45c] ;  /* 0x00045c0001107983 */ /* 0x000ea80000300800 */
[----:B------:R0:W-:Y:S02]  /*5b20*/  STL [R1+0x314], R3 ;  /* 0x0003140301007387 */ /* 0x0001e40000100800 */
[----:B0-----:R-:W-:-:S04]  /*5b30*/  IMAD.MOV.U32 R3, RZ, RZ, R11 ;  /* 0x000000ffff037224 */ /* 0x001fc800078e000b */
[----:B------:R-:W-:-:S05]  /*5b40*/  @!P2 IMAD.MOV R3, RZ, RZ, -R3 ;  /* 0x000000ffff03a224 */ /* 0x000fca00078e0a03 */
[----:B------:R0:W-:Y:S04]  /*5b50*/  STL [R1+0x310], R3 ;  /* 0x0003100301007387 */ /* 0x0001e80000100800 */
[----:B0-----:R-:W2:Y:S01]  /*5b60*/  LDL R3, [R1+0x458] ;  /* 0x0004580001037983 */ /* 0x001ea20000100800 */
[----:B------:R-:W-:-:S04]  /*5b70*/  IMAD.HI.U32 R13, R20, R2, RZ ;  /* 0x00000002140d7227 */ /* 0x000fc800078e00ff */
[----:B------:R-:W-:-:S04]  /*5b80*/  IMAD.MOV R13, RZ, RZ, -R13 ;  /* 0x000000ffff0d7224 */ /* 0x000fc800078e0a0d */
[----:B------:R-:W-:-:S05]  /*5b90*/  IMAD R2, R0, R13, R2 ;  /* 0x0000000d00027224 */ /* 0x000fca00078e0202 */
[----:B------:R-:W-:Y:S01]  /*5ba0*/  ISETP.GT.U32.AND P3, PT, R0, R2, PT ;  /* 0x000000020000720c */ /* 0x000fe20003f64070 */
[----:B------:R-:W-:-:S12]  /*5bb0*/  @!P4 IMAD.MOV R5, RZ, RZ, -R5 ;  /* 0x000000ffff05c224 */ /* 0x000fd800078e0a05 */
[----:B------:R-:W-:Y:S01]  /*5bc0*/  @!P3 IMAD.IADD R2, R2, 0x1, -R0 ;  /* 0x000000010202b824 */ /* 0x000fe200078e0a00 */
[----:B------:R-:W-:Y:S02]  /*5bd0*/  ISETP.GT.U32.AND P3, PT, R0, R8, PT ;  /* 0x000000080000720c */ /* 0x000fe40003f64070 */
[----:B------:R-:W-:Y:S02]  /*5be0*/  IABS R9, R15 ;  /* 0x0000000f00097213 */ /* 0x000fe40000000000 */
[----:B------:R-:W-:Y:S01]  /*5bf0*/  ISETP.GE.AND P4, PT, R15, RZ, PT ;  /* 0x000000ff0f00720c */ /* 0x000fe20003f86270 */
[----:B------:R-:W-:Y:S01]  /*5c00*/  IMAD.HI.U32 R6, R20, R4, RZ ;  /* 0x0000000414067227 */ /* 0x000fe200078e00ff */
[----:B------:R-:W2:Y:S01]  /*5c10*/  LDL R15, [R1+0x460] ;  /* 0x00046000010f7983 */ /* 0x000ea20000100800 */
[----:B------:R-:W-:-:S03]  /*5c20*/  ISETP.GT.U32.AND P1, PT, R0, R2, PT ;  /* 0x000000020000720c */ /* 0x000fc60003f24070 */
[----:B------:R0:W-:Y:S03]  /*5c30*/  STL [R1+0x30c], R5 ;  /* 0x00030c0501007387 */ /* 0x0001e60000100800 */
[----:B------:R-:W-:Y:S02]  /*5c40*/  @!P3 IMAD.IADD R8, R8, 0x1, -R0 ;  /* 0x000000010808b824 */ /* 0x000fe400078e0a00 */
[----:B------:R-:W-:Y:S02]  /*5c50*/  IMAD.MOV R6, RZ, RZ, -R6 ;  /* 0x000000ffff067224 */ /* 0x000fe400078e0a06 */
[----:B0-----:R-:W-:Y:S02]  /*5c60*/  IMAD.MOV.U32 R5, RZ, RZ, R8 ;  /* 0x000000ffff057224 */ /* 0x001fe400078e0008 */
[----:B------:R-:W-:Y:S02]  /*5c70*/  IMAD R6, R0, R6, R4 ;  /* 0x0000000600067224 */ /* 0x000fe400078e0204 */
[----:B------:R-:W-:Y:S01]  /*5c80*/  @!P0 IMAD.MOV R5, RZ, RZ, -R5 ;  /* 0x000000ffff058224 */ /* 0x000fe200078e0a05 */
[----:B---3--:R-:W-:-:S02]  /*5c90*/  IABS R10, R29 ;  /* 0x0000001d000a7213 */ /* 0x008fc40000000000 */
[----:B------:R-:W-:Y:S02]  /*5ca0*/  ISETP.GE.AND P3, PT, R29, RZ, PT ;  /* 0x000000ff1d00720c */ /* 0x000fe40003f66270 */
[----:B------:R-:W3:Y:S01]  /*5cb0*/  LDL.LU R29, [R1+0x464] ;  /* 0x00046400011d7983 */ /* 0x000ee20000300800 */
[----:B------:R-:W-:-:S03]  /*5cc0*/  ISETP.GT.U32.AND P2, PT, R0, R6, PT ;  /* 0x000000060000720c */ /* 0x000fc60003f44070 */
[----:B------:R0:W-:Y:S01]  /*5cd0*/  STL [R1+0x308], R5 ;  /* 0x0003080501007387 */ /* 0x0001e20000100800 */
[----:B------:R-:W-:Y:S02]  /*5ce0*/  @!P1 IMAD.IADD R2, R2, 0x1, -R0 ;  /* 0x0000000102029824 */ /* 0x000fe400078e0a00 */
[----:B------:R-:W-:-:S04]  /*5cf0*/  IMAD.HI.U32 R7, R20, R10, RZ ;  /* 0x0000000a14077227 */ /* 0x000fc800078e00ff */
[----:B------:R-:W-:-:S04]  /*5d00*/  IMAD.HI.U32 R4, R20, R9, RZ ;  /* 0x0000000914047227 */ /* 0x000fc800078e00ff */
[----:B------:R-:W-:Y:S01]  /*5d10*/  IMAD.MOV R7, RZ, RZ, -R7 ;  /* 0x000000ffff077224 */ /* 0x000fe200078e0a07 */
[----:B----4-:R-:W-:Y:S01]  /*5d20*/  ISETP.GE.AND P1, PT, R28, RZ, PT ;  /* 0x000000ff1c00720c */ /* 0x010fe20003f26270 */
[----:B------:R-:W-:Y:S01]  /*5d30*/  IMAD.MOV R4, RZ, RZ, -R4 ;  /* 0x000000ffff047224 */ /* 0x000fe200078e0a04 */
[----:B------:R-:W-:Y:S01]  /*5d40*/  IABS R11, R28 ;  /* 0x0000001c000b7213 */ /* 0x000fe20000000000 */
[----:B------:R-:W-:Y:S01]  /*5d50*/  IMAD R10, R0, R7, R10 ;  /* 0x00000007000a7224 */ /* 0x000fe200078e020a */
[----:B------:R-:W-:Y:S01]  /*5d60*/  IABS R7, R21 ;  /* 0x0000001500077213 */ /* 0x000fe20000000000 */
[----:B------:R-:W-:Y:S01]  /*5d70*/  @!P2 IMAD.IADD R6, R6, 0x1, -R0 ;  /* 0x000000010606a824 */ /* 0x000fe200078e0a00 */
[----:B------:R-:W-:Y:S01]  /*5d80*/  ISETP.GE.AND P2, PT, R21, RZ, PT ;  /* 0x000000ff1500720c */ /* 0x000fe20003f46270 */
[----:B------:R-:W4:Y:S01]  /*5d90*/  LDL.LU R28, [R1+0x468] ;  /* 0x00046800011c7983 */ /* 0x000f220000300800 */
[----:B------:R-:W-:-:S03]  /*5da0*/  IMAD R9, R0, R4, R9 ;  /* 0x0000000400097224 */ /* 0x000fc600078e0209 */
[----:B------:R-:W3:Y:S04]  /*5db0*/  LDL.LU R21, [R1+0x46c] ;  /* 0x00046c0001157983 */ /* 0x000ee80000300800 */
[----:B--2---:R1:W-:Y:S01]  /*5dc0*/  STL [R1+0x292c], R16 ;  /* 0x00292c1001007387 */ /* 0x0043e20000100800 */
[----:B------:R-:W-:Y:S02]  /*5dd0*/  IABS R4, R16 ;  /* 0x0000001000047213 */ /* 0x000fe40000000000 */
[----:B0-----:R-:W-:Y:S02]  /*5de0*/  IABS R5, R3 ;  /* 0x0000000300057213 */ /* 0x001fe40000000000 */
[----:B------:R-:W-:-:S03]  /*5df0*/  MOV R3, R2 ;  /* 0x0000000200037202 */ /* 0x000fc60000000f00 */
[----:B------:R-:W-:-:S04]  /*5e00*/  IMAD.HI.U32 R13, R20, R5, RZ ;  /* 0x00000005140d7227 */ /* 0x000fc800078e00ff */
[----:B------:R-:W-:Y:S02]  /*5e10*/  IMAD.MOV R13, RZ, RZ, -R13 ;  /* 0x000000ffff0d7224 */ /* 0x000fe400078e0a0d */
[----:B------:R-:W-:Y:S02]  /*5e20*/  @!P6 IMAD.MOV R3, RZ, RZ, -R3 ;  /* 0x000000ffff03e224 */ /* 0x000fe400078e0a03 */
[----:B------:R-:W-:-:S03]  /*5e30*/  IMAD R5, R0, R13, R5 ;  /* 0x0000000d00057224 */ /* 0x000fc600078e0205 */
[----:B------:R0:W-:Y:S04]  /*5e40*/  STL [R1+0x304], R3 ;  /* 0x0003040301007387 */ /* 0x0001e80000100800 */
        /* <DEDUP_REMOVED lines=9> */
[----:B0-----:R-:W-:-:S04]  /*5ee0*/  IMAD.MOV.U32 R3, RZ, RZ, R6 ;  /* 0x000000ffff037224 */ /* 0x001fc800078e0006 */
[----:B------:R-:W-:-:S08]  /*5ef0*/  @!P5 IMAD.MOV R3, RZ, RZ, -R3 ;  /* 0x000000ffff03d224 */ /* 0x000fd000078e0a03 */
[----:B------:R-:W-:-:S04]  /*5f00*/  @!P0 IMAD.IADD R9, R9, 0x1, -R0 ;  /* 0x0000000109098824 */ /* 0x000fc800078e0a00 */
[----:B--2---:R-:W-:Y:S01]  /*5f10*/  IMAD.MOV.U32 R5, RZ, RZ, R9 ;  /* 0x000000ffff057224 */ /* 0x004fe200078e0009 */
[----:B------:R0:W-:Y:S03]  /*5f20*/  STL [R1+0x300], R3 ;  /* 0x0003000301007387 */ /* 0x0001e60000100800 */
[----:B------:R-:W-:Y:S01]  /*5f30*/  @!P4 IMAD.MOV R5, RZ, RZ, -R5 ;  /* 0x000000ffff05c224 */ /* 0x000fe200078e0a05 */
[----:B------:R-:W-:Y:S01]  /*5f40*/  IABS R8, R15 ;  /* 0x0000000f00087213 */ /* 0x000fe20000000000 */
[----:B0-----:R-:W2:Y:S04]  /*5f50*/  LDL.LU R3, [R1+0x470] ;  /* 0x0004700001037983 */ /* 0x001ea80000300800 */
[----:B------:R-:W2:Y:S04]  /*5f60*/  LDL.LU R15, [R1+0x474] ;  /* 0x00047400010f7983 */ /* 0x000ea80000300800 */
        /* <DEDUP_REMOVED lines=10> */
[----:B------:R-:W-:-:S04]  /*6010*/  IMAD.MOV R2, RZ, RZ, -R2 ;  /* 0x000000ffff027224 */ /* 0x000fc800078e0a02 */
[----:B------:R-:W-:Y:S02]  /*6020*/  IMAD R2, R0, R2, R11 ;  /* 0x0000000200027224 */ /* 0x000fe400078e020b */
[----:B------:R-:W-:-:S04]  /*6030*/  IMAD.HI.U32 R11, R20, R8, RZ ;  /* 0x00000008140b7227 */ /* 0x000fc800078e00ff */
[----:B------:R-:W-:Y:S01]  /*6040*/  IMAD.MOV R11, RZ, RZ, -R11 ;  /* 0x000000ffff0b7224 */ /* 0x000fe200078e0a0b */
[----:B------:R-:W-:-:S03]  /*6050*/  ISETP.GT.U32.AND P6, PT, R0, R2, PT ;  /* 0x000000020000720c */ /* 0x000fc60003fc4070 */
[----:B------:R-:W-:Y:S01]  /*6060*/  IMAD R8, R0, R11, R8 ;  /* 0x0000000b00087224 */ /* 0x000fe200078e0208 */
[----:B----4-:R-:W-:Y:S01]  /*6070*/  IABS R11, R28 ;  /* 0x0000001c000b7213 */ /* 0x010fe20000000000 */
[----:B------:R-:W-:Y:S01]  /*6080*/  IMAD.HI.U32 R12, R20, R4, RZ ;  /* 0x00000004140c7227 */ /* 0x000fe200078e00ff */
[----:B------:R-:W-:-:S03]  /*6090*/  ISETP.GT.U32.AND P5, PT, R0, R10, PT ;  /* 0x0000000a0000720c */ /* 0x000fc60003fa4070 */
        /* <DEDUP_REMOVED lines=14> */
[----:B------:R-:W-:Y:S01]  /*6180*/  @!P6 IMAD.IADD R2, R2, 0x1, -R0 ;  /* 0x000000010202e824 */ /* 0x000fe200078e0a00 */
[C---:B--2---:R-:W-:Y:S01]  /*6190*/  ISETP.GT.U32.AND P4, PT, R0.reuse, R5, PT ;  /* 0x000000050000720c */ /* 0x044fe20003f84070 */
[----:B------:R-:W-:Y:S02]  /*61a0*/  IMAD R9, R0, R9, R12 ;  /* 0x0000000900097224 */ /* 0x000fe400078e020c */
[----:B------:R-:W-:-:S10]  /*61b0*/  IMAD.MOV.U32 R12, RZ, RZ, R2 ;  /* 0x000000ffff0c7224 */ /* 0x000fd400078e0002 */
[----:B------:R-:W-:-:S04]  /*61c0*/  @!P4 IADD3 R5, PT, PT, R5, -R0, RZ ;  /* 0x800000000505c210 */ /* 0x000fc80007ffe0ff */
[----:B------:R-:W-:Y:S01]  /*61d0*/  ISETP.GT.U32.AND P5, PT, R0, R5, PT ;  /* 0x000000050000720c */ /* 0x000fe20003fa4070 */
[----:B------:R-:W-:Y:S02]  /*61e0*/  @!P3 IMAD.MOV R10, RZ, RZ, -R10 ;  /* 0x000000ffff0ab224 */ /* 0x000fe400078e0a0a */
[----:B------:R-:W-:-:S03]  /*61f0*/  @!P1 IMAD.MOV R12, RZ, RZ, -R12 ;  /* 0x000000ffff0c9224 */ /* 0x000fc600078e0a0c */
[----:B------:R0:W-:Y:S04]  /*6200*/  STL [R1+0x2f8], R10 ;  /* 0x0002f80a01007387 */ /* 0x0001e80000100800 */
[----:B------:R1:W-:Y:S03]  /*6210*/  STL [R1+0x2f4], R12 ;  /* 0x0002f40c01007387 */ /* 0x0003e60000100800 */
[----:B------:R-:W-:Y:S01]  /*6220*/  @!P5 IMAD.IADD R5, R5, 0x1, -R0 ;  /* 0x000000010505d824 */ /* 0x000fe200078e0a00 */
[----:B---3--:R-:W-:Y:S02]  /*6230*/  ISETP.GE.AND P5, PT, R16, RZ, PT ;  /* 0x000000ff1000720c */ /* 0x008fe40003fa6270 */
[----:B------:R-:W2:Y:S01]  /*6240*/  LDL.LU R16, [R1+0x478] ;  /* 0x0004780001107983 */ /* 0x000ea20000300800 */
[----:B------:R-:W-:-:S02]  /*6250*/  ISETP.GT.U32.AND P4, PT, R0, R7, PT ;  /* 0x000000070000720c */ /* 0x000fc40003f84070 */
        /* <DEDUP_REMOVED lines=27> */
[----:B------:R-:W-:-:S03]  /*6410*/  @!P2 IMAD.IADD R9, R9, 0x1, -R0 ;  /* 0x000000010909a824 */ /* 0x000fc600078e0a00 */
[----:B------:R1:W-:Y:S01]  /*6420*/  STL [R1+0x2ec], R5 ;  /* 0x0002ec0501007387 */ /* 0x0003e20000100800 */
[----:B------:R-:W-:Y:S01]  /*6430*/  IMAD R10, R0, R12, R10 ;  /* 0x0000000c000a7224 */ /* 0x000fe200078e020a */
[----:B------:R-:W-:Y:S02]  /*6440*/  @!P0 IADD3 R11, PT, PT, R11, -R0, RZ ;  /* 0x800000000b0b8210 */ /* 0x000fe40007ffe0ff */
[----:B------:R-:W4:Y:S01]  /*6450*/  LDL.LU R29, [R1+0x480] ;  /* 0x00048000011d7983 */ /* 0x000f220000300800 */
[----:B0-----:R-:W-:Y:S01]  /*6460*/  IMAD.MOV.U32 R7, RZ, RZ, R4 ;  /* 0x000000ffff077224 */ /* 0x001fe200078e0004 */
[----:B------:R-:W-:Y:S01]  /*6470*/  ISETP.GE.AND P0, PT, R3, RZ, PT ;  /* 0x000000ff0300720c */ /* 0x000fe20003f06270 */
[----:B------:R-:W-:Y:S02]  /*6480*/  @!P6 IMAD.IADD R6, R6, 0x1, -R0 ;  /* 0x000000010606e824 */ /* 0x000fe400078e0a00 */
[----:B-1----:R-:W-:Y:S02]  /*6490*/  IMAD.MOV.U32 R5, RZ, RZ, R8 ;  /* 0x000000ffff057224 */ /* 0x002fe400078e0008 */
[----:B------:R-:W-:-:S02]  /*64a0*/  @!P5 IMAD.MOV R7, RZ, RZ, -R7 ;  /* 0x000000ffff07d224 */ /* 0x000fc400078e0a07 */
[----:B------:R-:W-:Y:S02]  /*64b0*/  IMAD.MOV.U32 R3, RZ, RZ, R9 ;  /* 0x000000ffff037224 */ /* 0x000fe400078e0009 */
[----:B------:R-:W-:Y:S01]  /*64c0*/  @!P3 IMAD.MOV R5, RZ, RZ, -R5 ;  /* 0x000000ffff05b224 */ /* 0x000fe200078e0a05 */
[C---:B------:R-:W-:Y:S01]  /*64d0*/  ISETP.GT.U32.AND P5, PT, R0.reuse, R10, PT ;  /* 0x0000000a0000720c */ /* 0x040fe20003fa4070 */
[----:B------:R-:W-:Y:S01]  /*64e0*/  @!P1 IMAD.MOV R3, RZ, RZ, -R3 ;  /* 0x000000ffff039224 */ /* 0x000fe200078e0a03 */
[----:B------:R-:W-:Y:S01]  /*64f0*/  ISETP.GT.U32.AND P6, PT, R0, R6, PT ;  /* 0x000000060000720c */ /* 0x000fe20003fc4070 */
[----:B------:R-:W-:Y:S01]  /*6500*/  STL [R1+0x2e8], R7 ;  /* 0x0002e80701007387 */ /* 0x000fe20000100800 */
[----:B------:R-:W-:Y:S02]  /*6510*/  ISETP.GE.AND P4, PT, R28, RZ, PT ;  /* 0x000000ff1c00720c */ /* 0x000fe40003f86270 */
        /* <DEDUP_REMOVED lines=20> */
[----:B------:R-:W-:-:S04]  /*6660*/  ISETP.GT.U32.AND P2, PT, R0, R10, PT ;  /* 0x0000000a0000720c */ /* 0x000fc80003f44070 */
[----:B------:R-:W-:Y:S01]  /*6670*/  ISETP.GT.U32.AND P1, PT, R0, R2, PT ;  /* 0x000000020000720c */ /* 0x000fe20003f24070 */
[----:B------:R-:W-:Y:S01]  /*6680*/  @!P3 IMAD.MOV R6, RZ, RZ, -R6 ;  /* 0x000000ffff06b224 */ /* 0x000fe200078e0a06 */
[----:B------:R-:W-:Y:S01]  /*6690*/  STL [R1+0x2dc], R11 ;  /* 0x0002dc0b01007387 */ /* 0x000fe20000100800 */
[----:B----4-:R-:W-:-:S06]  /*66a0*/  IABS R8, R29 ;  /* 0x0000001d00087213 */ /* 0x010fcc0000000000 */
[----:B------:R-:W-:Y:S01]  /*66b0*/  @!P2 IADD3 R10, PT, PT, R10, -R0, RZ ;  /* 0x800000000a0aa210 */ /* 0x000fe20007ffe0ff */
[----:B------:R-:W-:Y:S01]  /*66c0*/  IMAD.HI.U32 R9, R20, R8, RZ ;  /* 0x0000000814097227 */ /* 0x000fe200078e00ff */
[----:B------:R0:W-:Y:S03]  /*66d0*/  STL [R1+0x2d8], R6 ;  /* 0x0002d80601007387 */ /* 0x0001e60000100800 */
[----:B------:R-:W-:Y:S02]  /*66e0*/  IMAD.MOV R9, RZ, RZ, -R9 ;  /* 0x000000ffff097224 */ /* 0x000fe400078e0a09 */
[----:B------:R-:W-:Y:S02]  /*66f0*/  @!P1 IMAD.IADD R2, R2, 0x1, -R0 ;  /* 0x0000000102029824 */ /* 0x000fe400078e0a00 */
[----:B------:R-:W-:Y:S02]  /*6700*/  IMAD R8, R0, R9, R8 ;  /* 0x0000000900087224 */ /* 0x000fe400078e0208 */
[----:B0-----:R-:W-:Y:S01]  /*6710*/  IMAD.MOV.U32 R6, RZ, RZ, R10 ;  /* 0x000000ffff067224 */ /* 0x001fe200078e000a */
[----:B------:R-:W-:-:S02]  /*6720*/  ISETP.GE.AND P2, PT, R29, RZ, PT ;  /* 0x000000ff1d00720c */ /* 0x000fc40003f46270 */
[----:B------:R-:W4:Y:S01]  /*6730*/  LDL.LU R29, [R1+0x49c] ;  /* 0x00049c00011d7983 */ /* 0x000f220000300800 */
[----:B------:R-:W-:Y:S01]  /*6740*/  @!P0 IMAD.MOV R6, RZ, RZ, -R6 ;  /* 0x000000ffff068224 */ /* 0x000fe200078e0a06 */
[----:B---3--:R-:W-:-:S04]  /*6750*/  ISETP.GE.AND P1, PT, R28, RZ, PT ;  /* 0x000000ff1c00720c */ /* 0x008fc80003f26270 */
[----:B------:R-:W-:Y:S01]  /*6760*/  STL [R1+0x2d4], R6 ;  /* 0x0002d40601007387 */ /* 0x000fe20000100800 */
[----:B------:R-:W-:-:S03]  /*6770*/  IABS R11, R28 ;  /* 0x0000001c000b7213 */ /* 0x000fc60000000000 */
[----:B------:R-:W3:Y:S01]  /*6780*/  LDL.LU R28, [R1+0x4a0] ;  /* 0x0004a000011c7983 */ /* 0x000ee20000300800 */
[----:B------:R-:W-:Y:S01]  /*6790*/  IABS R9, R3 ;  /* 0x0000000300097213 */ /* 0x000fe20000000000 */
[----:B------:R-:W-:-:S04]  /*67a0*/  IMAD.MOV.U32 R3, RZ, RZ, R2 ;  /* 0x000000ffff037224 */ /* 0x000fc800078e0002 */
[----:B------:R-:W-:Y:S01]  /*67b0*/  @!P6 IMAD.MOV R3, RZ, RZ, -R3 ;  /* 0x000000ffff03e224 */ /* 0x000fe200078e0a03 */
[----:B--2---:R-:W-:Y:S04]  /*67c0*/  STL [R1+0x2924], R16 ;  /* 0x0029241001007387 */ /* 0x004fe80000100800 */
[----:B------:R-:W-:Y:S04]  /*67d0*/  STL [R1+0x2928], R15 ;  /* 0x0029280f01007387 */ /* 0x000fe80000100800 */
[----:B------:R0:W-:Y:S04]  /*67e0*/  STL [R1+0x2d0], R3 ;  /* 0x0002d00301007387 */ /* 0x0001e80000100800 */
[----:B0-----:R-:W2:Y:S01]  /*67f0*/  LDL R3, [R1+0x498] ;  /* 0x0004980001037983 */ /* 0x001ea20000100800 */
[----:B------:R-:W-:-:S03]  /*6800*/  IABS R6, R16 ;  /* 0x0000001000067213 */ /* 0x000fc60000000000 */
[----:B------:R-:W3:Y:S01]  /*6810*/  LDL.LU R16, [R1+0x48c] ;  /* 0x00048c0001107983 */ /* 0x000ee20000300800 */
[----:B------:R-:W-:-:S04]  /*6820*/  IMAD.HI.U32 R5, R20, R4, RZ ;  /* 0x0000000414057227 */ /* 0x000fc800078e00ff */
[----:B------:R-:W-:-:S04]  /*6830*/  IMAD.MOV R5, RZ, RZ, -R5 ;  /* 0x000000ffff057224 */ /* 0x000fc800078e0a05 */
[----:B------:R-:W-:-:S05]  /*6840*/  IMAD R5, R0, R5, R4 ;  /* 0x0000000500057224 */ /* 0x000fca00078e0204 */
[----:B------:R-:W-:Y:S02]  /*6850*/  ISETP.GT.U32.AND P4, PT, R0, R5, PT ;  /* 0x000000050000720c */ /* 0x000fe40003f84070 */
[----:B------:R-:W-:-:S05]  /*6860*/  IABS R7, R14 ;  /* 0x0000000e00077213 */ /* 0x000fca0000000000 */
[----:B------:R-:W-:-:S06]  /*6870*/  IMAD.HI.U32 R4, R20, R7, RZ ;  /* 0x0000000714047227 */ /* 0x000fcc00078e00ff */
[----:B------:R-:W-:Y:S02]  /*6880*/  @!P4 IMAD.IADD R5, R5, 0x1, -R0 ;  /* 0x000000010505c824 */ /* 0x000fe400078e0a00 */
[----:B------:R-:W-:-:S03]  /*6890*/  IMAD.MOV R4, RZ, RZ, -R4 ;  /* 0x000000ffff047224 */ /* 0x000fc600078e0a04 */
[C---:B------:R-:W-:Y:S01]  /*68a0*/  ISETP.GT.U32.AND P0, PT, R0.reuse, R5, PT ;  /* 0x000000050000720c */ /* 0x040fe20003f04070 */
[----:B------:R-:W-:-:S05]  /*68b0*/  IMAD R7, R0, R4, R7 ;  /* 0x0000000400077224 */ /* 0x000fca00078e0207 */
[----:B------:R-:W-:-:S07]  /*68c0*/  ISETP.GT.U32.AND P6, PT, R0, R7, PT ;  /* 0x000000070000720c */ /* 0x000fce0003fc4070 */
[----:B------:R-:W-:Y:S01]  /*68d0*/  @!P0 IMAD.IADD R5, R5, 0x1, -R0 ;  /* 0x0000000105058824 */ /* 0x000fe200078e0a00 */
[----:B------:R-:W-:Y:S02]  /*68e0*/  ISETP.GT.U32.AND P0, PT, R0, R8, PT ;  /* 0x000000080000720c */ /* 0x000fe40003f04070 */
[----:B------:R-:W-:-:S03]  /*68f0*/  IABS R4, R21 ;  /* 0x0000001500047213 */ /* 0x000fc60000000000 */
[----:B------:R-:W-:Y:S02]  /*6900*/  @!P6 IMAD.IADD R7, R7, 0x1, -R0 ;  /* 0x000000010707e824 */ /* 0x000fe400078e0a00 */
[----:B------:R-:W-:-:S04]  /*6910*/  IMAD.HI.U32 R12, R20, R4, RZ ;  /* 0x00000004140c7227 */ /* 0x000fc800078e00ff */
[----:B------:R-:W-:Y:S02]  /*6920*/  IMAD.MOV R12, RZ, RZ, -R12 ;  /* 0x000000ffff0c7224 */ /* 0x000fe400078e0a0c */
[----:B------:R-:W-:Y:S01]  /*6930*/  @!P0 IMAD.IADD R8, R8, 0x1, -R0 ;  /* 0x0000000108088824 */ /* 0x000fe200078e0a00 */
[C---:B------:R-:W-:Y:S01]  /*6940*/  ISETP.GT.U32.AND P0, PT, R0.reuse, R7, PT ;  /* 0x000000070000720c */ /* 0x040fe20003f04070 */
[----:B------:R-:W-:Y:S02]  /*6950*/  IMAD R4, R0, R12, R4 ;  /* 0x0000000c00047224 */ /* 0x000fe400078e0204 */
[----:B------:R-:W-:Y:S01]  /*6960*/  IMAD.HI.U32 R12, R20, R6, RZ ;  /* 0x00000006140c7227 */ /* 0x000fe200078e00ff */
[----:B------:R-:W-:-:S03]  /*6970*/  ISETP.GE.AND P3, PT, R14, RZ, PT ;  /* 0x000000ff0e00720c */ /* 0x000fc60003f66270 */
[----:B------:R-:W-:Y:S01]  /*6980*/  IMAD.MOV R12, RZ, RZ, -R12 ;  /* 0x000000ffff0c7224 */ /* 0x000fe200078e0a0c */
[----:B------:R-:W-:-:S03]  /*6990*/  IABS R10, R15 ;  /* 0x0000000f000a7213 */ /* 0x000fc60000000000 */
[C---:B------:R-:W-:Y:S02]  /*69a0*/  IMAD R6, R0.reuse, R12, R6 ;  /* 0x0000000c00067224 */ /* 0x040fe400078e0206 */
[----:B------:R-:W-:Y:S01]  /*69b0*/  @!P0 IMAD.IADD R7, R7, 0x1, -R0 ;  /* 0x0000000107078824 */ /* 0x000fe200078e0a00 */
[----:B------:R-:W-:-:S03]  /*69c0*/  ISETP.GT.U32.AND P0, PT, R0, R4, PT ;  /* 0x000000040000720c */ /* 0x000fc60003f04070 */
[----:B------:R-:W-:Y:S01]  /*69d0*/  IMAD.MOV.U32 R15, RZ, RZ, R7 ;  /* 0x000000ffff0f7224 */ /* 0x000fe200078e0007 */
[----:B------:R-:W-:-:S04]  /*69e0*/  ISETP.GE.AND P4, PT, R21, RZ, PT ;  /* 0x000000ff1500720c */ /* 0x000fc80003f86270 */
[----:B------:R-:W-:-:S05]  /*69f0*/  @!P3 IADD3 R15, PT, PT, -R15, RZ, RZ ;  /* 0x000000ff0f0fb210 */ /* 0x000fca0007ffe1ff */
        /* <DEDUP_REMOVED lines=12> */
[----:B------:R-:W-:-:S04]  /*6ac0*/  IMAD.MOV R2, RZ, RZ, -R2 ;  /* 0x000000ffff027224 */ /* 0x000fc800078e0a02 */
[----:B------:R-:W-:Y:S02]  /*6ad0*/  IMAD R2, R0, R2, R11 ;  /* 0x0000000200027224 */ /* 0x000fe400078e020b */
[----:B------:R-:W-:-:S03]  /*6ae0*/  IMAD.HI.U32 R13, R20, R9, RZ ;  /* 0x00000009140d7227 */ /* 0x000fc600078e00ff */
[----:B------:R-:W-:Y:S01]  /*6af0*/  ISETP.GT.U32.AND P6, PT, R0, R2, PT ;  /* 0x000000020000720c */ /* 0x000fe20003fc4070 */
[----:B------:R-:W-:Y:S01]  /*6b00*/  IMAD.HI.U32 R11, R20, R10, RZ ;  /* 0x0000000a140b7227 */ /* 0x000fe200078e00ff */
[----:B------:R-:W-:Y:S02]  /*6b10*/  IADD3 R13, PT, PT, -R13, RZ, RZ ;  /* 0x000000ff0d0d7210 */ /* 0x000fe40007ffe1ff */
[C---:B------:R-:W-:Y:S01]  /*6b20*/  ISETP.GT.U32.AND P5, PT, R0.reuse, R8, PT ;  /* 0x000000080000720c */ /* 0x040fe20003fa4070 */
[----:B------:R-:W-:Y:S02]  /*6b30*/  IMAD.MOV R11, RZ, RZ, -R11 ;  /* 0x000000ffff0b7224 */ /* 0x000fe400078e0a0b */
[C---:B------:R-:W-:Y:S02]  /*6b40*/  IMAD R9, R0.reuse, R13, R9 ;  /* 0x0000000d00097224 */ /* 0x040fe400078e0209 */
[----:B------:R-:W-:Y:S01]  /*6b50*/  IMAD R10, R0, R11, R10 ;  /* 0x0000000b000a7224 */ /* 0x000fe200078e020a */
[----:B----4-:R-:W-:-:S02]  /*6b60*/  IABS R11, R29 ;  /* 0x0000001d000b7213 */ /* 0x010fc40000000000 */
[----:B------:R-:W-:Y:S01]  /*6b70*/  ISETP.GT.U32.AND P3, PT, R0, R9, PT ;  /* 0x000000090000720c */ /* 0x000fe20003f64070 */
[--C-:B------:R-:W-:Y:S02]  /*6b80*/  @!P6 IMAD.IADD R2, R2, 0x1, -R0.reuse ;  /* 0x000000010202e824 */ /* 0x100fe400078e0a00 */
[----:B------:R-:W-:Y:S02]  /*6b90*/  IMAD.MOV.U32 R5, RZ, RZ, R11 ;  /* 0x000000ffff057224 */ /* 0x000fe400078e000b */
[----:B------:R-:W-:Y:S01]  /*6ba0*/  @!P5 IMAD.IADD R8, R8, 0x1, -R0 ;  /* 0x000000010808d824 */ /* 0x000fe200078e0a00 */
[C---:B------:R-:W-:Y:S02]  /*6bb0*/  ISETP.GT.U32.AND P6, PT, R0.reuse, R2, PT ;  /* 0x000000020000720c */ /* 0x040fe40003fc4070 */
[----:B------:R-:W-:Y:S01]  /*6bc0*/  ISETP.GT.U32.AND P5, PT, R0, R6, PT ;  /* 0x000000060000720c */ /* 0x000fe20003fa4070 */
[----:B------:R-:W-:-:S04]  /*6bd0*/  IMAD.HI.U32 R14, R20, R5, RZ ;  /* 0x00000005140e7227 */ /* 0x000fc800078e00ff */
[----:B------:R-:W-:Y:S02]  /*6be0*/  IMAD.MOV R14, RZ, RZ, -R14 ;  /* 0x000000ffff0e7224 */ /* 0x000fe400078e0a0e */
[----:B------:R-:W-:-:S04]  /*6bf0*/  IMAD.HI.U32 R7, R20, R12, RZ ;  /* 0x0000000c14077227 */ /* 0x000fc800078e00ff */
[--C-:B------:R-:W-:Y:S02]  /*6c00*/  @!P3 IMAD.IADD R9, R9, 0x1, -R0.reuse ;  /* 0x000000010909b824 */ /* 0x100fe400078e0a00 */
[----:B------:R-:W-:Y:S02]  /*6c10*/  IMAD R5, R0, R14, R5 ;  /* 0x0000000e00057224 */ /* 0x000fe400078e0205 */
[----:B------:R-:W-:Y:S01]  /*6c20*/  IMAD.MOV R7, RZ, RZ, -R7 ;  /* 0x000000ffff077224 */ /* 0x000fe200078e0a07 */
[----:B------:R-:W4:Y:S01]  /*6c30*/  LDL.LU R14, [R1+0x498] ;  /* 0x00049800010e7983 */ /* 0x000f220000300800 */
[--C-:B------:R-:W-:Y:S02]  /*6c40*/  @!P6 IMAD.IADD R2, R2, 0x1, -R0.reuse ;  /* 0x000000010202e824 */ /* 0x100fe400078e0a00 */
[----:B------:R-:W-:Y:S01]  /*6c50*/  @!P5 IMAD.IADD R6, R6, 0x1, -R0 ;  /* 0x000000010606d824 */ /* 0x000fe200078e0a00 */
[C---:B------:R-:W-:Y:S01]  /*6c60*/  ISETP.GT.U32.AND P5, PT, R0.reuse, R9, PT ;  /* 0x000000090000720c */ /* 0x040fe20003fa4070 */
[----:B------:R-:W-:Y:S01]  /*6c70*/  IMAD R7, R0, R7, R12 ;  /* 0x0000000700077224 */ /* 0x000fe200078e020c */
[----:B------:R-:W-:Y:S01]  /*6c80*/  MOV R12, R2 ;  /* 0x00000002000c7202 */ /* 0x000fe20000000f00 */
[----:B------:R-:W-:-:S04]  /*6c90*/  @!P2 IMAD.MOV R8, RZ, RZ, -R8 ;  /* 0x000000ffff08a224 */ /* 0x000fc800078e0a08 */
[----:B------:R-:W-:Y:S01]  /*6ca0*/  @!P1 IMAD.MOV R12, RZ, RZ, -R12 ;  /* 0x000000ffff0c9224 */ /* 0x000fe200078e0a0c */
[----:B------:R0:W-:Y:S04]  /*6cb0*/  STL [R1+0x2c4], R8 ;  /* 0x0002c40801007387 */ /* 0x0001e80000100800 */
[----:B------:R1:W-:Y:S01]  /*6cc0*/  STL [R1+0x2c0], R12 ;  /* 0x0002c00c01007387 */ /* 0x0003e20000100800 */
[----:B------:R-:W-:Y:S01]  /*6cd0*/  @!P5 IMAD.IADD R9, R9, 0x1, -R0 ;  /* 0x000000010909d824 */ /* 0x000fe200078e0a00 */
[----:B--2---:R-:W-:Y:S02]  /*6ce0*/  ISETP.GE.AND P5, PT, R16, RZ, PT ;  /* 0x000000ff1000720c */ /* 0x004fe40003fa6270 */
[----:B------:R-:W2:Y:S01]  /*6cf0*/  LDL.LU R16, [R1+0x4ac] ;  /* 0x0004ac0001107983 */ /* 0x000ea20000300800 */
[----:B------:R-:W-:-:S02]  /*6d00*/  ISETP.GT.U32.AND P6, PT, R0, R10, PT ;  /* 0x0000000a0000720c */ /* 0x000fc40003fc4070 */
[----:B------:R-:W-:-:S05]  /*6d10*/  IABS R13, R28 ;  /* 0x0000001c000d7213 */ /* 0x000fca0000000000 */
[----:B------:R-:W-:-:S04]  /*6d20*/  IMAD.MOV.U32 R11, RZ, RZ, R13 ;  /* 0x000000ffff0b7224 */ /* 0x000fc800078e000d */
[----:B------:R-:W-:-:S04]  /*6d30*/  IMAD.HI.U32 R13, R20, R11, RZ ;  /* 0x0000000b140d7227 */ /* 0x000fc800078e00ff */
[----:B------:R-:W-:Y:S01]  /*6d40*/  @!P6 IMAD.IADD R10, R10, 0x1, -R0 ;  /* 0x000000010a0ae824 */ /* 0x000fe200078e0a00 */
[C---:B------:R-:W-:Y:S01]  /*6d50*/  ISETP.GT.U32.AND P6, PT, R0.reuse, R6, PT ;  /* 0x000000060000720c */ /* 0x040fe20003fc4070 */
[----:B------:R-:W-:Y:S01]  /*6d60*/  IMAD.MOV R13, RZ, RZ, -R13 ;  /* 0x000000ffff0d7224 */ /* 0x000fe200078e0a0d */
[----:B------:R-:W-:-:S03]  /*6d70*/  ISETP.GT.U32.AND P3, PT, R0, R4, PT ;  /* 0x000000040000720c */ /* 0x000fc60003f64070 */
[C---:B------:R-:W-:Y:S01]  /*6d80*/  IMAD R11, R0.reuse, R13, R11 ;  /* 0x0000000d000b7224 */ /* 0x040fe200078e020b */
[----:B------:R-:W-:-:S07]  /*6d90*/  ISETP.GT.U32.AND P1, PT, R0, R7, PT ;  /* 0x000000070000720c */ /* 0x000fce0003f24070 */
[--C-:B------:R-:W-:Y:S01]  /*6da0*/  @!P6 IMAD.IADD R6, R6, 0x1, -R0.reuse ;  /* 0x000000010606e824 */ /* 0x100fe200078e0a00 */
[----:B------:R-:W-:Y:S01]  /*6db0*/  ISETP.GT.U32.AND P6, PT, R0, R11, PT ;  /* 0x0000000b0000720c */ /* 0x000fe20003fc4070 */
[--C-:B------:R-:W-:Y:S01]  /*6dc0*/  @!P3 IMAD.IADD R4, R4, 0x1, -R0.reuse ;  /* 0x000000010404b824 */ /* 0x100fe200078e0a00 */
[C---:B------:R-:W-:Y:S02]  /*6dd0*/  ISETP.GT.U32.AND P2, PT, R0.reuse, R10, PT ;  /* 0x0000000a0000720c */ /* 0x040fe40003f44070 */
[----:B------:R-:W-:Y:S02]  /*6de0*/  ISETP.GT.U32.AND P3, PT, R0, R5, PT ;  /* 0x000000050000720c */ /* 0x000fe40003f64070 */
[----:B0-----:R-:W-:Y:S01]  /*6df0*/  IABS R8, R21 ;  /* 0x0000001500087213 */ /* 0x001fe20000000000 */
[----:B------:R-:W-:Y:S01]  /*6e00*/  @!P1 IMAD.IADD R7, R7, 0x1, -R0 ;  /* 0x0000000107079824 */ /* 0x000fe200078e0a00 */
[----:B------:R-:W-:-:S03]  /*6e10*/  @!P4 IADD3 R4, PT, PT, -R4, RZ, RZ ;  /* 0x000000ff0404c210 */ /* 0x000fc60007ffe1ff */
[----:B-1----:R-:W-:Y:S01]  /*6e20*/  IMAD.HI.U32 R12, R20, R8, RZ ;  /* 0x00000008140c7227 */ /* 0x002fe200078e00ff */
[----:B------:R-:W-:-:S03]  /*6e30*/  ISETP.GT.U32.AND P4, PT, R0, R7, PT ;  /* 0x000000070000720c */ /* 0x000fc60003f84070 */
[----:B------:R-:W-:Y:S02]  /*6e40*/  @!P6 IMAD.IADD R11, R11, 0x1, -R0 ;  /* 0x000000010b0be824 */ /* 0x000fe400078e0a00 */
[----:B------:R-:W-:Y:S02]  /*6e50*/  IMAD.MOV R12, RZ, RZ, -R12 ;  /* 0x000000ffff0c7224 */ /* 0x000fe400078e0a0c */
[--C-:B------:R-:W-:Y:S01]  /*6e60*/  @!P2 IMAD.IADD R10, R10, 0x1, -R0.reuse ;  /* 0x000000010a0aa824 */ /* 0x100fe200078e0a00 */
[C---:B------:R-:W-:Y:S01]  /*6e70*/  ISETP.GT.U32.AND P6, PT, R0.reuse, R11, PT ;  /* 0x0000000b0000720c */ /* 0x040fe20003fc4070 */
[----:B------:R-:W-:Y:S01]  /*6e80*/  @!P3 IMAD.IADD R5, R5, 0x1, -R0 ;  /* 0x000000010505b824 */ /* 0x000fe200078e0a00 */
[----:B------:R-:W-:Y:S01]  /*6e90*/  ISETP.GE.AND P2, PT, R15, RZ, PT ;  /* 0x000000ff0f00720c */ /* 0x000fe20003f46270 */
[----:B------:R-:W-:Y:S01]  /*6ea0*/  IMAD R8, R0, R12, R8 ;  /* 0x0000000c00087224 */ /* 0x000fe200078e0208 */
[----:B----4-:R-:W-:Y:S01]  /*6eb0*/  ISETP.GE.AND P1, PT, R14, RZ, PT ;  /* 0x000000ff0e00720c */ /* 0x010fe20003f26270 */
[----:B------:R-:W-:Y:S01]  /*6ec0*/  @!P0 IMAD.MOV R9, RZ, RZ, -R9 ;  /* 0x000000ffff098224 */ /* 0x000fe200078e0a09 */
[C---:B------:R-:W-:Y:S01]  /*6ed0*/  ISETP.GT.U32.AND P0, PT, R0.reuse, R5, PT ;  /* 0x000000050000720c */ /* 0x040fe20003f04070 */
[----:B------:R-:W-:Y:S01]  /*6ee0*/  @!P5 IMAD.MOV R6, RZ, RZ, -R6 ;  /* 0x000000ffff06d224 */ /* 0x000fe200078e0a06 */
[----:B------:R-:W4:Y:S01]  /*6ef0*/  LDL.LU R15, [R1+0x4b0] ;  /* 0x0004b000010f7983 */ /* 0x000f220000300800 */
[----:B------:R-:W-:Y:S01]  /*6f00*/  ISETP.GT.U32.AND P5, PT, R0, R8, PT ;  /* 0x000000080000720c */ /* 0x000fe20003fa4070 */
[----:B------:R-:W-:-:S02]  /*6f10*/  @!P4 IMAD.IADD R7, R7, 0x1, -R0 ;  /* 0x000000010707c824 */ /* 0x000fc400078e0a00 */
[----:B------:R-:W-:Y:S01]  /*6f20*/  STL [R1+0x2bc], R4 ;  /* 0x0002bc0401007387 */ /* 0x000fe20000100800 */
[----:B------:R-:W-:-:S03]  /*6f30*/  @!P6 IMAD.IADD R11, R11, 0x1, -R0 ;  /* 0x000000010b0be824 */ /* 0x000fc600078e0a00 */
[----:B------:R0:W-:Y:S01]  /*6f40*/  STL [R1+0x2b8], R9 ;  /* 0x0002b80901007387 */ /* 0x0001e20000100800 */
[----:B---3--:R-:W-:Y:S02]  /*6f50*/  IABS R2, R3 ;  /* 0x0000000300027213 */ /* 0x008fe40000000000 */
[----:B------:R-:W-:Y:S01]  /*6f60*/  ISETP.GE.AND P6, PT, R3, RZ, PT ;  /* 0x000000ff0300720c */ /* 0x000fe20003fc6270 */
[----:B------:R-:W-:Y:S01]  /*6f70*/  IMAD.MOV.U32 R3, RZ, RZ, R7 ;  /* 0x000000ffff037224 */ /* 0x000fe200078e0007 */
[----:B------:R-:W-:Y:S02]  /*6f80*/  ISETP.GE.AND P3, PT, R29, RZ, PT ;  /* 0x000000ff1d00720c */ /* 0x000fe40003f66270 */
[----:B------:R-:W3:Y:S01]  /*6f90*/  LDL.LU R29, [R1+0x4b4] ;  /* 0x0004b400011d7983 */ /* 0x000ee20000300800 */
[----:B0-----:R-:W-:-:S04]  /*6fa0*/  IMAD.MOV.U32 R9, RZ, RZ, R10 ;  /* 0x000000ffff097224 */ /* 0x001fc800078e000a */
[----:B------:R-:W-:Y:S01]  /*6fb0*/  @!P2 IMAD.MOV R9, RZ, RZ, -R9 ;  /* 0x000000ffff09a224 */ /* 0x000fe200078e0a09 */
[----:B------:R-:W-:Y:S01]  /*6fc0*/  STL [R1+0x2b4], R6 ;  /* 0x0002b40601007387 */ /* 0x000fe20000100800 */
[----:B------:R-:W-:Y:S01]  /*6fd0*/  @!P1 IMAD.MOV R3, RZ, RZ, -R3 ;  /* 0x000000ffff039224 */ /* 0x000fe200078e0a03 */
[----:B------:R-:W-:Y:S01]  /*6fe0*/  ISETP.GE.AND P2, PT, R28, RZ, PT ;  /* 0x000000ff1c00720c */ /* 0x000fe20003f46270 */
[--C-:B------:R-:W-:Y:S01]  /*6ff0*/  @!P0 IMAD.IADD R5, R5, 0x1, -R0.reuse ;  /* 0x0000000105058824 */ /* 0x100fe200078e0a00 */
[----:B------:R-:W-:Y:S01]  /*7000*/  STL [R1+0x2b0], R9 ;  /* 0x0002b00901007387 */ /* 0x000fe20000100800 */
[----:B------:R-:W-:Y:S01]  /*7010*/  ISETP.GE.AND P0, PT, R21, RZ, PT ;  /* 0x000000ff1500720c */ /* 0x000fe20003f06270 */
[----:B------:R-:W-:Y:S02]  /*7020*/  @!P5 IMAD.IADD R8, R8, 0x1, -R0 ;  /* 0x000000010808d824 */ /* 0x000fe400078e0a00 */
[----:B------:R-:W3:Y:S04]  /*7030*/  LDL.LU R28, [R1+0x4b8] ;  /* 0x0004b800011c7983 */ /* 0x000ee80000300800 */
[----:B------:R-:W3:Y:S01]  /*7040*/  LDL.LU R21, [R1+0x4bc] ;  /* 0x0004bc0001157983 */ /* 0x000ee20000300800 */
[----:B--2---:R-:W-:-:S02]  /*7050*/  IABS R4, R16 ;  /* 0x0000001000047213 */ /* 0x004fc40000000000 */
[----:B------:R-:W-:Y:S02]  /*7060*/  ISETP.GE.AND P5, PT, R16, RZ, PT ;  /* 0x000000ff1000720c */ /* 0x000fe40003fa6270 */
        /* <DEDUP_REMOVED lines=10> */
[----:B------:R-:W-:-:S12]  /*7110*/  IMAD.MOV.U32 R7, RZ, RZ, R11 ;  /* 0x000000ffff077224 */ /* 0x000fd800078e000b */
[----:B------:R-:W-:Y:S02]  /*7120*/  @!P4 IADD3 R2, PT, PT, R2, -R0, RZ ;  /* 0x800000000202c210 */ /* 0x000fe40007ffe0ff */
[----:B------:R-:W-:Y:S01]  /*7130*/  ISETP.GT.U32.AND P4, PT, R0, R8, PT ;  /* 0x000000080000720c */ /* 0x000fe20003f84070 */
[----:B------:R-:W-:Y:S01]  /*7140*/  @!P2 IMAD.MOV R7, RZ, RZ, -R7 ;  /* 0x000000ffff07a224 */ /* 0x000fe200078e0a07 */
[----:B----4-:R-:W-:Y:S02]  /*7150*/  IABS R9, R15 ;  /* 0x0000000f00097213 */ /* 0x010fe40000000000 */
[----:B------:R-:W-:Y:S02]  /*7160*/  ISETP.GE.AND P2, PT, R15, RZ, PT ;  /* 0x000000ff0f00720c */ /* 0x000fe40003f46270 */
[----:B------:R-:W4:Y:S01]  /*7170*/  LDL R15, [R1+0x4c8] ;  /* 0x0004c800010f7983 */ /* 0x000f220000100800 */
[----:B------:R-:W-:Y:S01]  /*7180*/  IMAD.HI.U32 R6, R20, R4, RZ ;  /* 0x0000000414067227 */ /* 0x000fe200078e00ff */
[----:B------:R-:W-:-:S02]  /*7190*/  ISETP.GT.U32.AND P1, PT, R0, R2, PT ;  /* 0x000000020000720c */ /* 0x000fc40003f24070 */
        /* <DEDUP_REMOVED lines=15> */
[----:B------:R-:W-:Y:S01]  /*7290*/  ISETP.GE.AND P1, PT, R28, RZ, PT ;  /* 0x000000ff1c00720c */ /* 0x000fe20003f26270 */
[----:B------:R-:W-:Y:S01]  /*72a0*/  IMAD.MOV R6, RZ, RZ, -R6 ;  /* 0x000000ffff067224 */ /* 0x000fe200078e0a06 */
[----:B------:R-:W-:Y:S01]  /*72b0*/  IABS R11, R28 ;  /* 0x0000001c000b7213 */ /* 0x000fe20000000000 */
[----:B------:R-:W-:Y:S01]  /*72c0*/  IMAD R10, R0, R5, R10 ;  /* 0x00000005000a7224 */ /* 0x000fe200078e020a */
[----:B------:R-:W-:Y:S01]  /*72d0*/  @!P3 IADD3 R4, PT, PT, R4, -R0, RZ ;  /* 0x800000000404b210 */ /* 0x000fe20007ffe0ff */
[----:B------:R-:W3:Y:S01]  /*72e0*/  LDL.LU R28, [R1+0x4d0] ;  /* 0x0004d000011c7983 */ /* 0x000ee20000300800 */
[----:B------:R-:W-:Y:S02]  /*72f0*/  ISETP.GE.AND P3, PT, R21, RZ, PT ;  /* 0x000000ff1500720c */ /* 0x000fe40003f66270 */
[----:B------:R-:W-:Y:S02]  /*7300*/  IABS R5, R21 ;  /* 0x0000001500057213 */ /* 0x000fe40000000000 */
[----:B------:R-:W3:Y:S01]  /*7310*/  LDL.LU R21, [R1+0x4d4] ;  /* 0x0004d40001157983 */ /* 0x000ee20000300800 */
[----:B------:R-:W-:-:S03]  /*7320*/  IMAD R9, R0, R6, R9 ;  /* 0x0000000600097224 */ /* 0x000fc600078e0209 */
[----:B--2---:R1:W-:Y:S01]  /*7330*/  STL [R1+0x291c], R16 ;  /* 0x00291c1001007387 */ /* 0x0043e20000100800 */
[----:B------:R-:W-:Y:S02]  /*7340*/  IABS R6, R16 ;  /* 0x0000001000067213 */ /* 0x000fe40000000000 */
[----:B0-----:R-:W-:Y:S01]  /*7350*/  IABS R7, R3 ;  /* 0x0000000300077213 */ /* 0x001fe20000000000 */
[----:B------:R-:W-:-:S04]  /*7360*/  IMAD.MOV.U32 R3, RZ, RZ, R2 ;  /* 0x000000ffff037224 */ /* 0x000fc800078e0002 */
        /* <DEDUP_REMOVED lines=12> */
[----:B------:R-:W-:Y:S02]  /*7430*/  @!P0 IADD3 R10, PT, PT, R10, -R0, RZ ;  /* 0x800000000a0a8210 */ /* 0x000fe40007ffe0ff */
[----:B------:R-:W-:Y:S01]  /*7440*/  ISETP.GT.U32.AND P0, PT, R0, R9, PT ;  /* 0x000000090000720c */ /* 0x000fe20003f04070 */
[----:B0-----:R-:W-:-:S04]  /*7450*/  IMAD.MOV.U32 R3, RZ, RZ, R4 ;  /* 0x000000ffff037224 */ /* 0x001fc800078e0004 */
[----:B------:R-:W-:-:S08]  /*7460*/  @!P5 IMAD.MOV R3, RZ, RZ, -R3 ;  /* 0x000000ffff03d224 */ /* 0x000fd000078e0a03 */
[----:B------:R-:W-:-:S04]  /*7470*/  @!P0 IMAD.IADD R9, R9, 0x1, -R0 ;  /* 0x0000000109098824 */ /* 0x000fc800078e0a00 */
[----:B--2---:R-:W-:Y:S01]  /*7480*/  IMAD.MOV.U32 R7, RZ, RZ, R9 ;  /* 0x000000ffff077224 */ /* 0x004fe200078e0009 */
        /* <DEDUP_REMOVED lines=21> */
[----:B------:R-:W-:Y:S01]  /*75e0*/  IABS R11, R28 ;  /* 0x0000001c000b7213 */ /* 0x000fe20000000000 */
[----:B------:R-:W-:Y:S01]  /*75f0*/  IMAD.HI.U32 R12, R20, R6, RZ ;  /* 0x00000006140c7227 */ /* 0x000fe200078e00ff */
[----:B------:R-:W-:-:S03]  /*7600*/  ISETP.GT.U32.AND P5, PT, R0, R10, PT ;  /* 0x0000000a0000720c */ /* 0x000fc60003fa4070 */
[----:B------:R-:W-:-:S04]  /*7610*/  IMAD.HI.U32 R14, R20, R11, RZ ;  /* 0x0000000b140e7227 */ /* 0x000fc800078e00ff */
[----:B------:R-:W-:Y:S02]  /*7620*/  IMAD.MOV R12, RZ, RZ, -R12 ;  /* 0x000000ffff0c7224 */ /* 0x000fe400078e0a0c */
[----:B------:R-:W-:Y:S02]  /*7630*/  IMAD.MOV R14, RZ, RZ, -R14 ;  /* 0x000000ffff0e7224 */ /* 0x000fe400078e0a0e */
[----:B------:R-:W-:Y:S02]  /*7640*/  IMAD R6, R0, R12, R6 ;  /* 0x0000000c00067224 */ /* 0x000fe400078e0206 */
[--C-:B------:R-:W-:Y:S02]  /*7650*/  @!P6 IMAD.IADD R2, R2, 0x1, -R0.reuse ;  /* 0x000000010202e824 */ /* 0x100fe400078e0a00 */
[----:B------:R-:W-:Y:S01]  /*7660*/  @!P5 IMAD.IADD R10, R10, 0x1, -R0 ;  /* 0x000000010a0ad824 */ /* 0x000fe200078e0a00 */
[C---:B------:R-:W-:Y:S01]  /*7670*/  ISETP.GT.U32.AND P5, PT, R0.reuse, R6, PT ;  /* 0x000000060000720c */ /* 0x040fe20003fa4070 */
[----:B------:R-:W-:-:S02]  /*7680*/  IMAD R11, R0, R14, R11 ;  /* 0x0000000e000b7224 */ /* 0x000fc400078e020b */
[----:B------:R-:W4:Y:S01]  /*7690*/  LDL.LU R14, [R1+0x4c8] ;  /* 0x0004c800010e7983 */ /* 0x000f220000300800 */
[----:B------:R-:W-:Y:S02]  /*76a0*/  ISETP.GT.U32.AND P6, PT, R0, R2, PT ;  /* 0x000000020000720c */ /* 0x000fe40003fc4070 */
[----:B------:R-:W-:-:S05]  /*76b0*/  IABS R12, R29 ;  /* 0x0000001d000c7213 */ /* 0x000fca0000000000 */
[----:B------:R-:W-:-:S04]  /*76c0*/  IMAD.HI.U32 R9, R20, R12, RZ ;  /* 0x0000000c14097227 */ /* 0x000fc800078e00ff */
[--C-:B------:R-:W-:Y:S02]  /*76d0*/  @!P5 IMAD.IADD R6, R6, 0x1, -R0.reuse ;  /* 0x000000010606d824 */ /* 0x100fe400078e0a00 */
[----:B------:R-:W-:Y:S01]  /*76e0*/  IMAD.MOV R9, RZ, RZ, -R9 ;  /* 0x000000ffff097224 */ /* 0x000fe200078e0a09 */
[----:B--2---:R-:W-:Y:S01]  /*76f0*/  ISETP.GT.U32.AND P2, PT, R0, R7, PT ;  /* 0x000000070000720c */ /* 0x004fe20003f44070 */
[----:B------:R-:W-:Y:S02]  /*7700*/  @!P6 IMAD.IADD R2, R2, 0x1, -R0 ;  /* 0x000000010202e824 */ /* 0x000fe400078e0a00 */
[----:B------:R-:W-:-:S10]  /*7710*/  IMAD R9, R0, R9, R12 ;  /* 0x0000000900097224 */ /* 0x000fd400078e020c */
[----:B------:R-:W-:-:S05]  /*7720*/  @!P2 IMAD.IADD R7, R7, 0x1, -R0 ;  /* 0x000000010707a824 */ /* 0x000fca00078e0a00 */
[----:B------:R-:W-:Y:S01]  /*7730*/  ISETP.GT.U32.AND P5, PT, R0, R7, PT ;  /* 0x000000070000720c */ /* 0x000fe20003fa4070 */
[----:B------:R-:W-:Y:S02]  /*7740*/  IMAD.MOV.U32 R12, RZ, RZ, R2 ;  /* 0x000000ffff0c7224 */ /* 0x000fe400078e0002 */
[----:B------:R-:W-:Y:S02]  /*7750*/  @!P4 IMAD.MOV R10, RZ, RZ, -R10 ;  /* 0x000000ffff0ac224 */ /* 0x000fe400078e0a0a */
[----:B------:R-:W-:-:S03]  /*7760*/  @!P1 IMAD.MOV R12, RZ, RZ, -R12 ;  /* 0x000000ffff0c9224 */ /* 0x000fc600078e0a0c */
[----:B------:R0:W-:Y:S04]  /*7770*/  STL [R1+0x288], R10 ;  /* 0x0002880a01007387 */ /* 0x0001e80000100800 */
[----:B------:R1:W-:Y:S01]  /*7780*/  STL [R1+0x284], R12 ;  /* 0x0002840c01007387 */ /* 0x0003e20000100800 */
[----:B------:R-:W-:Y:S01]  /*7790*/  @!P5 IMAD.IADD R7, R7, 0x1, -R0 ;  /* 0x000000010707d824 */ /* 0x000fe200078e0a00 */
[----:B---3--:R-:W-:Y:S02]  /*77a0*/  ISETP.GE.AND P5, PT, R16, RZ, PT ;  /* 0x000000ff1000720c */ /* 0x008fe40003fa6270 */
[----:B------:R-:W2:Y:S01]  /*77b0*/  LDL.LU R16, [R1+0x4e0] ;  /* 0x0004e00001107983 */ /* 0x000ea20000300800 */
[C---:B------:R-:W-:Y:S02]  /*77c0*/  ISETP.GT.U32.AND P2, PT, R0.reuse, R5, PT ;  /* 0x000000050000720c */ /* 0x040fe40003f44070 */
[----:B------:R-:W-:-:S02]  /*77d0*/  ISETP.GT.U32.AND P6, PT, R0, R8, PT ;  /* 0x000000080000720c */ /* 0x000fc40003fc4070 */
[----:B------:R-:W-:Y:S02]  /*77e0*/  ISETP.GT.U32.AND P1, PT, R0, R9, PT ;  /* 0x000000090000720c */ /* 0x000fe40003f24070 */
[----:B------:R-:W-:-:S07]  /*77f0*/  IABS R4, R21 ;  /* 0x0000001500047213 */ /* 0x000fce0000000000 */
[--C-:B------:R-:W-:Y:S01]  /*7800*/  @!P2 IMAD.IADD R5, R5, 0x1, -R0.reuse ;  /* 0x000000010505a824 */ /* 0x100fe200078e0a00 */
[----:B------:R-:W-:Y:S01]  /*7810*/  ISETP.GT.U32.AND P2, PT, R0, R11, PT ;  /* 0x0000000b0000720c */ /* 0x000fe20003f44070 */
[----:B------:R-:W-:Y:S01]  /*7820*/  @!P6 IMAD.IADD R8, R8, 0x1, -R0 ;  /* 0x000000010808e824 */ /* 0x000fe200078e0a00 */
[----:B------:R-:W-:Y:S01]  /*7830*/  ISETP.GT.U32.AND P6, PT, R0, R6, PT ;  /* 0x000000060000720c */ /* 0x000fe20003fc4070 */
[----:B------:R-:W-:-:S03]  /*7840*/  IMAD.HI.U32 R13, R20, R4, RZ ;  /* 0x00000004140d7227 */ /* 0x000fc600078e00ff */
[C---:B------:R-:W-:Y:S02]  /*7850*/  ISETP.GT.U32.AND P4, PT, R0.reuse, R8, PT ;  /* 0x000000080000720c */ /* 0x040fe40003f84070 */
[----:B------:R-:W-:Y:S01]  /*7860*/  IADD3 R13, PT, PT, -R13, RZ, RZ ;  /* 0x000000ff0d0d7210 */ /* 0x000fe20007ffe1ff */
[--C-:B------:R-:W-:Y:S02]  /*7870*/  @!P1 IMAD.IADD R9, R9, 0x1, -R0.reuse ;  /* 0x0000000109099824 */ /* 0x100fe400078e0a00 */
[----:B------:R-:W-:Y:S02]  /*7880*/  @!P3 IMAD.MOV R5, RZ, RZ, -R5 ;  /* 0x000000ffff05b224 */ /* 0x000fe400078e0a05 */
[----:B------:R-:W-:Y:S02]  /*7890*/  @!P2 IMAD.IADD R11, R11, 0x1, -R0 ;  /* 0x000000010b0ba824 */ /* 0x000fe400078e0a00 */
[C---:B------:R-:W-:Y:S01]  /*78a0*/  IMAD R4, R0.reuse, R13, R4 ;  /* 0x0000000d00047224 */ /* 0x040fe200078e0204 */
[----:B------:R-:W-:Y:S01]  /*78b0*/  ISETP.GT.U32.AND P3, PT, R0, R9, PT ;  /* 0x000000090000720c */ /* 0x000fe20003f64070 */
[----:B------:R-:W-:Y:S01]  /*78c0*/  @!P0 IMAD.MOV R7, RZ, RZ, -R7 ;  /* 0x000000ffff078224 */ /* 0x000fe200078e0a07 */
[----:B0-----:R-:W-:Y:S01]  /*78d0*/  IABS R10, R3 ;  /* 0x00000003000a7213 */ /* 0x001fe20000000000 */
[----:B------:R-:W-:Y:S01]  /*78e0*/  @!P6 IMAD.IADD R6, R6, 0x1, -R0 ;  /* 0x000000010606e824 */ /* 0x000fe200078e0a00 */
[----:B------:R-:W-:-:S02]  /*78f0*/  ISETP.GT.U32.AND P0, PT, R0, R11, PT ;  /* 0x0000000b0000720c */ /* 0x000fc40003f04070 */
[----:B------:R-:W-:Y:S02]  /*7900*/  ISETP.GT.U32.AND P6, PT, R0, R4, PT ;  /* 0x000000040000720c */ /* 0x000fe40003fc4070 */
[----:B------:R-:W-:Y:S02]  /*7910*/  @!P4 IADD3 R8, PT, PT, R8, -R0, RZ ;  /* 0x800000000808c210 */ /* 0x000fe40007ffe0ff */
        /* <DEDUP_REMOVED lines=8> */
[----:B------:R-:W-:Y:S02]  /*79a0*/  IMAD R10, R0, R12, R10 ;  /* 0x0000000c000a7224 */ /* 0x000fe400078e020a */
[----:B------:R-:W-:Y:S02]  /*79b0*/  @!P0 IMAD.IADD R11, R11, 0x1, -R0 ;  /* 0x000000010b0b8824 */ /* 0x000fe400078e0a00 */
[----:B0-----:R-:W-:Y:S01]  /*79c0*/  IMAD.MOV.U32 R5, RZ, RZ, R6 ;  /* 0x000000ffff057224 */ /* 0x001fe200078e0006 */
[----:B------:R-:W-:Y:S01]  /*79d0*/  ISETP.GE.AND P0, PT, R3, RZ, PT ;  /* 0x000000ff0300720c */ /* 0x000fe20003f06270 */
[----:B------:R-:W-:Y:S01]  /*79e0*/  @!P6 IMAD.IADD R4, R4, 0x1, -R0 ;  /* 0x000000010404e824 */ /* 0x000fe200078e0a00 */
[----:B------:R-:W4:Y:S01]  /*79f0*/  LDL.LU R29, [R1+0x4e8] ;  /* 0x0004e800011d7983 */ /* 0x000f220000300800 */
[----:B-1----:R-:W-:Y:S02]  /*7a00*/  IMAD.MOV.U32 R7, RZ, RZ, R8 ;  /* 0x000000ffff077224 */ /* 0x002fe400078e0008 */
[----:B------:R-:W-:-:S02]  /*7a10*/  @!P5 IMAD.MOV R5, RZ, RZ, -R5 ;  /* 0x000000ffff05d224 */ /* 0x000fc400078e0a05 */
[----:B------:R-:W-:Y:S01]  /*7a20*/  IMAD.MOV.U32 R3, RZ, RZ, R9 ;  /* 0x000000ffff037224 */ /* 0x000fe200078e0009 */
[----:B------:R-:W-:Y:S02]  /*7a30*/  @!P4 IADD3 R7, PT, PT, -R7, RZ, RZ ;  /* 0x000000ff0707c210 */ /* 0x000fe40007ffe1ff */
        /* <DEDUP_REMOVED lines=22> */
[----:B------:R-:W-:-:S13]  /*7ba0*/  ISETP.GT.U32.AND P3, PT, R0, R5, PT ;  /* 0x000000050000720c */ /* 0x000fda0003f64070 */
[----:B------:R-:W-:Y:S01]  /*7bb0*/  @!P3 IMAD.IADD R5, R5, 0x1, -R0 ;  /* 0x000000010505b824 */ /* 0x000fe200078e0a00 */
[----:B------:R-:W-:-:S04]  /*7bc0*/  ISETP.GT.U32.AND P3, PT, R0, R10, PT ;  /* 0x0000000a0000720c */ /* 0x000fc80003f64070 */
[----:B------:R-:W-:Y:S01]  /*7bd0*/  ISETP.GT.U32.AND P1, PT, R0, R5, PT ;  /* 0x000000050000720c */ /* 0x000fe20003f24070 */
[----:B------:R-:W-:Y:S02]  /*7be0*/  @!P2 IMAD.MOV R11, RZ, RZ, -R11 ;  /* 0x000000ffff0ba224 */ /* 0x000fe400078e0a0b */
[----:B------:R-:W-:-:S06]  /*7bf0*/  @!P4 IMAD.MOV R4, RZ, RZ, -R4 ;  /* 0x000000ffff04c224 */ /* 0x000fcc00078e0a04 */
[----:B------:R-:W-:Y:S01]  /*7c00*/  @!P3 IMAD.IADD R10, R10, 0x1, -R0 ;  /* 0x000000010a0ab824 */ /* 0x000fe200078e0a00 */
[----:B------:R-:W-:Y:S03]  /*7c10*/  STL [R1+0x68], R11 ;  /* 0x0000680b01007387 */ /* 0x000fe60000100800 */
[----:B------:R-:W-:Y:S01]  /*7c20*/  @!P0 IMAD.MOV R10, RZ, RZ, -R10 ;  /* 0x000000ffff0a8224 */ /* 0x000fe200078e0a0a */
[----:B------:R-:W-:Y:S01]  /*7c30*/  STL [R1+0x64], R4 ;  /* 0x0000640401007387 */ /* 0x000fe20000100800 */
[----:B----4-:R-:W-:Y:S01]  /*7c40*/  IABS R8, R29 ;  /* 0x0000001d00087213 */ /* 0x010fe20000000000 */
[----:B------:R-:W-:Y:S01]  /*7c50*/  @!P1 IMAD.IADD R5, R5, 0x1, -R0 ;  /* 0x0000000105059824 */ /* 0x000fe200078e0a00 */
[----:B------:R-:W-:Y:S02]  /*7c60*/  ISETP.GE.AND P3, PT, R29, RZ, PT ;  /* 0x000000ff1d00720c */ /* 0x000fe40003f66270 */
[----:B------:R-:W4:Y:S01]  /*7c70*/  LDL.LU R29, [R1+0x504] ;  /* 0x00050400011d7983 */ /* 0x000f220000300800 */
[----:B------:R-:W-:-:S03]  /*7c80*/  IMAD.HI.U32 R9, R20, R8, RZ ;  /* 0x0000000814097227 */ /* 0x000fc600078e00ff */
[----:B------:R0:W-:Y:S02]  /*7c90*/  STL [R1+0x4c], R10 ;  /* 0x00004c0a01007387 */ /* 0x0001e40000100800 */
[----:B------:R-:W-:Y:S01]  /*7ca0*/  IADD3 R9, PT, PT, -R9, RZ, RZ ;  /* 0x000000ff09097210 */ /* 0x000fe20007ffe1ff */
[----:B------:R-:W-:-:S04]  /*7cb0*/  IMAD.HI.U32 R2, R20, R6, RZ ;  /* 0x0000000614027227 */ /* 0x000fc800078e00ff */
[----:B------:R-:W-:Y:S01]  /*7cc0*/  IMAD R8, R0, R9, R8 ;  /* 0x0000000900087224 */ /* 0x000fe200078e0208 */
[----:B---3--:R-:W-:Y:S02]  /*7cd0*/  ISETP.GE.AND P1, PT, R28, RZ, PT ;  /* 0x000000ff1c00720c */ /* 0x008fe40003f26270 */
[----:B------:R-:W-:Y:S02]  /*7ce0*/  IABS R9, R28 ;  /* 0x0000001c00097213 */ /* 0x000fe40000000000 */
[----:B------:R-:W3:Y:S01]  /*7cf0*/  LDL.LU R28, [R1+0x508] ;  /* 0x00050800011c7983 */ /* 0x000ee20000300800 */
[----:B------:R-:W-:Y:S01]  /*7d00*/  IABS R7, R14 ;  /* 0x0000000e00077213 */ /* 0x000fe20000000000 */
[----:B------:R-:W-:Y:S01]  /*7d10*/  IMAD.MOV R2, RZ, RZ, -R2 ;  /* 0x000000ffff027224 */ /* 0x000fe200078e0a02 */
        /* <DEDUP_REMOVED lines=13> */
[----:B------:R-:W-:-:S13]  /*7df0*/  ISETP.GT.U32.AND P2, PT, R0, R2, PT ;  /* 0x000000020000720c */ /* 0x000fda0003f44070 */
[----:B------:R-:W-:-:S05]  /*7e00*/  @!P2 IMAD.IADD R2, R2, 0x1, -R0 ;  /* 0x000000010202a824 */ /* 0x000fca00078e0a00 */
[C---:B------:R-:W-:Y:S02]  /*7e10*/  ISETP.GT.U32.AND P0, PT, R0.reuse, R2, PT ;  /* 0x000000020000720c */ /* 0x040fe40003f04070 */
[----:B------:R-:W-:Y:S02]  /*7e20*/  ISETP.GT.U32.AND P6, PT, R0, R4, PT ;  /* 0x000000040000720c */ /* 0x000fe40003fc4070 */
[----:B------:R-:W-:-:S09]  /*7e30*/  IABS R11, R21 ;  /* 0x00000015000b7213 */ /* 0x000fd20000000000 */
[----:B------:R-:W-:Y:S01]  /*7e40*/  @!P0 IMAD.IADD R2, R2, 0x1, -R0 ;  /* 0x0000000102028824 */ /* 0x000fe200078e0a00 */
[----:B------:R-:W-:Y:S01]  /*7e50*/  ISETP.GT.U32.AND P0, PT, R0, R8, PT ;  /* 0x000000080000720c */ /* 0x000fe20003f04070 */
[----:B------:R-:W-:Y:S01]  /*7e60*/  IMAD.HI.U32 R5, R20, R11, RZ ;  /* 0x0000000b14057227 */ /* 0x000fe200078e00ff */
[----:B------:R-:W-:Y:S02]  /*7e70*/  @!P6 IADD3 R4, PT, PT, R4, -R0, RZ ;  /* 0x800000000404e210 */ /* 0x000fe40007ffe0ff */
[----:B------:R-:W-:Y:S01]  /*7e80*/  IABS R6, R15 ;  /* 0x0000000f00067213 */ /* 0x000fe20000000000 */
[----:B------:R-:W-:-:S08]  /*7e90*/  IMAD.MOV R5, RZ, RZ, -R5 ;  /* 0x000000ffff057224 */ /* 0x000fd000078e0a05 */
[----:B------:R-:W-:Y:S01]  /*7ea0*/  @!P0 IMAD.IADD R8, R8, 0x1, -R0 ;  /* 0x0000000108088824 */ /* 0x000fe200078e0a00 */
[C---:B------:R-:W-:Y:S01]  /*7eb0*/  ISETP.GT.U32.AND P0, PT, R0.reuse, R4, PT ;  /* 0x000000040000720c */ /* 0x040fe20003f04070 */
[----:B------:R-:W-:Y:S02]  /*7ec0*/  IMAD R11, R0, R5, R11 ;  /* 0x00000005000b7224 */ /* 0x000fe400078e020b */
[----:B------:R-:W-:Y:S01]  /*7ed0*/  IMAD.HI.U32 R5, R20, R6, RZ ;  /* 0x0000000614057227 */ /* 0x000fe200078e00ff */
[----:B------:R-:W-:-:S03]  /*7ee0*/  ISETP.GE.AND P4, PT, R14, RZ, PT ;  /* 0x000000ff0e00720c */ /* 0x000fc60003f86270 */
[----:B------:R-:W-:-:S04]  /*7ef0*/  IMAD.MOV R5, RZ, RZ, -R5 ;  /* 0x000000ffff057224 */ /* 0x000fc800078e0a05 */
[----:B------:R-:W-:Y:S02]  /*7f00*/  IMAD R6, R0, R5, R6 ;  /* 0x0000000500067224 */ /* 0x000fe400078e0206 */
[----:B------:R-:W-:Y:S01]  /*7f10*/  @!P0 IMAD.IADD R4, R4, 0x1, -R0 ;  /* 0x0000000104048824 */ /* 0x000fe200078e0a00 */
[----:B------:R-:W-:-:S03]  /*7f20*/  ISETP.GT.U32.AND P0, PT, R0, R11, PT ;  /* 0x0000000b0000720c */ /* 0x000fc60003f04070 */
        /* <DEDUP_REMOVED lines=20> */
[----:B------:R-:W-:-:S03]  /*8070*/  ISETP.GT.U32.AND P5, PT, R0, R8, PT ;  /* 0x000000080000720c */ /* 0x000fc60003fa4070 */
[----:B------:R-:W-:Y:S02]  /*8080*/  IMAD.MOV R13, RZ, RZ, -R13 ;  /* 0x000000ffff0d7224 */ /* 0x000fe400078e0a0d */
[----:B------:R-:W-:Y:S02]  /*8090*/  IMAD.MOV R12, RZ, RZ, -R12 ;  /* 0x000000ffff0c7224 */ /* 0x000fe400078e0a0c */
[C---:B------:R-:W-:Y:S02]  /*80a0*/  IMAD R10, R0.reuse, R13, R10 ;  /* 0x0000000d000a7224 */ /* 0x040fe400078e020a */
[C---:B------:R-:W-:Y:S02]  /*80b0*/  IMAD R7, R0.reuse, R12, R7 ;  /* 0x0000000c00077224 */ /* 0x040fe400078e0207 */
[--C-:B------:R-:W-:Y:S01]  /*80c0*/  @!P6 IMAD.IADD R9, R9, 0x1, -R0.reuse ;  /* 0x000000010909e824 */ /* 0x100fe200078e0a00 */
[----:B------:R-:W-:Y:S01]  /*80d0*/  ISETP.GT.U32.AND P4, PT, R0, R10, PT ;  /* 0x0000000a0000720c */ /* 0x000fe20003f84070 */
[----:B------:R-:W-:Y:S01]  /*80e0*/  @!P5 IMAD.IADD R8, R8, 0x1, -R0 ;  /* 0x000000010808d824 */ /* 0x000fe200078e0a00 */
[----:B------:R-:W-:Y:S01]  /*80f0*/  ISETP.GT.U32.AND P5, PT, R0, R7, PT ;  /* 0x000000070000720c */ /* 0x000fe20003fa4070 */
[----:B------:R-:W-:Y:S01]  /*8100*/  IMAD.HI.U32 R14, R20, R5, RZ ;  /* 0x00000005140e7227 */ /* 0x000fe200078e00ff */
[----:B------:R-:W-:-:S02]  /*8110*/  ISETP.GT.U32.AND P6, PT, R0, R9, PT ;  /* 0x000000090000720c */ /* 0x000fc40003fc4070 */
[----:B----4-:R-:W-:Y:S02]  /*8120*/  IABS R12, R29 ;  /* 0x0000001d000c7213 */ /* 0x010fe40000000000 */
[----:B------:R-:W-:-:S03]  /*8130*/  IADD3 R14, PT, PT, -R14, RZ, RZ ;  /* 0x000000ff0e0e7210 */ /* 0x000fc60007ffe1ff */
[----:B------:R-:W-:-:S04]  /*8140*/  IMAD.HI.U32 R4, R20, R12, RZ ;  /* 0x0000000c14047227 */ /* 0x000fc800078e00ff */
[----:B------:R-:W-:Y:S02]  /*8150*/  @!P4 IMAD.IADD R10, R10, 0x1, -R0 ;  /* 0x000000010a0ac824 */ /* 0x000fe400078e0a00 */
[C---:B------:R-:W-:Y:S02]  /*8160*/  IMAD R5, R0.reuse, R14, R5 ;  /* 0x0000000e00057224 */ /* 0x040fe400078e0205 */
[----:B------:R-:W-:Y:S01]  /*8170*/  IMAD.MOV R4, RZ, RZ, -R4 ;  /* 0x000000ffff047224 */ /* 0x000fe200078e0a04 */
[----:B------:R-:W4:Y:S01]  /*8180*/  LDL.LU R14, [R1+0x500] ;  /* 0x00050000010e7983 */ /* 0x000f220000300800 */
[--C-:B------:R-:W-:Y:S01]  /*8190*/  @!P5 IMAD.IADD R7, R7, 0x1, -R0.reuse ;  /* 0x000000010707d824 */ /* 0x100fe200078e0a00 */
[C---:B------:R-:W-:Y:S01]  /*81a0*/  ISETP.GT.U32.AND P5, PT, R0.reuse, R10, PT ;  /* 0x0000000a0000720c */ /* 0x040fe20003fa4070 */
[----:B------:R-:W-:Y:S02]  /*81b0*/  @!P6 IMAD.IADD R9, R9, 0x1, -R0 ;  /* 0x000000010909e824 */ /* 0x000fe400078e0a00 */
[----:B------:R-:W-:-:S02]  /*81c0*/  IMAD R4, R0, R4, R12 ;  /* 0x0000000400047224 */ /* 0x000fc400078e020c */
[----:B------:R-:W-:Y:S02]  /*81d0*/  IMAD.MOV.U32 R12, RZ, RZ, R9 ;  /* 0x000000ffff0c7224 */ /* 0x000fe400078e0009 */
[----:B------:R-:W-:-:S03]  /*81e0*/  @!P3 IMAD.MOV R8, RZ, RZ, -R8 ;  /* 0x000000ffff08b224 */ /* 0x000fc600078e0a08 */
[----:B------:R-:W-:Y:S02]  /*81f0*/  @!P1 IADD3 R12, PT, PT, -R12, RZ, RZ ;  /* 0x000000ff0c0c9210 */ /* 0x000fe40007ffe1ff */
[----:B------:R-:W-:Y:S01]  /*8200*/  STL [R1+0x24], R8 ;  /* 0x0000240801007387 */ /* 0x000fe20000100800 */
        /* <DEDUP_REMOVED lines=15> */
[C---:B------:R-:W-:Y:S01]  /*8300*/  ISETP.GT.U32.AND P3, PT, R0.reuse, R6, PT ;  /* 0x000000060000720c */ /* 0x040fe20003f64070 */
[--C-:B------:R-:W-:Y:S01]  /*8310*/  @!P4 IMAD.IADD R11, R11, 0x1, -R0.reuse ;  /* 0x000000010b0bc824 */ /* 0x100fe200078e0a00 */
[----:B------:R-:W-:Y:S02]  /*8320*/  ISETP.GT.U32.AND P4, PT, R0, R4, PT ;  /* 0x000000040000720c */ /* 0x000fe40003f84070 */
[----:B------:R-:W-:Y:S01]  /*8330*/  IABS R9, R21 ;  /* 0x0000001500097213 */ /* 0x000fe20000000000 */
[----:B------:R-:W-:Y:S02]  /*8340*/  @!P1 IMAD.IADD R5, R5, 0x1, -R0 ;  /* 0x0000000105059824 */ /* 0x000fe400078e0a00 */
[----:B------:R-:W-:-:S02]  /*8350*/  @!P2 IMAD.MOV R11, RZ, RZ, -R11 ;  /* 0x000000ffff0ba224 */ /* 0x000fc400078e0a0b */
[----:B0-----:R-:W-:Y:S01]  /*8360*/  IMAD.HI.U32 R12, R20, R9, RZ ;  /* 0x00000009140c7227 */ /* 0x001fe200078e00ff */
[----:B------:R-:W-:-:S03]  /*8370*/  ISETP.GT.U32.AND P2, PT, R0, R5, PT ;  /* 0x000000050000720c */ /* 0x000fc60003f44070 */
[--C-:B------:R-:W-:Y:S02]  /*8380*/  @!P6 IMAD.IADD R2, R2, 0x1, -R0.reuse ;  /* 0x000000010202e824 */ /* 0x100fe400078e0a00 */
[----:B------:R-:W-:Y:S01]  /*8390*/  @!P3 IMAD.IADD R6, R6, 0x1, -R0 ;  /* 0x000000010606b824 */ /* 0x000fe200078e0a00 */
[----:B------:R-:W-:Y:S01]  /*83a0*/  ISETP.GE.AND P3, PT, R15, RZ, PT ;  /* 0x000000ff0f00720c */ /* 0x000fe20003f66270 */
[----:B------:R-:W-:Y:S01]  /*83b0*/  IMAD.MOV R13, RZ, RZ, -R12 ;  /* 0x000000ffff0d7224 */ /* 0x000fe200078e0a0c */
[----:B------:R-:W-:Y:S01]  /*83c0*/  ISETP.GT.U32.AND P6, PT, R0, R2, PT ;  /* 0x000000020000720c */ /* 0x000fe20003fc4070 */
[----:B------:R-:W2:Y:S01]  /*83d0*/  LDL.LU R15, [R1+0x518] ;  /* 0x00051800010f7983 */ /* 0x000ea20000300800 */
[----:B------:R-:W-:Y:S02]  /*83e0*/  @!P4 IMAD.IADD R4, R4, 0x1, -R0 ;  /* 0x000000010404c824 */ /* 0x000fe400078e0a00 */
[----:B------:R-:W-:Y:S01]  /*83f0*/  IMAD R9, R0, R13, R9 ;  /* 0x0000000d00097224 */ /* 0x000fe200078e0209 */
[----:B------:R0:W-:Y:S01]  /*8400*/  STL [R1+0x1c], R11 ;  /* 0x00001c0b01007387 */ /* 0x0001e20000100800 */
[----:B------:R-:W-:-:S02]  /*8410*/  @!P0 IADD3 R10, PT, PT, -R10, RZ, RZ ;  /* 0x000000ff0a0a8210 */ /* 0x000fc40007ffe1ff */
[----:B----4-:R-:W-:Y:S02]  /*8420*/  ISETP.GE.AND P1, PT, R14, RZ, PT ;  /* 0x000000ff0e00720c */ /* 0x010fe40003f26270 */
[C---:B------:R-:W-:Y:S01]  /*8430*/  ISETP.GT.U32.AND P0, PT, R0.reuse, R4, PT ;  /* 0x000000040000720c */ /* 0x040fe20003f04070 */
[----:B0-----:R-:W-:Y:S01]  /*8440*/  IMAD.MOV.U32 R11, RZ, RZ, R7 ;  /* 0x000000ffff0b7224 */ /* 0x001fe200078e0007 */
[----:B------:R0:W-:Y:S03]  /*8450*/  STL [R1+0x18], R10 ;  /* 0x0000180a01007387 */ /* 0x0001e60000100800 */
[----:B------:R-:W-:Y:S01]  /*8460*/  @!P5 IMAD.MOV R11, RZ, RZ, -R11 ;  /* 0x000000ffff0bd224 */ /* 0x000fe200078e0a0b */
[----:B------:R-:W-:Y:S01]  /*8470*/  ISETP.GT.U32.AND P5, PT, R0, R9, PT ;  /* 0x000000090000720c */ /* 0x000fe20003fa4070 */
[--C-:B------:R-:W-:Y:S01]  /*8480*/  @!P2 IMAD.IADD R5, R5, 0x1, -R0.reuse ;  /* 0x000000010505a824 */ /* 0x100fe200078e0a00 */
[----:B---3--:R-:W-:Y:S01]  /*8490*/  IABS R8, R3 ;  /* 0x0000000300087213 */ /* 0x008fe20000000000 */
[----:B------:R-:W-:-:S02]  /*84a0*/  @!P6 IMAD.IADD R2, R2, 0x1, -R0 ;  /* 0x000000010202e824 */ /* 0x000fc400078e0a00 */
[----:B0-----:R-:W-:Y:S01]  /*84b0*/  IMAD.MOV.U32 R10, RZ, RZ, R6 ;  /* 0x000000ffff0a7224 */ /* 0x001fe200078e0006 */
[----:B------:R-:W-:Y:S01]  /*84c0*/  ISETP.GE.AND P6, PT, R3, RZ, PT ;  /* 0x000000ff0300720c */ /* 0x000fe20003fc6270 */
[----:B------:R-:W-:Y:S01]  /*84d0*/  IMAD.MOV.U32 R3, RZ, RZ, R5 ;  /* 0x000000ffff037224 */ /* 0x000fe200078e0005 */
[----:B------:R-:W-:Y:S01]  /*84e0*/  ISETP.GE.AND P4, PT, R29, RZ, PT ;  /* 0x000000ff1d00720c */ /* 0x000fe20003f86270 */
[----:B------:R-:W-:Y:S01]  /*84f0*/  @!P3 IMAD.MOV R10, RZ, RZ, -R10 ;  /* 0x000000ffff0ab224 */ /* 0x000fe200078e0a0a */
[----:B------:R-:W3:Y:S01]  /*8500*/  LDL.LU R29, [R1+0x51c] ;  /* 0x00051c00011d7983 */ /* 0x000ee20000300800 */
[----:B------:R-:W-:Y:S01]  /*8510*/  @!P1 IMAD.MOV R3, RZ, RZ, -R3 ;  /* 0x000000ffff039224 */ /* 0x000fe200078e0a03 */
[----:B------:R-:W-:Y:S01]  /*8520*/  ISETP.GE.AND P3, PT, R28, RZ, PT ;  /* 0x000000ff1c00720c */ /* 0x000fe20003f66270 */
[--C-:B------:R-:W-:Y:S01]  /*8530*/  @!P0 IMAD.IADD R4, R4, 0x1, -R0.reuse ;  /* 0x0000000104048824 */ /* 0x100fe200078e0a00 */
[----:B------:R-:W-:Y:S01]  /*8540*/  STL [R1+0x14], R11 ;  /* 0x0000140b01007387 */ /* 0x000fe20000100800 */
[----:B------:R-:W-:Y:S01]  /*8550*/  ISETP.GE.AND P0, PT, R21, RZ, PT ;  /* 0x000000ff1500720c */ /* 0x000fe20003f06270 */
[----:B------:R-:W-:-:S02]  /*8560*/  @!P5 IMAD.IADD R9, R9, 0x1, -R0 ;  /* 0x000000010909d824 */ /* 0x000fc400078e0a00 */
[----:B------:R-:W-:Y:S04]  /*8570*/  STL [R1+0x24c], R10 ;  /* 0x00024c0a01007387 */ /* 0x000fe80000100800 */
[----:B------:R-:W4:Y:S04]  /*8580*/  LDL.LU R28, [R1+0x520] ;  /* 0x00052000011c7983 */ /* 0x000f280000300800 */
[----:B------:R-:W4:Y:S01]  /*8590*/  LDL.LU R21, [R1+0x524] ;  /* 0x0005240001157983 */ /* 0x000f220000300800 */
        /* <DEDUP_REMOVED lines=12> */
[----:B------:R-:W-:Y:S01]  /*8660*/  IMAD.MOV.U32 R8, RZ, RZ, R7 ;  /* 0x000000ffff087224 */ /* 0x000fe200078e0007 */
[----:B------:R-:W-:Y:S01]  /*8670*/  IABS R7, R15 ;  /* 0x0000000f00077213 */ /* 0x000fe20000000000 */
[----:B------:R-:W-:Y:S01]  /*8680*/  @!P3 IMAD.MOV R2, RZ, RZ, -R2 ;  /* 0x000000ffff02b224 */ /* 0x000fe200078e0a02 */
[----:B------:R-:W-:Y:S01]  /*8690*/  ISETP.GE.AND P3, PT, R15, RZ, PT ;  /* 0x000000ff0f00720c */ /* 0x000fe20003f66270 */
[----:B------:R-:W-:Y:S01]  /*86a0*/  IMAD.HI.U32 R11, R20, R8, RZ ;  /* 0x00000008140b7227 */ /* 0x000fe200078e00ff */
[----:B------:R-:W2:Y:S01]  /*86b0*/  LDL R15, [R1+0x530] ;  /* 0x00053000010f7983 */ /* 0x000ea20000100800 */
[----:B------:R-:W-:-:S06]  /*86c0*/  ISETP.GT.U32.AND P1, PT, R0, R9, PT ;  /* 0x000000090000720c */ /* 0x000fcc0003f24070 */
[----:B------:R-:W-:Y:S01]  /*86d0*/  @!P2 IMAD.IADD R6, R6, 0x1, -R0 ;  /* 0x000000010606a824 */ /* 0x000fe200078e0a00 */
[----:B------:R-:W-:-:S04]  /*86e0*/  IADD3 R11, PT, PT, -R11, RZ, RZ ;  /* 0x000000ff0b0b7210 */ /* 0x000fc80007ffe1ff */
[C---:B------:R-:W-:Y:S01]  /*86f0*/  ISETP.GT.U32.AND P2, PT, R0.reuse, R6, PT ;  /* 0x000000060000720c */ /* 0x040fe20003f44070 */
[----:B------:R-:W-:Y:S01]  /*8700*/  IMAD R8, R0, R11, R8 ;  /* 0x0000000b00087224 */ /* 0x000fe200078e0208 */
[----:B---3--:R-:W-:-:S04]  /*8710*/  IABS R10, R29 ;  /* 0x0000001d000a7213 */ /* 0x008fc80000000000 */
[----:B------:R-:W-:Y:S01]  /*8720*/  ISETP.GT.U32.AND P4, PT, R0, R8, PT ;  /* 0x000000080000720c */ /* 0x000fe20003f84070 */
[----:B------:R-:W-:Y:S02]  /*8730*/  @!P1 IMAD.IADD R9, R9, 0x1, -R0 ;  /* 0x0000000109099824 */ /* 0x000fe400078e0a00 */
[----:B------:R-:W-:-:S04]  /*8740*/  IMAD.MOV.U32 R5, RZ, RZ, R10 ;  /* 0x000000ffff057224 */ /* 0x000fc800078e000a */
[----:B------:R-:W-:Y:S02]  /*8750*/  @!P2 IMAD.IADD R6, R6, 0x1, -R0 ;  /* 0x000000010606a824 */ /* 0x000fe400078e0a00 */
[----:B------:R-:W-:Y:S02]  /*8760*/  @!P0 IMAD.MOV R9, RZ, RZ, -R9 ;  /* 0x000000ffff098224 */ /* 0x000fe400078e0a09 */
[----:B------:R-:W-:Y:S01]  /*8770*/  IMAD.HI.U32 R4, R20, R5, RZ ;  /* 0x0000000514047227 */ /* 0x000fe200078e00ff */
[----:B------:R0:W-:Y:S01]  /*8780*/  STL [R1+0x260], R2 ;  /* 0x0002600201007387 */ /* 0x0001e20000100800 */
[----:B------:R-:W-:Y:S02]  /*8790*/  ISETP.GE.AND P1, PT, R29, RZ, PT ;  /* 0x000000ff1d00720c */ /* 0x000fe40003f26270 */
[----:B------:R-:W-:Y:S01]  /*87a0*/  IMAD.MOV R4, RZ, RZ, -R4 ;  /* 0x000000ffff047224 */ /* 0x000fe200078e0a04 */
[----:B------:R-:W3:Y:S01]  /*87b0*/  LDL.LU R29, [R1+0x534] ;  /* 0x00053400011d7983 */ /* 0x000ee20000300800 */
[----:B----4-:R-:W-:-:S02]  /*87c0*/  ISETP.GE.AND P2, PT, R28, RZ, PT ;  /* 0x000000ff1c00720c */ /* 0x010fc40003f46270 */
[----:B------:R-:W-:Y:S01]  /*87d0*/  @!P4 IADD3 R8, PT, PT, R8, -R0, RZ ;  /* 0x800000000808c210 */ /* 0x000fe20007ffe0ff */
[----:B------:R-:W-:Y:S01]  /*87e0*/  STL [R1+0x268], R9 ;  /* 0x0002680901007387 */ /* 0x000fe20000100800 */
[----:B------:R-:W-:Y:S02]  /*87f0*/  ISETP.GE.AND P4, PT, R21, RZ, PT ;  /* 0x000000ff1500720c */ /* 0x000fe40003f86270 */
[----:B0-----:R-:W-:Y:S02]  /*8800*/  IABS R2, R28 ;  /* 0x0000001c00027213 */ /* 0x001fe40000000000 */
[----:B------:R-:W-:Y:S01]  /*8810*/  IABS R12, R21 ;  /* 0x00000015000c7213 */ /* 0x000fe20000000000 */
[----:B------:R-:W4:Y:S01]  /*8820*/  LDL.LU R28, [R1+0x538] ;  /* 0x00053800011c7983 */ /* 0x000f220000300800 */
[----:B------:R-:W-:-:S03]  /*8830*/  IMAD R5, R0, R4, R5 ;  /* 0x0000000400057224 */ /* 0x000fc600078e0205 */
[----:B------:R-:W3:Y:S04]  /*8840*/  LDL.LU R21, [R1+0x53c] ;  /* 0x00053c0001157983 */ /* 0x000ee80000300800 */
[----:B--2---:R0:W-:Y:S01]  /*8850*/  STL [R1+0x290c], R16 ;  /* 0x00290c1001007387 */ /* 0x0041e20000100800 */
[----:B------:R-:W-:Y:S02]  /*8860*/  IABS R4, R16 ;  /* 0x0000001000047213 */ /* 0x000fe40000000000 */
[----:B------:R-:W-:Y:S01]  /*8870*/  IABS R11, R3 ;  /* 0x00000003000b7213 */ /* 0x000fe20000000000 */
[----:B------:R-:W-:-:S04]  /*8880*/  IMAD.MOV.U32 R3, RZ, RZ, R6 ;  /* 0x000000ffff037224 */ /* 0x000fc800078e0006 */
[----:B------:R-:W-:-:S04]  /*8890*/  IMAD.HI.U32 R13, R20, R11, RZ ;  /* 0x0000000b140d7227 */ /* 0x000fc800078e00ff */
[----:B------:R-:W-:Y:S02]  /*88a0*/  IMAD.MOV R13, RZ, RZ, -R13 ;  /* 0x000000ffff0d7224 */ /* 0x000fe400078e0a0d */
[----:B------:R-:W-:Y:S02]  /*88b0*/  @!P6 IMAD.MOV R3, RZ, RZ, -R3 ;  /* 0x000000ffff03e224 */ /* 0x000fe400078e0a03 */
[----:B------:R-:W-:-:S03]  /*88c0*/  IMAD R11, R0, R13, R11 ;  /* 0x0000000d000b7224 */ /* 0x000fc600078e020b */
[----:B------:R1:W-:Y:S04]  /*88d0*/  STL [R1+0x264], R3 ;  /* 0x0002640301007387 */ /* 0x0003e80000100800 */
[----:B------:R2:W-:Y:S04]  /*88e0*/  STL [R1+0x2910], R11 ;  /* 0x0029100b01007387 */ /* 0x0005e80000100800 */
[----:B0-----:R-:W3:Y:S01]  /*88f0*/  LDL.LU R16, [R1+0x528] ;  /* 0x0005280001107983 */ /* 0x001ee20000300800 */
[----:B------:R-:W-:Y:S01]  /*8900*/  IMAD.HI.U32 R10, R20, R7, RZ ;  /* 0x00000007140a7227 */ /* 0x000fe200078e00ff */
[----:B------:R-:W-:-:S03]  /*8910*/  ISETP.GT.U32.AND P0, PT, R0, R8, PT ;  /* 0x000000080000720c */ /* 0x000fc60003f04070 */
[----:B------:R-:W-:-:S04]  /*8920*/  IMAD.MOV R10, RZ, RZ, -R10 ;  /* 0x000000ffff0a7224 */ /* 0x000fc800078e0a0a */
[----:B------:R-:W-:-:S05]  /*8930*/  IMAD R7, R0, R10, R7 ;  /* 0x0000000a00077224 */ /* 0x000fca00078e0207 */
[----:B------:R-:W-:Y:S01]  /*8940*/  ISETP.GT.U32.AND P6, PT, R0, R7, PT ;  /* 0x000000070000720c */ /* 0x000fe20003fc4070 */
[----:B------:R-:W-:Y:S01]  /*8950*/  @!P0 IMAD.IADD R8, R8, 0x1, -R0 ;  /* 0x0000000108088824 */ /* 0x000fe200078e0a00 */
[----:B------:R-:W-:-:S11]  /*8960*/  ISETP.GT.U32.AND P0, PT, R0, R5, PT ;  /* 0x000000050000720c */ /* 0x000fd60003f04070 */
[----:B------:R-:W-:Y:S02]  /*8970*/  @!P6 IMAD.IADD R7, R7, 0x1, -R0 ;  /* 0x000000010707e824 */ /* 0x000fe400078e0a00 */
[----:B------:R-:W-:-:S03]  /*8980*/  @!P0 IADD3 R5, PT, PT, R5, -R0, RZ ;  /* 0x8000000005058210 */ /* 0x000fc60007ffe0ff */
[----:B------:R-:W-:Y:S01]  /*8990*/  ISETP.GT.U32.AND P0, PT, R0, R7, PT ;  /* 0x000000070000720c */ /* 0x000fe20003f04070 */
[----:B-1----:R-:W-:-:S04]  /*89a0*/  IMAD.MOV.U32 R3, RZ, RZ, R8 ;  /* 0x000000ffff037224 */ /* 0x002fc800078e0008 */
        /* <DEDUP_REMOVED lines=23> */
[C---:B------:R-:W-:Y:S01]  /*8b20*/  IMAD R4, R0.reuse, R10, R4 ;  /* 0x0000000a00047224 */ /* 0x040fe200078e0204 */
[----:B------:R-:W-:Y:S02]  /*8b30*/  IABS R10, R29 ;  /* 0x0000001d000a7213 */ /* 0x000fe40000000000 */
[----:B------:R-:W-:-:S03]  /*8b40*/  ISETP.GT.U32.AND P5, PT, R0, R5, PT ;  /* 0x000000050000720c */ /* 0x000fc60003fa4070 */
[----:B------:R-:W-:-:S04]  /*8b50*/  IMAD.HI.U32 R14, R20, R10, RZ ;  /* 0x0000000a140e7227 */ /* 0x000fc800078e00ff */
[----:B------:R-:W-:Y:S02]  /*8b60*/  IMAD.MOV R14, RZ, RZ, -R14 ;  /* 0x000000ffff0e7224 */ /* 0x000fe400078e0a0e */
[----:B------:R-:W-:Y:S02]  /*8b70*/  @!P6 IMAD.IADD R2, R2, 0x1, -R0 ;  /* 0x000000010202e824 */ /* 0x000fe400078e0a00 */
[C---:B------:R-:W-:Y:S02]  /*8b80*/  IMAD R10, R0.reuse, R14, R10 ;  /* 0x0000000e000a7224 */ /* 0x040fe400078e020a */
[----:B------:R-:W-:Y:S01]  /*8b90*/  @!P5 IMAD.IADD R5, R5, 0x1, -R0 ;  /* 0x000000010505d824 */ /* 0x000fe200078e0a00 */
[C---:B------:R-:W-:Y:S01]  /*8ba0*/  ISETP.GT.U32.AND P5, PT, R0.reuse, R4, PT ;  /* 0x000000040000720c */ /* 0x040fe20003fa4070 */
[----:B------:R-:W4:Y:S01]  /*8bb0*/  LDL.LU R14, [R1+0x530] ;  /* 0x00053000010e7983 */ /* 0x000f220000300800 */
[----:B------:R-:W-:Y:S02]  /*8bc0*/  ISETP.GT.U32.AND P6, PT, R0, R2, PT ;  /* 0x000000020000720c */ /* 0x000fe40003fc4070 */
[----:B------:R-:W-:-:S05]  /*8bd0*/  IABS R8, R21 ;  /* 0x0000001500087213 */ /* 0x000fca0000000000 */
[----:B------:R-:W-:-:S04]  /*8be0*/  IMAD.HI.U32 R7, R20, R8, RZ ;  /* 0x0000000814077227 */ /* 0x000fc800078e00ff */
[--C-:B------:R-:W-:Y:S01]  /*8bf0*/  @!P5 IMAD.IADD R4, R4, 0x1, -R0.reuse ;  /* 0x000000010404d824 */ /* 0x100fe200078e0a00 */
[----:B------:R-:W-:Y:S01]  /*8c00*/  IADD3 R7, PT, PT, -R7, RZ, RZ ;  /* 0x000000ff07077210 */ /* 0x000fe20007ffe1ff */
[----:B------:R-:W-:Y:S01]  /*8c10*/  @!P6 IMAD.IADD R2, R2, 0x1, -R0 ;  /* 0x000000010202e824 */ /* 0x000fe200078e0a00 */
[----:B--2---:R-:W-:-:S03]  /*8c20*/  ISETP.GT.U32.AND P3, PT, R0, R11, PT ;  /* 0x0000000b0000720c */ /* 0x004fc60003f64070 */
[----:B------:R-:W-:Y:S02]  /*8c30*/  IMAD R8, R0, R7, R8 ;  /* 0x0000000700087224 */ /* 0x000fe400078e0208 */
[----:B------:R-:W-:-:S08]  /*8c40*/  IMAD.MOV.U32 R7, RZ, RZ, R2 ;  /* 0x000000ffff077224 */ /* 0x000fd000078e0002 */
[----:B------:R-:W-:-:S05]  /*8c50*/  @!P3 IMAD.IADD R11, R11, 0x1, -R0 ;  /* 0x000000010b0bb824 */ /* 0x000fca00078e0a00 */
[----:B------:R-:W-:Y:S01]  /*8c60*/  ISETP.GT.U32.AND P5, PT, R0, R11, PT ;  /* 0x0000000b0000720c */ /* 0x000fe20003fa4070 */
[----:B------:R-:W-:Y:S02]  /*8c70*/  @!P1 IMAD.MOV R5, RZ, RZ, -R5 ;  /* 0x000000ffff059224 */ /* 0x000fe400078e0a05 */
[----:B------:R-:W-:-:S03]  /*8c80*/  @!P2 IMAD.MOV R7, RZ, RZ, -R7 ;  /* 0x000000ffff07a224 */ /* 0x000fc600078e0a07 */
[----:B------:R-:W-:Y:S04]  /*8c90*/  STL [R1+0x1ac], R5 ;  /* 0x0001ac0501007387 */ /* 0x000fe80000100800 */
[----:B------:R-:W-:Y:S03]  /*8ca0*/  STL [R1+0x248], R7 ;  /* 0x0002480701007387 */ /* 0x000fe60000100800 */
[----:B------:R-:W-:Y:S01]  /*8cb0*/  @!P5 IMAD.IADD R11, R11, 0x1, -R0 ;  /* 0x000000010b0bd824 */ /* 0x000fe200078e0a00 */
[----:B---3--:R-:W-:Y:S02]  /*8cc0*/  ISETP.GE.AND P5, PT, R16, RZ, PT ;  /* 0x000000ff1000720c */ /* 0x008fe40003fa6270 */
[----:B------:R-:W2:Y:S01]  /*8cd0*/  LDL.LU R16, [R1+0x548] ;  /* 0x0005480001107983 */ /* 0x000ea20000300800 */
[----:B------:R-:W-:-:S04]  /*8ce0*/  IMAD.HI.U32 R6, R20, R9, RZ ;  /* 0x0000000914067227 */ /* 0x000fc800078e00ff */
[----:B------:R-:W-:-:S04]  /*8cf0*/  IMAD.MOV R6, RZ, RZ, -R6 ;  /* 0x000000ffff067224 */ /* 0x000fc800078e0a06 */
[C---:B------:R-:W-:Y:S01]  /*8d00*/  IMAD R9, R0.reuse, R6, R9 ;  /* 0x0000000600097224 */ /* 0x040fe200078e0209 */
[----:B----4-:R-:W-:Y:S02]  /*8d10*/  IABS R6, R28 ;  /* 0x0000001c00067213 */ /* 0x010fe40000000000 */
[----:B------:R-:W-:-:S03]  /*8d20*/  ISETP.GT.U32.AND P3, PT, R0, R12, PT ;  /* 0x0000000c0000720c */ /* 0x000fc60003f64070 */
[----:B------:R-:W-:Y:S01]  /*8d30*/  IMAD.HI.U32 R13, R20, R6, RZ ;  /* 0x00000006140d7227 */ /* 0x000fe200078e00ff */
[----:B------:R-:W-:-:S03]  /*8d40*/  ISETP.GT.U32.AND P6, PT, R0, R9, PT ;  /* 0x000000090000720c */ /* 0x000fc60003fc4070 */
[----:B------:R-:W-:Y:S01]  /*8d50*/  IMAD.MOV R13, RZ, RZ, -R13 ;  /* 0x000000ffff0d7224 */ /* 0x000fe200078e0a0d */
[----:B------:R-:W-:-:S03]  /*8d60*/  ISETP.GT.U32.AND P2, PT, R0, R10, PT ;  /* 0x0000000a0000720c */ /* 0x000fc60003f44070 */
[----:B------:R-:W-:Y:S02]  /*8d70*/  IMAD R6, R0, R13, R6 ;  /* 0x0000000d00067224 */ /* 0x000fe400078e0206 */
[----:B------:R-:W-:-:S03]  /*8d80*/  @!P3 IMAD.IADD R12, R12, 0x1, -R0 ;  /* 0x000000010c0cb824 */ /* 0x000fc600078e0a00 */
[C---:B------:R-:W-:Y:S01]  /*8d90*/  ISETP.GT.U32.AND P3, PT, R0.reuse, R6, PT ;  /* 0x000000060000720c */ /* 0x040fe20003f64070 */
[----:B------:R-:W-:Y:S01]  /*8da0*/  @!P6 IMAD.IADD R9, R9, 0x1, -R0 ;  /* 0x000000010909e824 */ /* 0x000fe200078e0a00 */
[----:B------:R-:W-:-:S04]  /*8db0*/  ISETP.GT.U32.AND P6, PT, R0, R4, PT ;  /* 0x000000040000720c */ /* 0x000fc80003fc4070 */
[----:B------:R-:W-:Y:S01]  /*8dc0*/  ISETP.GT.U32.AND P1, PT, R0, R9, PT ;  /* 0x000000090000720c */ /* 0x000fe20003f24070 */
[----:B------:R-:W-:Y:S02]  /*8dd0*/  @!P2 IMAD.IADD R10, R10, 0x1, -R0 ;  /* 0x000000010a0aa824 */ /* 0x000fe400078e0a00 */
[----:B------:R-:W-:-:S04]  /*8de0*/  @!P4 IMAD.MOV R12, RZ, RZ, -R12 ;  /* 0x000000ffff0cc224 */ /* 0x000fc800078e0a0c */
[--C-:B------:R-:W-:Y:S01]  /*8df0*/  @!P3 IMAD.IADD R6, R6, 0x1, -R0.reuse ;  /* 0x000000010606b824 */ /* 0x100fe200078e0a00 */
[----:B------:R-:W-:Y:S01]  /*8e00*/  ISETP.GT.U32.AND P4, PT, R0, R10, PT ;  /* 0x0000000a0000720c */ /* 0x000fe20003f84070 */
[----:B------:R-:W-:Y:S01]  /*8e10*/  @!P0 IMAD.MOV R11, RZ, RZ, -R11 ;  /* 0x000000ffff0b8224 */ /* 0x000fe200078e0a0b */
[----:B------:R-:W-:Y:S01]  /*8e20*/  IABS R2, R3 ;  /* 0x0000000300027213 */ /* 0x000fe20000000000 */
[----:B------:R-:W-:Y:S01]  /*8e30*/  @!P6 IMAD.IADD R4, R4, 0x1, -R0 ;  /* 0x000000010404e824 */ /* 0x000fe200078e0a00 */
[C---:B------:R-:W-:Y:S02]  /*8e40*/  ISETP.GT.U32.AND P0, PT, R0.reuse, R6, PT ;  /* 0x000000060000720c */ /* 0x040fe40003f04070 */
[----:B------:R-:W-:Y:S02]  /*8e50*/  ISETP.GT.U32.AND P6, PT, R0, R8, PT ;  /* 0x000000080000720c */ /* 0x000fe40003fc4070 */
[----:B------:R-:W-:Y:S02]  /*8e60*/  @!P1 IADD3 R9, PT, PT, R9, -R0, RZ ;  /* 0x8000000009099210 */ /* 0x000fe40007ffe0ff */
[----:B------:R-:W-:Y:S01]  /*8e70*/  ISETP.GE.AND P1, PT, R14, RZ, PT ;  /* 0x000000ff0e00720c */ /* 0x000fe20003f26270 */
[----:B------:R-:W-:Y:S01]  /*8e80*/  IMAD.HI.U32 R13, R20, R2, RZ ;  /* 0x00000002140d7227 */ /* 0x000fe200078e00ff */
[----:B------:R-:W-:Y:S01]  /*8e90*/  ISETP.GE.AND P2, PT, R29, RZ, PT ;  /* 0x000000ff1d00720c */ /* 0x000fe20003f46270 */
[----:B------:R-:W3:Y:S01]  /*8ea0*/  LDL.LU R14, [R1+0x54c] ;  /* 0x00054c00010e7983 */ /* 0x000ee20000300800 */
[----:B------:R-:W-:Y:S01]  /*8eb0*/  @!P4 IADD3 R10, PT, PT, R10, -R0, RZ ;  /* 0x800000000a0ac210 */ /* 0x000fe20007ffe0ff */
[----:B------:R-:W-:-:S02]  /*8ec0*/  IMAD.MOV R13, RZ, RZ, -R13 ;  /* 0x000000ffff0d7224 */ /* 0x000fc400078e0a0d */
[----:B------:R-:W-:Y:S01]  /*8ed0*/  STL [R1+0x224], R12 ;  /* 0x0002240c01007387 */ /* 0x000fe20000100800 */
[----:B------:R-:W-:-:S03]  /*8ee0*/  @!P0 IMAD.IADD R6, R6, 0x1, -R0 ;  /* 0x0000000106068824 */ /* 0x000fc600078e0a00 */
[----:B------:R0:W-:Y:S01]  /*8ef0*/  STL [R1+0x228], R11 ;  /* 0x0002280b01007387 */ /* 0x0001e20000100800 */
[----:B------:R-:W-:Y:S01]  /*8f00*/  IMAD R2, R0, R13, R2 ;  /* 0x0000000d00027224 */ /* 0x000fe200078e0202 */
[----:B------:R-:W-:Y:S01]  /*8f10*/  ISETP.GE.AND P0, PT, R3, RZ, PT ;  /* 0x000000ff0300720c */ /* 0x000fe20003f06270 */
[----:B------:R-:W-:Y:S01]  /*8f20*/  @!P6 IMAD.IADD R8, R8, 0x1, -R0 ;  /* 0x000000010808e824 */ /* 0x000fe200078e0a00 */
[----:B------:R-:W4:Y:S01]  /*8f30*/  LDL.LU R29, [R1+0x550] ;  /* 0x00055000011d7983 */ /* 0x000f220000300800 */
[----:B------:R-:W-:Y:S02]  /*8f40*/  IMAD.MOV.U32 R3, RZ, RZ, R10 ;  /* 0x000000ffff037224 */ /* 0x000fe400078e000a */
[----:B0-----:R-:W-:Y:S02]  /*8f50*/  IMAD.MOV.U32 R11, RZ, RZ, R4 ;  /* 0x000000ffff0b7224 */ /* 0x001fe400078e0004 */
[----:B------:R-:W-:Y:S02]  /*8f60*/  @!P1 IMAD.MOV R9, RZ, RZ, -R9 ;  /* 0x000000ffff099224 */ /* 0x000fe400078e0a09 */
[----:B------:R-:W-:Y:S01]  /*8f70*/  @!P5 IMAD.MOV R11, RZ, RZ, -R11 ;  /* 0x000000ffff0bd224 */ /* 0x000fe200078e0a0b */
[C---:B------:R-:W-:Y:S01]  /*8f80*/  ISETP.GT.U32.AND P5, PT, R0.reuse, R2, PT ;  /* 0x000000020000720c */ /* 0x040fe20003fa4070 */
[----:B------:R-:W-:Y:S01]  /*8f90*/  @!P2 IMAD.MOV R3, RZ, RZ, -R3 ;  /* 0x000000ffff03a224 */ /* 0x000fe200078e0a03 */
[----:B------:R-:W-:-:S02]  /*8fa0*/  ISETP.GT.U32.AND P6, PT, R0, R8, PT ;  /* 0x000000080000720c */ /* 0x000fc40003fc4070 */
        /* <DEDUP_REMOVED lines=20> */
[----:B------:R-:W-:-:S12]  /*90f0*/  IMAD.MOV.U32 R10, RZ, RZ, R6 ;  /* 0x000000ffff0a7224 */ /* 0x000fd800078e0006 */
[----:B------:R-:W-:Y:S01]  /*9100*/  @!P4 IMAD.IADD R5, R5, 0x1, -R0 ;  /* 0x000000010505c824 */ /* 0x000fe200078e0a00 */
[----:B------:R-:W-:-:S04]  /*9110*/  ISETP.GT.U32.AND P4, PT, R0, R2, PT ;  /* 0x000000020000720c */ /* 0x000fc80003f84070 */
[----:B------:R-:W-:Y:S01]  /*9120*/  ISETP.GT.U32.AND P2, PT, R0, R5, PT ;  /* 0x000000050000720c */ /* 0x000fe20003f44070 */
[----:B------:R-:W-:Y:S02]  /*9130*/  @!P3 IMAD.MOV R10, RZ, RZ, -R10 ;  /* 0x000000ffff0ab224 */ /* 0x000fe400078e0a0a */
[----:B------:R-:W-:-:S03]  /*9140*/  @!P1 IMAD.MOV R8, RZ, RZ, -R8 ;  /* 0x000000ffff089224 */ /* 0x000fc600078e0a08 */
[----:B------:R-:W-:Y:S03]  /*9150*/  STL [R1+0x23c], R10 ;  /* 0x00023c0a01007387 */ /* 0x000fe60000100800 */
[--C-:B------:R-:W-:Y:S01]  /*9160*/  @!P4 IMAD.IADD R2, R2, 0x1, -R0.reuse ;  /* 0x000000010202c824 */ /* 0x100fe200078e0a00 */
[----:B------:R0:W-:Y:S03]  /*9170*/  STL [R1+0x230], R8 ;  /* 0x0002300801007387 */ /* 0x0001e60000100800 */
[----:B------:R-:W-:Y:S02]  /*9180*/  @!P2 IMAD.IADD R5, R5, 0x1, -R0 ;  /* 0x000000010505a824 */ /* 0x000fe400078e0a00 */
[----:B------:R-:W-:Y:S01]  /*9190*/  @!P0 IMAD.MOV R2, RZ, RZ, -R2 ;  /* 0x000000ffff028224 */ /* 0x000fe200078e0a02 */
[----:B----4-:R-:W-:-:S05]  /*91a0*/  IABS R9, R29 ;  /* 0x0000001d00097213 */ /* 0x010fca0000000000 */
[----:B------:R-:W-:-:S05]  /*91b0*/  IMAD.HI.U32 R6, R20, R9, RZ ;  /* 0x0000000914067227 */ /* 0x000fca00078e00ff */
[----:B------:R-:W-:Y:S01]  /*91c0*/  IADD3 R6, PT, PT, -R6, RZ, RZ ;  /* 0x000000ff06067210 */ /* 0x000fe20007ffe1ff */
[----:B------:R-:W-:Y:S01]  /*91d0*/  STL [R1+0x238], R2 ;  /* 0x0002380201007387 */ /* 0x000fe20000100800 */
[----:B------:R-:W-:Y:S01]  /*91e0*/  ISETP.GE.AND P4, PT, R29, RZ, PT ;  /* 0x000000ff1d00720c */ /* 0x000fe20003f86270 */
[----:B------:R-:W-:Y:S02]  /*91f0*/  IMAD.HI.U32 R7, R20, R4, RZ ;  /* 0x0000000414077227 */ /* 0x000fe400078e00ff */
[----:B------:R-:W4:Y:S02]  /*9200*/  LDL.LU R29, [R1+0x56c] ;  /* 0x00056c00011d7983 */ /* 0x000f240000300800 */
[----:B------:R-:W-:Y:S01]  /*9210*/  IMAD R9, R0, R6, R9 ;  /* 0x0000000600097224 */ /* 0x000fe200078e0209 */
[----:B---3--:R-:W-:Y:S01]  /*9220*/  IABS R11, R14 ;  /* 0x0000000e000b7213 */ /* 0x008fe20000000000 */
[----:B------:R-:W-:Y:S01]  /*9230*/  IMAD.MOV R7, RZ, RZ, -R7 ;  /* 0x000000ffff077224 */ /* 0x000fe200078e0a07 */
[----:B------:R-:W-:-:S02]  /*9240*/  ISETP.GE.AND P2, PT, R28, RZ, PT ;  /* 0x000000ff1c00720c */ /* 0x000fc40003f46270 */
        /* <DEDUP_REMOVED lines=18> */
[----:B------:R-:W-:-:S11]  /*9370*/  ISETP.GT.U32.AND P6, PT, R0, R11, PT ;  /* 0x0000000b0000720c */ /* 0x000fd60003fc4070 */
[----:B------:R-:W-:Y:S01]  /*9380*/  @!P0 IMAD.IADD R4, R4, 0x1, -R0 ;  /* 0x0000000104048824 */ /* 0x000fe200078e0a00 */
[----:B------:R-:W-:Y:S01]  /*9390*/  ISETP.GT.U32.AND P0, PT, R0, R9, PT ;  /* 0x000000090000720c */ /* 0x000fe20003f04070 */
[C---:B------:R-:W-:Y:S01]  /*93a0*/  IMAD.HI.U32 R12, R20.reuse, R6, RZ ;  /* 0x00000006140c7227 */ /* 0x040fe200078e00ff */
[----:B------:R-:W-:Y:S02]  /*93b0*/  IABS R2, R21 ;  /* 0x0000001500027213 */ /* 0x000fe40000000000 */
[----:B------:R-:W-:Y:S01]  /*93c0*/  @!P6 IADD3 R11, PT, PT, R11, -R0, RZ ;  /* 0x800000000b0be210 */ /* 0x000fe20007ffe0ff */
[----:B------:R-:W-:Y:S02]  /*93d0*/  IMAD.MOV R12, RZ, RZ, -R12 ;  /* 0x000000ffff0c7224 */ /* 0x000fe400078e0a0c */
[----:B------:R-:W-:-:S06]  /*93e0*/  IMAD.HI.U32 R5, R20, R2, RZ ;  /* 0x0000000214057227 */ /* 0x000fcc00078e00ff */
[----:B------:R-:W-:Y:S01]  /*93f0*/  @!P0 IMAD.IADD R9, R9, 0x1, -R0 ;  /* 0x0000000109098824 */ /* 0x000fe200078e0a00 */
[C---:B------:R-:W-:Y:S01]  /*9400*/  ISETP.GT.U32.AND P0, PT, R0.reuse, R11, PT ;  /* 0x0000000b0000720c */ /* 0x040fe20003f04070 */
[----:B------:R-:W-:Y:S02]  /*9410*/  IMAD R6, R0, R12, R6 ;  /* 0x0000000c00067224 */ /* 0x000fe400078e0206 */
[----:B------:R-:W-:Y:S02]  /*9420*/  IMAD.MOV R5, RZ, RZ, -R5 ;  /* 0x000000ffff057224 */ /* 0x000fe400078e0a05 */
[----:B------:R-:W-:Y:S01]  /*9430*/  IMAD.HI.U32 R12, R20, R7, RZ ;  /* 0x00000007140c7227 */ /* 0x000fe200078e00ff */
[----:B------:R-:W-:-:S03]  /*9440*/  ISETP.GE.AND P1, PT, R14, RZ, PT ;  /* 0x000000ff0e00720c */ /* 0x000fc60003f26270 */
[C---:B------:R-:W-:Y:S02]  /*9450*/  IMAD R2, R0.reuse, R5, R2 ;  /* 0x0000000500027224 */ /* 0x040fe400078e0202 */
[----:B------:R-:W-:Y:S02]  /*9460*/  IMAD.MOV R12, RZ, RZ, -R12 ;  /* 0x000000ffff0c7224 */ /* 0x000fe400078e0a0c */
[----:B------:R-:W-:Y:S01]  /*9470*/  @!P0 IMAD.IADD R11, R11, 0x1, -R0 ;  /* 0x000000010b0b8824 */ /* 0x000fe200078e0a00 */
[C---:B------:R-:W-:Y:S01]  /*9480*/  ISETP.GT.U32.AND P0, PT, R0.reuse, R2, PT ;  /* 0x000000020000720c */ /* 0x040fe20003f04070 */
[----:B------:R-:W-:Y:S01]  /*9490*/  IMAD R7, R0, R12, R7 ;  /* 0x0000000c00077224 */ /* 0x000fe200078e0207 */
        /* <DEDUP_REMOVED lines=16> */
[----:B------:R-:W-:Y:S01]  /*95a0*/  IMAD.MOV R5, RZ, RZ, -R5 ;  /* 0x000000ffff057224 */ /* 0x000fe200078e0a05 */
[----:B------:R-:W-:Y:S01]  /*95b0*/  ISETP.GT.U32.AND P6, PT, R0, R6, PT ;  /* 0x000000060000720c */ /* 0x000fe20003fc4070 */
[----:B------:R-:W-:-:S04]  /*95c0*/  IMAD.HI.U32 R13, R20, R8, RZ ;  /* 0x00000008140d7227 */ /* 0x000fc800078e00ff */
[C---:B------:R-:W-:Y:S01]  /*95d0*/  IMAD R10, R0.reuse, R5, R10 ;  /* 0x00000005000a7224 */ /* 0x040fe200078e020a */
[----:B----4-:R-:W-:Y:S01]  /*95e0*/  IABS R5, R29 ;  /* 0x0000001d00057213 */ /* 0x010fe20000000000 */
[----:B------:R-:W-:Y:S01]  /*95f0*/  IMAD.MOV R13, RZ, RZ, -R13 ;  /* 0x000000ffff0d7224 */ /* 0x000fe200078e0a0d */
[----:B------:R-:W-:-:S03]  /*9600*/  ISETP.GT.U32.AND P5, PT, R0, R9, PT ;  /* 0x000000090000720c */ /* 0x000fc60003fa4070 */
[----:B------:R-:W-:-:S04]  /*9610*/  IMAD.HI.U32 R14, R20, R5, RZ ;  /* 0x00000005140e7227 */ /* 0x000fc800078e00ff */
[----:B------:R-:W-:Y:S02]  /*9620*/  IMAD R8, R0, R13, R8 ;  /* 0x0000000d00087224 */ /* 0x000fe400078e0208 */
[----:B------:R-:W-:Y:S02]  /*9630*/  IMAD.MOV R14, RZ, RZ, -R14 ;  /* 0x000000ffff0e7224 */ /* 0x000fe400078e0a0e */
[--C-:B------:R-:W-:Y:S01]  /*9640*/  @!P6 IMAD.IADD R6, R6, 0x1, -R0.reuse ;  /* 0x000000010606e824 */ /* 0x100fe200078e0a00 */
[C---:B------:R-:W-:Y:S01]  /*9650*/  ISETP.GT.U32.AND P1, PT, R0.reuse, R8, PT ;  /* 0x000000080000720c */ /* 0x040fe20003f24070 */
[C---:B------:R-:W-:Y:S02]  /*9660*/  IMAD R5, R0.reuse, R14, R5 ;  /* 0x0000000e00057224 */ /* 0x040fe400078e0205 */
[----:B------:R-:W4:Y:S01]  /*9670*/  LDL.LU R14, [R1+0x568] ;  /* 0x00056800010e7983 */ /* 0x000f220000300800 */
[----:B------:R-:W-:Y:S01]  /*9680*/  @!P5 IMAD.IADD R9, R9, 0x1, -R0 ;  /* 0x000000010909d824 */ /* 0x000fe200078e0a00 */
[----:B------:R-:W-:-:S02]  /*9690*/  ISETP.GT.U32.AND P5, PT, R0, R7, PT ;  /* 0x000000070000720c */ /* 0x000fc40003fa4070 */
[----:B------:R-:W-:Y:S01]  /*96a0*/  ISETP.GT.U32.AND P6, PT, R0, R6, PT ;  /* 0x000000060000720c */ /* 0x000fe20003fc4070 */
[----:B------:R-:W-:-:S05]  /*96b0*/  @!P4 IMAD.MOV R9, RZ, RZ, -R9 ;  /* 0x000000ffff09c224 */ /* 0x000fca00078e0a09 */
[--C-:B------:R-:W-:Y:S01]  /*96c0*/  @!P1 IMAD.IADD R8, R8, 0x1, -R0.reuse ;  /* 0x0000000108089824 */ /* 0x100fe200078e0a00 */
[----:B------:R0:W-:Y:S04]  /*96d0*/  STL [R1+0x218], R9 ;  /* 0x0002180901007387 */ /* 0x0001e80000100800 */
[--C-:B------:R-:W-:Y:S01]  /*96e0*/  @!P5 IMAD.IADD R7, R7, 0x1, -R0.reuse ;  /* 0x000000010707d824 */ /* 0x100fe200078e0a00 */
[----:B------:R-:W-:Y:S01]  /*96f0*/  ISETP.GT.U32.AND P5, PT, R0, R8, PT ;  /* 0x000000080000720c */ /* 0x000fe20003fa4070 */
[----:B------:R-:W-:-:S04]  /*9700*/  @!P6 IMAD.IADD R6, R6, 0x1, -R0 ;  /* 0x000000010606e824 */ /* 0x000fc800078e0a00 */
[----:B0-----:R-:W-:-:S05]  /*9710*/  IMAD.MOV.U32 R9, RZ, RZ, R6 ;  /* 0x000000ffff097224 */ /* 0x001fca00078e0006 */
[----:B------:R-:W-:-:S03]  /*9720*/  @!P2 IADD3 R9, PT, PT, -R9, RZ, RZ ;  /* 0x000000ff0909a210 */ /* 0x000fc60007ffe1ff */
[----:B------:R-:W-:Y:S02]  /*9730*/  @!P5 IMAD.IADD R8, R8, 0x1, -R0 ;  /* 0x000000010808d824 */ /* 0x000fe400078e0a00 */
[----:B------:R0:W-:Y:S01]  /*9740*/  STL [R1+0x210], R9 ;  /* 0x0002100901007387 */ /* 0x0001e20000100800 */
[----:B------:R-:W-:Y:S02]  /*9750*/  ISETP.GT.U32.AND P6, PT, R0, R10, PT ;  /* 0x0000000a0000720c */ /* 0x000fe40003fc4070 */
[----:B--2---:R-:W-:Y:S02]  /*9760*/  ISETP.GE.AND P5, PT, R16, RZ, PT ;  /* 0x000000ff1000720c */ /* 0x004fe40003fa6270 */
[----:B------:R-:W2:Y:S01]  /*9770*/  LDL.LU R16, [R1+0x57c] ;  /* 0x00057c0001107983 */ /* 0x000ea20000300800 */
[----:B------:R-:W-:Y:S01]  /*9780*/  IMAD.HI.U32 R11, R20, R12, RZ ;  /* 0x0000000c140b7227 */ /* 0x000fe200078e00ff */
[----:B------:R-:W-:-:S07]  /*9790*/  IABS R4, R28 ;  /* 0x0000001c00047213 */ /* 0x000fce0000000000 */
[----:B------:R-:W-:Y:S01]  /*97a0*/  @!P6 IMAD.IADD R10, R10, 0x1, -R0 ;  /* 0x000000010a0ae824 */ /* 0x000fe200078e0a00 */
[----:B------:R-:W-:Y:S01]  /*97b0*/  IADD3 R11, PT, PT, -R11, RZ, RZ ;  /* 0x000000ff0b0b7210 */ /* 0x000fe20007ffe1ff */
[----:B------:R-:W-:Y:S01]  /*97c0*/  IMAD.HI.U32 R13, R20, R4, RZ ;  /* 0x00000004140d7227 */ /* 0x000fe200078e00ff */
[----:B------:R-:W-:-:S03]  /*97d0*/  ISETP.GT.U32.AND P6, PT, R0, R7, PT ;  /* 0x000000070000720c */ /* 0x000fc60003fc4070 */
[C---:B------:R-:W-:Y:S02]  /*97e0*/  IMAD R11, R0.reuse, R11, R12 ;  /* 0x0000000b000b7224 */ /* 0x040fe400078e020c */
[----:B------:R-:W-:Y:S01]  /*97f0*/  IMAD.MOV R13, RZ, RZ, -R13 ;  /* 0x000000ffff0d7224 */ /* 0x000fe200078e0a0d */
[C---:B------:R-:W-:Y:S02]  /*9800*/  ISETP.GT.U32.AND P1, PT, R0.reuse, R2, PT ;  /* 0x000000020000720c */ /* 0x040fe40003f24070 */
[C---:B------:R-:W-:Y:S01]  /*9810*/  ISETP.GT.U32.AND P2, PT, R0.reuse, R11, PT ;  /* 0x0000000b0000720c */ /* 0x040fe20003f44070 */
[----:B------:R-:W-:-:S04]  /*9820*/  IMAD R13, R0, R13, R4 ;  /* 0x0000000d000d7224 */ /* 0x000fc800078e0204 */
[----:B------:R-:W-:Y:S01]  /*9830*/  @!P6 IMAD.IADD R7, R7, 0x1, -R0 ;  /* 0x000000010707e824 */ /* 0x000fe200078e0a00 */
[C---:B------:R-:W-:Y:S02]  /*9840*/  ISETP.GT.U32.AND P6, PT, R0.reuse, R13, PT ;  /* 0x0000000d0000720c */ /* 0x040fe40003fc4070 */
[----:B------:R-:W-:-:S03]  /*9850*/  ISETP.GT.U32.AND P4, PT, R0, R10, PT ;  /* 0x0000000a0000720c */ /* 0x000fc60003f84070 */
[--C-:B------:R-:W-:Y:S01]  /*9860*/  @!P1 IMAD.IADD R2, R2, 0x1, -R0.reuse ;  /* 0x0000000102029824 */ /* 0x100fe200078e0a00 */
[----:B------:R-:W-:Y:S01]  /*9870*/  ISETP.GT.U32.AND P1, PT, R0, R5, PT ;  /* 0x000000050000720c */ /* 0x000fe20003f24070 */
[----:B------:R-:W-:Y:S01]  /*9880*/  @!P2 IMAD.IADD R11, R11, 0x1, -R0 ;  /* 0x000000010b0ba824 */ /* 0x000fe200078e0a00 */
[----:B------:R-:W-:Y:S02]  /*9890*/  IABS R6, R21 ;  /* 0x0000001500067213 */ /* 0x000fe40000000000 */
[----:B----4-:R-:W-:Y:S01]  /*98a0*/  ISETP.GE.AND P2, PT, R14, RZ, PT ;  /* 0x000000ff0e00720c */ /* 0x010fe20003f46270 */
[----:B------:R-:W-:Y:S02]  /*98b0*/  IMAD.MOV.U32 R14, RZ, RZ, R2 ;  /* 0x000000ffff0e7224 */ /* 0x000fe400078e0002 */
[----:B------:R-:W-:-:S04]  /*98c0*/  IMAD.HI.U32 R12, R20, R6, RZ ;  /* 0x00000006140c7227 */ /* 0x000fc800078e00ff */
[----:B------:R-:W-:Y:S01]  /*98d0*/  @!P6 IMAD.IADD R13, R13, 0x1, -R0 ;  /* 0x000000010d0de824 */ /* 0x000fe200078e0a00 */
[----:B------:R-:W-:Y:S01]  /*98e0*/  @!P3 IADD3 R14, PT, PT, -R14, RZ, RZ ;  /* 0x000000ff0e0eb210 */ /* 0x000fe20007ffe1ff */
[----:B------:R-:W-:Y:S01]  /*98f0*/  IMAD.MOV R12, RZ, RZ, -R12 ;  /* 0x000000ffff0c7224 */ /* 0x000fe200078e0a0c */
[----:B------:R-:W-:Y:S01]  /*9900*/  ISETP.GT.U32.AND P3, PT, R0, R11, PT ;  /* 0x0000000b0000720c */ /* 0x000fe20003f64070 */
[--C-:B------:R-:W-:Y:S01]  /*9910*/  @!P4 IMAD.IADD R10, R10, 0x1, -R0.reuse ;  /* 0x000000010a0ac824 */ /* 0x100fe200078e0a00 */
[C---:B------:R-:W-:Y:S01]  /*9920*/  ISETP.GT.U32.AND P6, PT, R0.reuse, R13, PT ;  /* 0x0000000d0000720c */ /* 0x040fe20003fc4070 */
[----:B------:R-:W-:Y:S01]  /*9930*/  @!P1 IMAD.IADD R5, R5, 0x1, -R0 ;  /* 0x0000000105059824 */ /* 0x000fe200078e0a00 */
[----:B---3--:R-:W-:Y:S01]  /*9940*/  IABS R4, R3 ;  /* 0x0000000300047213 */ /* 0x008fe20000000000 */
[C---:B------:R-:W-:Y:S01]  /*9950*/  IMAD R6, R0.reuse, R12, R6 ;  /* 0x0000000c00067224 */ /* 0x040fe200078e0206 */
[----:B------:R-:W-:Y:S01]  /*9960*/  ISETP.GE.AND P4, PT, R15, RZ, PT ;  /* 0x000000ff0f00720c */ /* 0x000fe20003f86270 */
[----:B------:R-:W-:Y:S01]  /*9970*/  @!P0 IMAD.MOV R8, RZ, RZ, -R8 ;  /* 0x000000ffff088224 */ /* 0x000fe200078e0a08 */
[----:B------:R-:W-:Y:S01]  /*9980*/  ISETP.GT.U32.AND P0, PT, R0, R5, PT ;  /* 0x000000050000720c */ /* 0x000fe20003f04070 */
[----:B0-----:R-:W-:Y:S01]  /*9990*/  IMAD.HI.U32 R9, R20, R4, RZ ;  /* 0x0000000414097227 */ /* 0x001fe200078e00ff */
[----:B------:R-:W3:Y:S03]  /*99a0*/  LDL.LU R15, [R1+0x580] ;  /* 0x00058000010f7983 */ /* 0x000ee60000300800 */
[----:B------:R-:W-:Y:S01]  /*99b0*/  @!P5 IMAD.MOV R7, RZ, RZ, -R7 ;  /* 0x000000ffff07d224 */ /* 0x000fe200078e0a07 */
[----:B------:R-:W-:Y:S01]  /*99c0*/  ISETP.GT.U32.AND P5, PT, R0, R6, PT ;  /* 0x000000060000720c */ /* 0x000fe20003fa4070 */
[----:B------:R-:W-:-:S02]  /*99d0*/  IMAD.MOV R2, RZ, RZ, -R9 ;  /* 0x000000ffff027224 */ /* 0x000fc400078e0a09 */
[----:B------:R-:W-:Y:S02]  /*99e0*/  IMAD.MOV.U32 R9, RZ, RZ, R10 ;  /* 0x000000ffff097224 */ /* 0x000fe400078e000a */
[--C-:B------:R-:W-:Y:S02]  /*99f0*/  @!P3 IMAD.IADD R11, R11, 0x1, -R0.reuse ;  /* 0x000000010b0bb824 */ /* 0x100fe400078e0a00 */
[----:B------:R-:W-:Y:S01]  /*9a00*/  @!P6 IMAD.IADD R13, R13, 0x1, -R0 ;  /* 0x000000010d0de824 */ /* 0x000fe200078e0a00 */
[----:B------:R-:W-:Y:S01]  /*9a10*/  ISETP.GE.AND P6, PT, R3, RZ, PT ;  /* 0x000000ff0300720c */ /* 0x000fe20003fc6270 */
[----:B------:R-:W-:Y:S01]  /*9a20*/  @!P4 IMAD.MOV R9, RZ, RZ, -R9 ;  /* 0x000000ffff09c224 */ /* 0x000fe200078e0a09 */
[----:B------:R-:W-:Y:S01]  /*9a30*/  ISETP.GE.AND P1, PT, R29, RZ, PT ;  /* 0x000000ff1d00720c */ /* 0x000fe20003f26270 */
[----:B------:R-:W-:Y:S01]  /*9a40*/  IMAD.MOV.U32 R3, RZ, RZ, R11 ;  /* 0x000000ffff037224 */ /* 0x000fe200078e000b */
[----:B------:R-:W-:Y:S01]  /*9a50*/  STL [R1+0x20c], R14 ;  /* 0x00020c0e01007387 */ /* 0x000fe20000100800 */
[----:B------:R-:W-:-:S03]  /*9a60*/  ISETP.GE.AND P4, PT, R28, RZ, PT ;  /* 0x000000ff1c00720c */ /* 0x000fc60003f86270 */
[----:B------:R2:W-:Y:S01]  /*9a70*/  STL [R1+0x208], R8 ;  /* 0x0002080801007387 */ /* 0x0005e20000100800 */
[----:B------:R-:W-:-:S03]  /*9a80*/  @!P2 IMAD.MOV R3, RZ, RZ, -R3 ;  /* 0x000000ffff03a224 */ /* 0x000fc600078e0a03 */
[----:B------:R-:W4:Y:S01]  /*9a90*/  LDL.LU R29, [R1+0x584] ;  /* 0x00058400011d7983 */ /* 0x000f220000300800 */
[--C-:B------:R-:W-:Y:S01]  /*9aa0*/  @!P0 IMAD.IADD R5, R5, 0x1, -R0.reuse ;  /* 0x0000000105058824 */ /* 0x100fe200078e0a00 */
[----:B------:R-:W-:Y:S02]  /*9ab0*/  ISETP.GE.AND P0, PT, R21, RZ, PT ;  /* 0x000000ff1500720c */ /* 0x000fe40003f06270 */
[----:B------:R-:W-:Y:S01]  /*9ac0*/  STL [R1+0x204], R7 ;  /* 0x0002040701007387 */ /* 0x000fe20000100800 */
[----:B------:R-:W-:-:S03]  /*9ad0*/  @!P5 IMAD.IADD R6, R6, 0x1, -R0 ;  /* 0x000000010606d824 */ /* 0x000fc600078e0a00 */
        /* <DEDUP_REMOVED lines=11> */
[----:B------:R-:W-:-:S05]  /*9b90*/  IMAD R7, R0, R2, R4 ;  /* 0x0000000200077224 */ /* 0x000fca00078e0204 */
[----:B------:R-:W-:Y:S01]  /*9ba0*/  ISETP.GT.U32.AND P3, PT, R0, R7, PT ;  /* 0x000000070000720c */ /* 0x000fe20003f64070 */
[----:B------:R-:W-:-:S04]  /*9bb0*/  IMAD.MOV.U32 R4, RZ, RZ, R8 ;  /* 0x000000ffff047224 */ /* 0x000fc800078e0008 */
[----:B------:R-:W-:-:S04]  /*9bc0*/  IMAD.HI.U32 R8, R20, R4, RZ ;  /* 0x0000000414087227 */ /* 0x000fc800078e00ff */
[----:B------:R-:W-:Y:S01]  /*9bd0*/  IMAD.MOV.U32 R10, RZ, RZ, R13 ;  /* 0x000000ffff0a7224 */ /* 0x000fe200078e000d */
[----:B------:R-:W-:-:S03]  /*9be0*/  IADD3 R8, PT, PT, -R8, RZ, RZ ;  /* 0x000000ff08087210 */ /* 0x000fc60007ffe1ff */
[----:B------:R-:W-:Y:S01]  /*9bf0*/  @!P3 IMAD.IADD R7, R7, 0x1, -R0 ;  /* 0x000000010707b824 */ /* 0x000fe200078e0a00 */
[----:B---3--:R-:W-:Y:S01]  /*9c00*/  IABS R2, R15 ;  /* 0x0000000f00027213 */ /* 0x008fe20000000000 */
[----:B------:R-:W-:Y:S01]  /*9c10*/  @!P4 IMAD.MOV R10, RZ, RZ, -R10 ;  /* 0x000000ffff0ac224 */ /* 0x000fe200078e0a0a */
[----:B------:R-:W-:Y:S02]  /*9c20*/  ISETP.GE.AND P4, PT, R15, RZ, PT ;  /* 0x000000ff0f00720c */ /* 0x000fe40003f86270 */
[C---:B------:R-:W-:Y:S01]  /*9c30*/  ISETP.GT.U32.AND P3, PT, R0.reuse, R7, PT ;  /* 0x000000070000720c */ /* 0x040fe20003f64070 */
[----:B------:R-:W-:Y:S01]  /*9c40*/  IMAD R4, R0, R8, R4 ;  /* 0x0000000800047224 */ /* 0x000fe200078e0204 */
[----:B------:R-:W3:Y:S01]  /*9c50*/  LDL R15, [R1+0x598] ;  /* 0x00059800010f7983 */ /* 0x000ee20000100800 */
[----:B------:R-:W-:Y:S01]  /*9c60*/  IMAD.HI.U32 R8, R20, R2, RZ ;  /* 0x0000000214087227 */ /* 0x000fe200078e00ff */
[----:B------:R-:W-:-:S03]  /*9c70*/  ISETP.GT.U32.AND P2, PT, R0, R6, PT ;  /* 0x000000060000720c */ /* 0x000fc60003f44070 */
[----:B------:R-:W-:-:S04]  /*9c80*/  IMAD.MOV R8, RZ, RZ, -R8 ;  /* 0x000000ffff087224 */ /* 0x000fc800078e0a08 */
[C---:B------:R-:W-:Y:S02]  /*9c90*/  IMAD R11, R0.reuse, R8, R2 ;  /* 0x00000008000b7224 */ /* 0x040fe400078e0202 */
[--C-:B------:R-:W-:Y:S01]  /*9ca0*/  @!P3 IMAD.IADD R7, R7, 0x1, -R0.reuse ;  /* 0x000000010707b824 */ /* 0x100fe200078e0a00 */
[----:B------:R-:W-:Y:S02]  /*9cb0*/  ISETP.GT.U32.AND P1, PT, R0, R4, PT ;  /* 0x000000040000720c */ /* 0x000fe40003f24070 */
[----:B----4-:R-:W-:Y:S01]  /*9cc0*/  IABS R9, R29 ;  /* 0x0000001d00097213 */ /* 0x010fe20000000000 */
[----:B------:R-:W-:Y:S01]  /*9cd0*/  @!P2 IMAD.IADD R6, R6, 0x1, -R0 ;  /* 0x000000010606a824 */ /* 0x000fe200078e0a00 */
[----:B------:R-:W-:-:S05]  /*9ce0*/  IABS R8, R28 ;  /* 0x0000001c00087213 */ /* 0x000fca0000000000 */
[C---:B------:R-:W-:Y:S01]  /*9cf0*/  IMAD.HI.U32 R13, R20.reuse, R8, RZ ;  /* 0x00000008140d7227 */ /* 0x040fe200078e00ff */
[----:B------:R-:W-:Y:S03]  /*9d00*/  STL [R1+0x1f4], R10 ;  /* 0x0001f40a01007387 */ /* 0x000fe60000100800 */
[----:B------:R-:W-:Y:S02]  /*9d10*/  @!P0 IMAD.MOV R6, RZ, RZ, -R6 ;  /* 0x000000ffff068224 */ /* 0x000fe400078e0a06 */
[----:B------:R-:W-:Y:S01]  /*9d20*/  IMAD.HI.U32 R5, R20, R9, RZ ;  /* 0x0000000914057227 */ /* 0x000fe200078e00ff */
[----:B------:R-:W-:Y:S02]  /*9d30*/  ISETP.GE.AND P2, PT, R29, RZ, PT ;  /* 0x000000ff1d00720c */ /* 0x000fe40003f46270 */
[----:B------:R-:W4:Y:S01]  /*9d40*/  LDL.LU R29, [R1+0x59c] ;  /* 0x00059c00011d7983 */ /* 0x000f220000300800 */
[----:B------:R-:W-:Y:S01]  /*9d50*/  IMAD.MOV R5, RZ, RZ, -R5 ;  /* 0x000000ffff057224 */ /* 0x000fe200078e0a05 */
[----:B------:R-:W-:-:S02]  /*9d60*/  ISETP.GE.AND P3, PT, R28, RZ, PT ;  /* 0x000000ff1c00720c */ /* 0x000fc40003f66270 */
[----:B------:R-:W-:Y:S01]  /*9d70*/  @!P1 IADD3 R4, PT, PT, R4, -R0, RZ ;  /* 0x8000000004049210 */ /* 0x000fe20007ffe0ff */
[----:B------:R-:W-:Y:S01]  /*9d80*/  STL [R1+0x1f0], R6 ;  /* 0x0001f00601007387 */ /* 0x000fe20000100800 */
[----:B------:R-:W-:Y:S02]  /*9d90*/  ISETP.GE.AND P1, PT, R21, RZ, PT ;  /* 0x000000ff1500720c */ /* 0x000fe40003f26270 */
[----:B------:R-:W-:Y:S01]  /*9da0*/  IABS R2, R21 ;  /* 0x0000001500027213 */ /* 0x000fe20000000000 */
[----:B------:R-:W3:Y:S01]  /*9db0*/  LDL.LU R28, [R1+0x5a0] ;  /* 0x0005a000011c7983 */ /* 0x000ee20000300800 */
[----:B------:R-:W-:-:S03]  /*9dc0*/  IMAD R9, R0, R5, R9 ;  /* 0x0000000500097224 */ /* 0x000fc600078e0209 */
[----:B------:R-:W3:Y:S04]  /*9dd0*/  LDL.LU R21, [R1+0x5a4] ;  /* 0x0005a40001157983 */ /* 0x000ee80000300800 */
[----:B--2---:R0:W-:Y:S01]  /*9de0*/  STL [R1+0x28fc], R16 ;  /* 0x0028fc1001007387 */ /* 0x0041e20000100800 */
[----:B------:R-:W-:Y:S02]  /*9df0*/  IABS R5, R16 ;  /* 0x0000001000057213 */ /* 0x000fe40000000000 */
[----:B------:R-:W-:Y:S01]  /*9e00*/  IABS R12, R3 ;  /* 0x00000003000c7213 */ /* 0x000fe20000000000 */
[----:B------:R-:W-:-:S04]  /*9e10*/  IMAD.MOV.U32 R3, RZ, RZ, R7 ;  /* 0x000000ffff037224 */ /* 0x000fc800078e0007 */
[----:B------:R-:W-:Y:S02]  /*9e20*/  IMAD.MOV.U32 R7, RZ, RZ, R12 ;  /* 0x000000ffff077224 */ /* 0x000fe400078e000c */
[----:B------:R-:W-:Y:S02]  /*9e30*/  IMAD.MOV R12, RZ, RZ, -R13 ;  /* 0x000000ffff0c7224 */ /* 0x000fe400078e0a0d */
[----:B------:R-:W-:-:S04]  /*9e40*/  IMAD.HI.U32 R13, R20, R7, RZ ;  /* 0x00000007140d7227 */ /* 0x000fc800078e00ff */
[----:B------:R-:W-:Y:S02]  /*9e50*/  IMAD.MOV R13, RZ, RZ, -R13 ;  /* 0x000000ffff0d7224 */ /* 0x000fe400078e0a0d */
[----:B------:R-:W-:Y:S02]  /*9e60*/  @!P6 IMAD.MOV R3, RZ, RZ, -R3 ;  /* 0x000000ffff03e224 */ /* 0x000fe400078e0a03 */
[----:B------:R-:W-:-:S03]  /*9e70*/  IMAD R7, R0, R13, R7 ;  /* 0x0000000d00077224 */ /* 0x000fc600078e0207 */
[----:B------:R1:W-:Y:S04]  /*9e80*/  STL [R1+0x1ec], R3 ;  /* 0x0001ec0301007387 */ /* 0x0003e80000100800 */
[----:B------:R2:W-:Y:S04]  /*9e90*/  STL [R1+0x2900], R7 ;  /* 0x0029000701007387 */ /* 0x0005e80000100800 */
[----:B0-----:R-:W4:Y:S01]  /*9ea0*/  LDL.LU R16, [R1+0x590] ;  /* 0x0005900001107983 */ /* 0x001f220000300800 */
[C---:B------:R-:W-:Y:S02]  /*9eb0*/  ISETP.GT.U32.AND P0, PT, R0.reuse, R4, PT ;  /* 0x000000040000720c */ /* 0x040fe40003f04070 */
[----:B------:R-:W-:-:S11]  /*9ec0*/  ISETP.GT.U32.AND P6, PT, R0, R11, PT ;  /* 0x0000000b0000720c */ /* 0x000fd60003fc4070 */
[--C-:B------:R-:W-:Y:S01]  /*9ed0*/  @!P0 IMAD.IADD R4, R4, 0x1, -R0.reuse ;  /* 0x0000000104048824 */ /* 0x100fe200078e0a00 */
[----:B------:R-:W-:Y:S01]  /*9ee0*/  ISETP.GT.U32.AND P0, PT, R0, R9, PT ;  /* 0x000000090000720c */ /* 0x000fe20003f04070 */
[----:B------:R-:W-:-:S12]  /*9ef0*/  @!P6 IMAD.IADD R11, R11, 0x1, -R0 ;  /* 0x000000010b0be824 */ /* 0x000fd800078e0a00 */
[----:B------:R-:W-:Y:S01]  /*9f00*/  @!P0 IMAD.IADD R9, R9, 0x1, -R0 ;  /* 0x0000000109098824 */ /* 0x000fe200078e0a00 */
[----:B------:R-:W-:Y:S01]  /*9f10*/  ISETP.GT.U32.AND P0, PT, R0, R11, PT ;  /* 0x0000000b0000720c */ /* 0x000fe20003f04070 */
[----:B-1----:R-:W-:-:S04]  /*9f20*/  IMAD.MOV.U32 R3, RZ, RZ, R4 ;  /* 0x000000ffff037224 */ /* 0x002fc800078e0004 */
[----:B------:R-:W-:-:S08]  /*9f30*/  @!P5 IMAD.MOV R3, RZ, RZ, -R3 ;  /* 0x000000ffff03d224 */ /* 0x000fd000078e0a03 */
[----:B------:R-:W-:-:S04]  /*9f40*/  @!P0 IMAD.IADD R11, R11, 0x1, -R0 ;  /* 0x000000010b0b8824 */ /* 0x000fc800078e0a00 */
[----:B--2---:R-:W-:Y:S01]  /*9f50*/  IMAD.MOV.U32 R7, RZ, RZ, R11 ;  /* 0x000000ffff077224 */ /* 0x004fe200078e000b */
[----:B------:R0:W-:Y:S03]  /*9f60*/  STL [R1+0x1e4], R3 ;  /* 0x0001e40301007387 */ /* 0x0001e60000100800 */
[----:B------:R-:W-:Y:S01]  /*9f70*/  @!P4 IMAD.MOV R7, RZ, RZ, -R7 ;  /* 0x000000ffff07c224 */ /* 0x000fe200078e0a07 */
[----:B---3--:R-:W-:Y:S01]  /*9f80*/  IABS R10, R15 ;  /* 0x0000000f000a7213 */ /* 0x008fe20000000000 */
[----:B0-----:R-:W2:Y:S04]  /*9f90*/  LDL.LU R3, [R1+0x5a8] ;  /* 0x0005a80001037983 */ /* 0x001ea80000300800 */
[----:B------:R-:W3:Y:S04]  /*9fa0*/  LDL.LU R15, [R1+0x5ac] ;  /* 0x0005ac00010f7983 */ /* 0x000ee80000300800 */
[----:B------:R0:W-:Y:S01]  /*9fb0*/  STL [R1+0x1e8], R7 ;  /* 0x0001e80701007387 */ /* 0x0001e20000100800 */
[----:B------:R-:W-:-:S03]  /*9fc0*/  IMAD.HI.U32 R6, R20, R2, RZ ;  /* 0x0000000214067227 */ /* 0x000fc600078e00ff */
[----:B0-----:R-:W2:Y:S01]  /*9fd0*/  LDL.LU R7, [R1+0x2900] ;  /* 0x0029000001077983 */ /* 0x001ea20000300800 */
[----:B------:R-:W-:-:S04]  /*9fe0*/  IMAD.MOV R6, RZ, RZ, -R6 ;  /* 0x000000ffff067224 */ /* 0x000fc800078e0a06 */
[----:B------:R-:W-:-:S05]  /*9ff0*/  IMAD R2, R0, R6, R2 ;  /* 0x0000000600027224 */ /* 0x000fca00078e0202 */
[----:B------:R-:W-:-:S13]  /*a000*/  ISETP.GT.U32.AND P0, PT, R0, R2, PT ;  /* 0x000000020000720c */ /* 0x000fda0003f04070 */
[----:B------:R-:W-:Y:S01]  /*a010*/  @!P0 IMAD.IADD R2, R2, 0x1, -R0 ;  /* 0x0000000102028824 */ /* 0x000fe200078e0a00 */
[----:B----4-:R-:W-:Y:S02]  /*a020*/  ISETP.GE.AND P0, PT, R16, RZ, PT ;  /* 0x000000ff1000720c */ /* 0x010fe40003f06270 */
[----:B------:R-:W4:Y:S01]  /*a030*/  LDL.LU R16, [R1+0x28fc] ;  /* 0x0028fc0001107983 */ /* 0x000f220000300800 */
[----:B------:R-:W-:Y:S02]  /*a040*/  IMAD R8, R0, R12, R8 ;  /* 0x0000000c00087224 */ /* 0x000fe400078e0208 */
[----:B------:R-:W-:-:S04]  /*a050*/  IMAD.HI.U32 R12, R20, R5, RZ ;  /* 0x00000005140c7227 */ /* 0x000fc800078e00ff */
[----:B------:R-:W-:Y:S01]  /*a060*/  IMAD.MOV R12, RZ, RZ, -R12 ;  /* 0x000000ffff0c7224 */ /* 0x000fe200078e0a0c */
[C---:B------:R-:W-:Y:S02]  /*a070*/  ISETP.GT.U32.AND P6, PT, R0.reuse, R8, PT ;  /* 0x000000080000720c */ /* 0x040fe40003fc4070 */
[C---:B------:R-:W-:Y:S01]  /*a080*/  ISETP.GT.U32.AND P5, PT, R0.reuse, R9, PT ;  /* 0x000000090000720c */ /* 0x040fe20003fa4070 */
[----:B------:R-:W-:Y:S01]  /*a090*/  IMAD R5, R0, R12, R5 ;  /* 0x0000000c00057224 */ /* 0x000fe200078e0205 */
[----:B------:R-:W-:Y:S01]  /*a0a0*/  IABS R12, R29 ;  /* 0x0000001d000c7213 */ /* 0x000fe20000000000 */
[----:B------:R-:W-:-:S04]  /*a0b0*/  IMAD.HI.U32 R6, R20, R10, RZ ;  /* 0x0000000a14067227 */ /* 0x000fc800078e00ff */
[----:B------:R-:W-:Y:S01]  /*a0c0*/  IMAD.HI.U32 R11, R20, R12, RZ ;  /* 0x0000000c140b7227 */ /* 0x000fe200078e00ff */
[----:B------:R-:W-:-:S03]  /*a0d0*/  IADD3 R6, PT, PT, -R6, RZ, RZ ;  /* 0x000000ff06067210 */ /* 0x000fc60007ffe1ff */
[----:B------:R-:W-:Y:S02]  /*a0e0*/  IMAD.MOV R11, RZ, RZ, -R11 ;  /* 0x000000ffff0b7224 */ /* 0x000fe400078e0a0b */
[--C-:B------:R-:W-:Y:S02]  /*a0f0*/  @!P6 IMAD.IADD R8, R8, 0x1, -R0.reuse ;  /* 0x000000010808e824 */ /* 0x100fe400078e0a00 */
[----:B------:R-:W-:Y:S01]  /*a100*/  @!P5 IMAD.IADD R9, R9, 0x1, -R0 ;  /* 0x000000010909d824 */ /* 0x000fe200078e0a00 */
[C---:B------:R-:W-:Y:S01]  /*a110*/  ISETP.GT.U32.AND P5, PT, R0.reuse, R5, PT ;  /* 0x000000050000720c */ /* 0x040fe20003fa4070 */
[C---:B------:R-:W-:Y:S02]  /*a120*/  IMAD R11, R0.reuse, R11, R12 ;  /* 0x0000000b000b7224 */ /* 0x040fe400078e020c */
[----:B------:R-:W3:Y:S01]  /*a130*/  LDL.LU R12, [R1+0x598] ;  /* 0x00059800010c7983 */ /* 0x000ee20000300800 */
[C---:B------:R-:W-:Y:S01]  /*a140*/  IMAD R10, R0.reuse, R6, R10 ;  /* 0x00000006000a7224 */ /* 0x040fe200078e020a */
[----:B------:R-:W-:-:S02]  /*a150*/  ISETP.GT.U32.AND P6, PT, R0, R8, PT ;  /* 0x000000080000720c */ /* 0x000fc40003fc4070 */
[----:B------:R-:W-:-:S05]  /*a160*/  IABS R6, R28 ;  /* 0x0000001c00067213 */ /* 0x000fca0000000000 */
[----:B------:R-:W-:-:S04]  /*a170*/  IMAD.HI.U32 R14, R20, R6, RZ ;  /* 0x00000006140e7227 */ /* 0x000fc800078e00ff */
[--C-:B------:R-:W-:Y:S01]  /*a180*/  @!P5 IMAD.IADD R5, R5, 0x1, -R0.reuse ;  /* 0x000000010505d824 */ /* 0x100fe200078e0a00 */
[----:B------:R-:W-:Y:S01]  /*a190*/  IADD3 R14, PT, PT, -R14, RZ, RZ ;  /* 0x000000ff0e0e7210 */ /* 0x000fe20007ffe1ff */
[----:B------:R-:W-:-:S04]  /*a1a0*/  @!P6 IMAD.IADD R8, R8, 0x1, -R0 ;  /* 0x000000010808e824 */ /* 0x000fc800078e0a00 */
[C---:B------:R-:W-:Y:S02]  /*a1b0*/  IMAD R14, R0.reuse, R14, R6 ;  /* 0x0000000e000e7224 */ /* 0x040fe400078e0206 */
[----:B------:R-:W-:Y:S01]  /*a1c0*/  IMAD.MOV.U32 R6, RZ, RZ, R8 ;  /* 0x000000ffff067224 */ /* 0x000fe200078e0008 */
[----:B--2---:R-:W-:-:S13]  /*a1d0*/  ISETP.GT.U32.AND P4, PT, R0, R7, PT ;  /* 0x000000070000720c */ /* 0x004fda0003f84070 */
[----:B------:R-:W-:-:S05]  /*a1e0*/  @!P4 IMAD.IADD R7, R7, 0x1, -R0 ;  /* 0x000000010707c824 */ /* 0x000fca00078e0a00 */
[----:B------:R-:W-:Y:S01]  /*a1f0*/  ISETP.GT.U32.AND P5, PT, R0, R7, PT ;  /* 0x000000070000720c */ /* 0x000fe20003fa4070 */
[----:B------:R-:W-:Y:S02]  /*a200*/  @!P2 IMAD.MOV R9, RZ, RZ, -R9 ;  /* 0x000000ffff09a224 */ /* 0x000fe400078e0a09 */
[----:B------:R-:W-:-:S03]  /*a210*/  @!P3 IMAD.MOV R6, RZ, RZ, -R6 ;  /* 0x000000ffff06b224 */ /* 0x000fc600078e0a06 */
[----:B------:R-:W-:Y:S04]  /*a220*/  STL [R1+0x1e0], R9 ;  /* 0x0001e00901007387 */ /* 0x000fe80000100800 */
[----:B------:R-:W-:Y:S03]  /*a230*/  STL [R1+0x1dc], R6 ;  /* 0x0001dc0601007387 */ /* 0x000fe60000100800 */
[----:B------:R-:W-:Y:S01]  /*a240*/  @!P5 IMAD.IADD R7, R7, 0x1, -R0 ;  /* 0x000000010707d824 */ /* 0x000fe200078e0a00 */
[----:B----4-:R-:W-:Y:S02]  /*a250*/  ISETP.GE.AND P5, PT, R16, RZ, PT ;  /* 0x000000ff1000720c */ /* 0x010fe40003fa6270 */
        /* <DEDUP_REMOVED lines=10> */
[----:B------:R-:W-:Y:S01]  /*a300*/  ISETP.GT.U32.AND P2, PT, R0, R10, PT ;  /* 0x0000000a0000720c */ /* 0x000fe20003f44070 */
[----:B------:R-:W-:Y:S02]  /*a310*/  IMAD.MOV R13, RZ, RZ, -R13 ;  /* 0x000000ffff0d7224 */ /* 0x000fe400078e0a0d */
[----:B------:R-:W-:-:S04]  /*a320*/  @!P3 IMAD.IADD R11, R11, 0x1, -R0 ;  /* 0x000000010b0bb824 */ /* 0x000fc800078e0a00 */
[----:B------:R-:W-:Y:S01]  /*a330*/  @!P4 IMAD.IADD R14, R14, 0x1, -R0 ;  /* 0x000000010e0ec824 */ /* 0x000fe200078e0a00 */
[----:B------:R-:W-:Y:S01]  /*a340*/  ISETP.GE.AND P4, PT, R28, RZ, PT ;  /* 0x000000ff1c00720c */ /* 0x000fe20003f86270 */
[----:B------:R-:W-:Y:S02]  /*a350*/  IMAD.MOV.U32 R28, RZ, RZ, R2 ;  /* 0x000000ffff1c7224 */ /* 0x000fe400078e0002 */
[C---:B------:R-:W-:Y:S02]  /*a360*/  IMAD R13, R0.reuse, R13, R4 ;  /* 0x0000000d000d7224 */ /* 0x040fe400078e0204 */
[----:B------:R-:W-:Y:S01]  /*a370*/  @!P1 IMAD.MOV R28, RZ, RZ, -R28 ;  /* 0x000000ffff1c9224 */ /* 0x000fe200078e0a1c */
[----:B------:R-:W-:Y:S01]  /*a380*/  ISETP.GT.U32.AND P1, PT, R0, R11, PT ;  /* 0x0000000b0000720c */ /* 0x000fe20003f24070 */
[----:B------:R-:W-:Y:S01]  /*a390*/  @!P0 IMAD.MOV R7, RZ, RZ, -R7 ;  /* 0x000000ffff078224 */ /* 0x000fe200078e0a07 */
[----:B------:R-:W-:Y:S02]  /*a3a0*/  IABS R4, R3 ;  /* 0x0000000300047213 */ /* 0x000fe40000000000 */
[----:B------:R-:W-:-:S02]  /*a3b0*/  @!P6 IADD3 R5, PT, PT, R5, -R0, RZ ;  /* 0x800000000505e210 */ /* 0x000fc40007ffe0ff */
[----:B------:R-:W-:Y:S01]  /*a3c0*/  ISETP.GT.U32.AND P0, PT, R0, R14, PT ;  /* 0x0000000e0000720c */ /* 0x000fe20003f04070 */
[----:B------:R-:W-:Y:S01]  /*a3d0*/  @!P2 IMAD.IADD R10, R10, 0x1, -R0 ;  /* 0x000000010a0aa824 */ /* 0x000fe200078e0a00 */
[----:B------:R-:W-:Y:S02]  /*a3e0*/  ISETP.GT.U32.AND P6, PT, R0, R13, PT ;  /* 0x0000000d0000720c */ /* 0x000fe40003fc4070 */
[----:B---3--:R-:W-:Y:S01]  /*a3f0*/  ISETP.GE.AND P2, PT, R12, RZ, PT ;  /* 0x000000ff0c00720c */ /* 0x008fe20003f46270 */
[----:B------:R-:W-:Y:S01]  /*a400*/  IMAD.HI.U32 R8, R20, R4, RZ ;  /* 0x0000000414087227 */ /* 0x000fe200078e00ff */
[----:B------:R-:W-:Y:S01]  /*a410*/  ISETP.GE.AND P3, PT, R29, RZ, PT ;  /* 0x000000ff1d00720c */ /* 0x000fe20003f66270 */
[----:B------:R-:W3:Y:S02]  /*a420*/  LDL.LU R12, [R1+0x5b8] ;  /* 0x0005b800010c7983 */ /* 0x000ee40000300800 */
[----:B------:R-:W-:Y:S02]  /*a430*/  IMAD.MOV R8, RZ, RZ, -R8 ;  /* 0x000000ffff087224 */ /* 0x000fe400078e0a08 */
[----:B------:R-:W-:Y:S01]  /*a440*/  STL [R1+0x1d8], R28 ;  /* 0x0001d81c01007387 */ /* 0x000fe20000100800 */
[----:B------:R-:W-:-:S03]  /*a450*/  @!P1 IMAD.IADD R11, R11, 0x1, -R0 ;  /* 0x000000010b0b9824 */ /* 0x000fc600078e0a00 */
[----:B------:R0:W-:Y:S01]  /*a460*/  STL [R1+0x1d4], R7 ;  /* 0x0001d40701007387 */ /* 0x0001e20000100800 */
[----:B------:R-:W-:Y:S02]  /*a470*/  IMAD R4, R0, R8, R4 ;  /* 0x0000000800047224 */ /* 0x000fe400078e0204 */
[--C-:B------:R-:W-:Y:S01]  /*a480*/  @!P0 IMAD.IADD R14, R14, 0x1, -R0.reuse ;  /* 0x000000010e0e8824 */ /* 0x100fe200078e0a00 */
[----:B------:R-:W-:Y:S01]  /*a490*/  ISETP.GE.AND P0, PT, R3, RZ, PT ;  /* 0x000000ff0300720c */ /* 0x000fe20003f06270 */
[----:B------:R-:W-:Y:S01]  /*a4a0*/  @!P6 IMAD.IADD R13, R13, 0x1, -R0 ;  /* 0x000000010d0de824 */ /* 0x000fe200078e0a00 */
[----:B------:R-:W-:Y:S01]  /*a4b0*/  @!P5 IADD3 R5, PT, PT, -R5, RZ, RZ ;  /* 0x000000ff0505d210 */ /* 0x000fe20007ffe1ff */
[----:B------:R-:W-:Y:S02]  /*a4c0*/  IMAD.MOV.U32 R3, RZ, RZ, R11 ;  /* 0x000000ffff037224 */ /* 0x000fe400078e000b */
[----:B0-----:R-:W-:Y:S01]  /*a4d0*/  IMAD.MOV.U32 R7, RZ, RZ, R10 ;  /* 0x000000ffff077224 */ /* 0x001fe200078e000a */
[C---:B------:R-:W-:Y:S01]  /*a4e0*/  ISETP.GT.U32.AND P5, PT, R0.reuse, R4, PT ;  /* 0x000000040000720c */ /* 0x040fe20003fa4070 */
[----:B------:R-:W4:Y:S02]  /*a4f0*/  LDL.LU R29, [R1+0x5bc] ;  /* 0x0005bc00011d7983 */ /* 0x000f240000300800 */
[----:B------:R-:W-:Y:S01]  /*a500*/  @!P2 IMAD.MOV R7, RZ, RZ, -R7 ;  /* 0x000000ffff07a224 */ /* 0x000fe200078e0a07 */
[----:B------:R-:W-:Y:S01]  /*a510*/  ISETP.GT.U32.AND P6, PT, R0, R13, PT ;  /* 0x0000000d0000720c */ /* 0x000fe20003fc4070 */
[----:B------:R-:W-:Y:S01]  /*a520*/  @!P3 IMAD.MOV R3, RZ, RZ, -R3 ;  /* 0x000000ffff03b224 */ /* 0x000fe200078e0a03 */
[----:B------:R-:W-:Y:S01]  /*a530*/  STL [R1+0x1d0], R5 ;  /* 0x0001d00501007387 */ /* 0x000fe20000100800 */
[----:B------:R-:W-:-:S02]  /*a540*/  IABS R9, R15 ;  /* 0x0000000f00097213 */ /* 0x000fc40000000000 */
[----:B------:R-:W-:Y:S01]  /*a550*/  ISETP.GE.AND P2, PT, R21, RZ, PT ;  /* 0x000000ff1500720c */ /* 0x000fe20003f46270 */
[----:B------:R-:W-:Y:S04]  /*a560*/  STL [R1+0x1cc], R7 ;  /* 0x0001cc0701007387 */ /* 0x000fe80000100800 */
[----:B------:R-:W4:Y:S04]  /*a570*/  LDL.LU R28, [R1+0x5c0] ;  /* 0x0005c000011c7983 */ /* 0x000f280000300800 */
[----:B------:R-:W4:Y:S01]  /*a580*/  LDL.LU R21, [R1+0x5c4] ;  /* 0x0005c40001157983 */ /* 0x000f220000300800 */
[----:B------:R-:W-:-:S03]  /*a590*/  IMAD.HI.U32 R6, R20, R9, RZ ;  /* 0x0000000914067227 */ /* 0x000fc600078e00ff */
[----:B------:R0:W-:Y:S01]  /*a5a0*/  STL [R1+0x1c8], R3 ;  /* 0x0001c80301007387 */ /* 0x0001e20000100800 */
[----:B------:R-:W-:Y:S02]  /*a5b0*/  IMAD.MOV R2, RZ, RZ, -R6 ;  /* 0x000000ffff027224 */ /* 0x000fe400078e0a06 */
[--C-:B------:R-:W-:Y:S01]  /*a5c0*/  @!P5 IMAD.IADD R4, R4, 0x1, -R0.reuse ;  /* 0x000000010404d824 */ /* 0x100fe200078e0a00 */
[----:B0-----:R-:W4:Y:S01]  /*a5d0*/  LDL R3, [R1+0x5c8] ;  /* 0x0005c80001037983 */ /* 0x001f220000100800 */
[----:B------:R-:W-:Y:S01]  /*a5e0*/  @!P6 IMAD.IADD R13, R13, 0x1, -R0 ;  /* 0x000000010d0de824 */ /* 0x000fe200078e0a00 */
[----:B------:R-:W-:Y:S02]  /*a5f0*/  ISETP.GE.AND P6, PT, R15, RZ, PT ;  /* 0x000000ff0f00720c */ /* 0x000fe40003fc6270 */
[----:B--2---:R-:W-:Y:S02]  /*a600*/  IABS R6, R16 ;  /* 0x0000001000067213 */ /* 0x004fe40000000000 */
[----:B------:R-:W-:-:S02]  /*a610*/  ISETP.GE.AND P5, PT, R16, RZ, PT ;  /* 0x000000ff1000720c */ /* 0x000fc40003fa6270 */
[----:B------:R-:W2:Y:S04]  /*a620*/  LDL.LU R16, [R1+0x5cc] ;  /* 0x0005cc0001107983 */ /* 0x000ea80000300800 */
[----:B------:R-:W2:Y:S01]  /*a630*/  LDL.LU R15, [R1+0x5d0] ;  /* 0x0005d000010f7983 */ /* 0x000ea20000300800 */
[----:B------:R-:W-:-:S05]  /*a640*/  IMAD R9, R0, R2, R9 ;  /* 0x0000000200097224 */ /* 0x000fca00078e0209 */
[C---:B------:R-:W-:Y:S02]  /*a650*/  ISETP.GT.U32.AND P1, PT, R0.reuse, R9, PT ;  /* 0x000000090000720c */ /* 0x040fe40003f24070 */
[----:B------:R-:W-:Y:S01]  /*a660*/  ISETP.GT.U32.AND P3, PT, R0, R4, PT ;  /* 0x000000040000720c */ /* 0x000fe20003f64070 */
[----:B------:R-:W-:-:S10]  /*a670*/  IMAD.HI.U32 R2, R20, R6, RZ ;  /* 0x0000000614027227 */ /* 0x000fd400078e00ff */
[----:B------:R-:W-:-:S05]  /*a680*/  @!P1 IMAD.IADD R9, R9, 0x1, -R0 ;  /* 0x0000000109099824 */ /* 0x000fca00078e0a00 */
[C---:B------:R-:W-:Y:S01]  /*a690*/  ISETP.GT.U32.AND P1, PT, R0.reuse, R9, PT ;  /* 0x000000090000720c */ /* 0x040fe20003f24070 */
[----:B------:R-:W-:Y:S02]  /*a6a0*/  IMAD.MOV.U32 R11, RZ, RZ, R14 ;  /* 0x000000ffff0b7224 */ /* 0x000fe400078e000e */
[----:B------:R-:W-:Y:S01]  /*a6b0*/  IMAD.MOV R2, RZ, RZ, -R2 ;  /* 0x000000ffff027224 */ /* 0x000fe200078e0a02 */
[----:B------:R-:W-:Y:S01]  /*a6c0*/  MOV R10, R13 ;  /* 0x0000000d000a7202 */ /* 0x000fe20000000f00 */
[----:B------:R-:W-:Y:S02]  /*a6d0*/  @!P4 IMAD.MOV R11, RZ, RZ, -R11 ;  /* 0x000000ffff0bc224 */ /* 0x000fe400078e0a0b */
[----:B------:R-:W-:Y:S02]  /*a6e0*/  IMAD R6, R0, R2, R6 ;  /* 0x0000000200067224 */ /* 0x000fe400078e0206 */
[----:B------:R-:W-:Y:S01]  /*a6f0*/  @!P3 IMAD.IADD R4, R4, 0x1, -R0 ;  /* 0x000000010404b824 */ /* 0x000fe200078e0a00 */
[----:B---3--:R-:W-:-:S03]  /*a700*/  IABS R8, R12 ;  /* 0x0000000c00087213 */ /* 0x008fc60000000000 */
[----:B------:R-:W-:Y:S01]  /*a710*/  @!P1 IMAD.IADD R9, R9, 0x1, -R0 ;  /* 0x0000000109099824 */ /* 0x000fe200078e0a00 */
[----:B------:R0:W-:Y:S01]  /*a720*/  STL [R1+0x1c4], R11 ;  /* 0x0001c40b01007387 */ /* 0x0001e20000100800 */
[----:B------:R-:W-:Y:S02]  /*a730*/  @!P2 IMAD.MOV R10, RZ, RZ, -R10 ;  /* 0x000000ffff0aa224 */ /* 0x000fe400078e0a0a */
[----:B------:R-:W-:-:S04]  /*a740*/  IMAD.HI.U32 R2, R20, R8, RZ ;  /* 0x0000000814027227 */ /* 0x000fc800078e00ff */
[----:B------:R-:W-:Y:S02]  /*a750*/  IMAD.MOV R2, RZ, RZ, -R2 ;  /* 0x000000ffff027224 */ /* 0x000fe400078e0a02 */
[----:B------:R-:W-:Y:S01]  /*a760*/  @!P0 IMAD.MOV R4, RZ, RZ, -R4 ;  /* 0x000000ffff048224 */ /* 0x000fe200078e0a04 */
[----:B------:R-:W-:Y:S01]  /*a770*/  STL [R1+0x1c0], R10 ;  /* 0x0001c00a01007387 */ /* 0x000fe20000100800 */
[----:B------:R-:W-:Y:S01]  /*a780*/  IMAD R8, R0, R2, R8 ;  /* 0x0000000200087224 */ /* 0x000fe200078e0208 */
[----:B----4-:R-:W-:Y:S02]  /*a790*/  IABS R5, R29 ;  /* 0x0000001d00057213 */ /* 0x010fe40000000000 */
[----:B------:R-:W-:Y:S02]  /*a7a0*/  ISETP.GE.AND P3, PT, R29, RZ, PT ;  /* 0x000000ff1d00720c */ /* 0x000fe40003f66270 */
[----:B------:R-:W3:Y:S04]  /*a7b0*/  LDL.LU R29, [R1+0x5d8] ;  /* 0x0005d800011d7983 */ /* 0x000ee80000300800 */
[----:B------:R-:W-:Y:S01]  /*a7c0*/  STL [R1+0x1bc], R4 ;  /* 0x0001bc0401007387 */ /* 0x000fe20000100800 */
[----:B------:R-:W-:-:S02]  /*a7d0*/  ISETP.GE.AND P1, PT, R28, RZ, PT ;  /* 0x000000ff1c00720c */ /* 0x000fc40003f26270 */
[----:B------:R-:W-:Y:S02]  /*a7e0*/  IABS R2, R28 ;  /* 0x0000001c00027213 */ /* 0x000fe40000000000 */
[----:B------:R-:W4:Y:S01]  /*a7f0*/  LDL.LU R28, [R1+0x5dc] ;  /* 0x0005dc00011c7983 */ /* 0x000f220000300800 */
[----:B0-----:R-:W-:Y:S01]  /*a800*/  IABS R11, R3 ;  /* 0x00000003000b7213 */ /* 0x001fe20000000000 */
[----:B------:R-:W-:-:S04]  /*a810*/  IMAD.MOV.U32 R3, RZ, RZ, R9 ;  /* 0x000000ffff037224 */ /* 0x000fc800078e0009 */
[----:B------:R-:W-:Y:S02]  /*a820*/  @!P6 IMAD.MOV R3, RZ, RZ, -R3 ;  /* 0x000000ffff03e224 */ /* 0x000fe400078e0a03 */
        /* <DEDUP_REMOVED lines=12> */
[----:B------:R-:W-:Y:S01]  /*a8f0*/  ISETP.GT.U32.AND P6, PT, R0, R8, PT ;  /* 0x000000080000720c */ /* 0x000fe20003fc4070 */
[----:B------:R-:W-:-:S10]  /*a900*/  IMAD.HI.U32 R10, R20, R2, RZ ;  /* 0x00000002140a7227 */ /* 0x000fd400078e00ff */
[--C-:B------:R-:W-:Y:S01]  /*a910*/  @!P4 IMAD.IADD R6, R6, 0x1, -R0.reuse ;  /* 0x000000010606c824 */ /* 0x100fe200078e0a00 */
[----:B------:R-:W-:Y:S01]  /*a920*/  ISETP.GT.U32.AND P4, PT, R0, R5, PT ;  /* 0x000000050000720c */ /* 0x000fe20003f84070 */
[----:B------:R-:W-:Y:S01]  /*a930*/  @!P6 IMAD.IADD R8, R8, 0x1, -R0 ;  /* 0x000000010808e824 */ /* 0x000fe200078e0a00 */
[----:B------:R-:W-:Y:S02]  /*a940*/  ISETP.GE.AND P2, PT, R12, RZ, PT ;  /* 0x000000ff0c00720c */ /* 0x000fe40003f46270 */
[----:B------:R-:W-:Y:S02]  /*a950*/  IABS R12, R21 ;  /* 0x00000015000c7213 */ /* 0x000fe40000000000 */
[----:B------:R-:W-:-:S03]  /*a960*/  IADD3 R10, PT, PT, -R10, RZ, RZ ;  /* 0x000000ff0a0a7210 */ /* 0x000fc60007ffe1ff */
[----:B------:R-:W-:-:S04]  /*a970*/  IMAD.HI.U32 R4, R20, R12, RZ ;  /* 0x0000000c14047227 */ /* 0x000fc800078e00ff */
[----:B------:R-:W-:Y:S01]  /*a980*/  @!P4 IMAD.IADD R5, R5, 0x1, -R0 ;  /* 0x000000010505c824 */ /* 0x000fe200078e0a00 */
[C---:B------:R-:W-:Y:S01]  /*a990*/  ISETP.GT.U32.AND P4, PT, R0.reuse, R8, PT ;  /* 0x000000080000720c */ /* 0x040fe20003f84070 */
[----:B------:R-:W-:Y:S02]  /*a9a0*/  IMAD R2, R0, R10, R2 ;  /* 0x0000000a00027224 */ /* 0x000fe400078e0202 */
[----:B------:R-:W-:Y:S02]  /*a9b0*/  IMAD.MOV R4, RZ, RZ, -R4 ;  /* 0x000000ffff047224 */ /* 0x000fe400078e0a04 */
[----:B------:R-:W-:-:S04]  /*a9c0*/  IMAD.HI.U32 R10, R20, R7, RZ ;  /* 0x00000007140a7227 */ /* 0x000fc800078e00ff */
[----:B------:R-:W-:Y:S02]  /*a9d0*/  IMAD R12, R0, R4, R12 ;  /* 0x00000004000c7224 */ /* 0x000fe400078e020c */
[----:B------:R-:W-:Y:S02]  /*a9e0*/  IMAD.MOV R10, RZ, RZ, -R10 ;  /* 0x000000ffff0a7224 */ /* 0x000fe400078e0a0a */
[----:B------:R-:W-:Y:S02]  /*a9f0*/  @!P4 IADD3 R8, PT, PT, R8, -R0, RZ ;  /* 0x800000000808c210 */ /* 0x000fe40007ffe0ff */
[C---:B------:R-:W-:Y:S01]  /*aa00*/  IMAD R7, R0.reuse, R10, R7 ;  /* 0x0000000a00077224 */ /* 0x040fe200078e0207 */
        /* <DEDUP_REMOVED lines=16> */
[----:B------:R-:W-:Y:S01]  /*ab10*/  IMAD.HI.U32 R13, R20, R11, RZ ;  /* 0x0000000b140d7227 */ /* 0x000fe200078e00ff */
[----:B------:R-:W-:-:S02]  /*ab20*/  ISETP.GT.U32.AND P6, PT, R0, R2, PT ;  /* 0x000000020000720c */ /* 0x000fc40003fc4070 */
[----:B------:R-:W-:Y:S01]  /*ab30*/  ISETP.GT.U32.AND P5, PT, R0, R5, PT ;  /* 0x000000050000720c */ /* 0x000fe20003fa4070 */
[----:B------:R-:W-:-:S04]  /*ab40*/  IMAD.MOV R13, RZ, RZ, -R13 ;  /* 0x000000ffff0d7224 */ /* 0x000fc800078e0a0d */
[----:B------:R-:W-:-:S05]  /*ab50*/  IMAD R11, R0, R13, R11 ;  /* 0x0000000d000b7224 */ /* 0x000fca00078e020b */
[----:B------:R-:W-:Y:S01]  /*ab60*/  ISETP.GT.U32.AND P2, PT, R0, R11, PT ;  /* 0x0000000b0000720c */ /* 0x000fe20003f44070 */
[--C-:B------:R-:W-:Y:S02]  /*ab70*/  @!P6 IMAD.IADD R2, R2, 0x1, -R0.reuse ;  /* 0x000000010202e824 */ /* 0x100fe400078e0a00 */
[----:B------:R-:W-:Y:S01]  /*ab80*/  @!P5 IMAD.IADD R5, R5, 0x1, -R0 ;  /* 0x000000010505d824 */ /* 0x000fe200078e0a00 */
[----:B------:R-:W-:Y:S01]  /*ab90*/  ISETP.GT.U32.AND P5, PT, R0, R7, PT ;  /* 0x000000070000720c */ /* 0x000fe20003fa4070 */
[----:B------:R-:W-:Y:S01]  /*aba0*/  IMAD.HI.U32 R14, R20, R10, RZ ;  /* 0x0000000a140e7227 */ /* 0x000fe200078e00ff */
[----:B------:R-:W-:-:S03]  /*abb0*/  ISETP.GT.U32.AND P6, PT, R0, R2, PT ;  /* 0x000000020000720c */ /* 0x000fc60003fc4070 */
[----:B------:R-:W-:-:S04]  /*abc0*/  IMAD.MOV R14, RZ, RZ, -R14 ;  /* 0x000000ffff0e7224 */ /* 0x000fc800078e0a0e */
[----:B------:R-:W-:Y:S02]  /*abd0*/  @!P2 IMAD.IADD R11, R11, 0x1, -R0 ;  /* 0x000000010b0ba824 */ /* 0x000fe400078e0a00 */
[C---:B------:R-:W-:Y:S02]  /*abe0*/  IMAD R10, R0.reuse, R14, R10 ;  /* 0x0000000e000a7224 */ /* 0x040fe400078e020a */
[--C-:B------:R-:W-:Y:S01]  /*abf0*/  @!P5 IMAD.IADD R7, R7, 0x1, -R0.reuse ;  /* 0x000000010707d824 */ /* 0x100fe200078e0a00 */
[----:B------:R-:W3:Y:S01]  /*ac00*/  LDL.LU R14, [R1+0x5d4] ;  /* 0x0005d400010e7983 */ /* 0x000ee20000300800 */
[----:B------:R-:W-:Y:S01]  /*ac10*/  @!P3 IMAD.MOV R5, RZ, RZ, -R5 ;  /* 0x000000ffff05b224 */ /* 0x000fe200078e0a05 */
[----:B------:R-:W-:Y:S01]  /*ac20*/  ISETP.GT.U32.AND P5, PT, R0, R11, PT ;  /* 0x0000000b0000720c */ /* 0x000fe20003fa4070 */
[----:B------:R-:W-:-:S03]  /*ac30*/  @!P6 IMAD.IADD R2, R2, 0x1, -R0 ;  /* 0x000000010202e824 */ /* 0x000fc600078e0a00 */
[----:B------:R0:W-:Y:S02]  /*ac40*/  STL [R1+0xac], R5 ;  /* 0x0000ac0501007387 */ /* 0x0001e40000100800 */
[----:B0-----:R-:W-:-:S04]  /*ac50*/  IMAD.MOV.U32 R5, RZ, RZ, R2 ;  /* 0x000000ffff057224 */ /* 0x001fc800078e0002 */
[----:B------:R-:W-:-:S03]  /*ac60*/  @!P1 IMAD.MOV R5, RZ, RZ, -R5 ;  /* 0x000000ffff059224 */ /* 0x000fc600078e0a05 */
[----:B------:R-:W-:Y:S02]  /*ac70*/  @!P5 IMAD.IADD R11, R11, 0x1, -R0 ;  /* 0x000000010b0bd824 */ /* 0x000fe400078e0a00 */
[----:B------:R-:W-:Y:S01]  /*ac80*/  STL [R1+0x1a8], R5 ;  /* 0x0001a80501007387 */ /* 0x000fe20000100800 */
[----:B------:R-:W-:-:S04]  /*ac90*/  IMAD.HI.U32 R4, R20, R9, RZ ;  /* 0x0000000914047227 */ /* 0x000fc800078e00ff */
[----:B------:R-:W-:Y:S01]  /*aca0*/  IMAD.MOV R4, RZ, RZ, -R4 ;  /* 0x000000ffff047224 */ /* 0x000fe200078e0a04 */
[----:B--2---:R-:W-:Y:S02]  /*acb0*/  ISETP.GE.AND P5, PT, R16, RZ, PT ;  /* 0x000000ff1000720c */ /* 0x004fe40003fa6270 */
[----:B------:R-:W2:Y:S01]  /*acc0*/  LDL.LU R16, [R1+0x5e8] ;  /* 0x0005e80001107983 */ /* 0x000ea20000300800 */
[C---:B------:R-:W-:Y:S01]  /*acd0*/  IMAD R9, R0.reuse, R4, R9 ;  /* 0x0000000400097224 */ /* 0x040fe200078e0209 */
[----:B----4-:R-:W-:Y:S02]  /*ace0*/  IABS R6, R28 ;  /* 0x0000001c00067213 */ /* 0x010fe40000000000 */
[C---:B------:R-:W-:Y:S02]  /*acf0*/  ISETP.GT.U32.AND P3, PT, R0.reuse, R7, PT ;  /* 0x000000070000720c */ /* 0x040fe40003f64070 */
[----:B------:R-:W-:Y:S01]  /*ad00*/  ISETP.GT.U32.AND P6, PT, R0, R9, PT ;  /* 0x000000090000720c */ /* 0x000fe20003fc4070 */
[----:B------:R-:W-:Y:S01]  /*ad10*/  IMAD.HI.U32 R8, R20, R6, RZ ;  /* 0x0000000614087227 */ /* 0x000fe200078e00ff */
[----:B------:R-:W-:-:S03]  /*ad20*/  IABS R4, R29 ;  /* 0x0000001d00047213 */ /* 0x000fc60000000000 */
[----:B------:R-:W-:Y:S01]  /*ad30*/  IMAD.MOV R8, RZ, RZ, -R8 ;  /* 0x000000ffff087224 */ /* 0x000fe200078e0a08 */
[----:B------:R-:W-:Y:S01]  /*ad40*/  ISETP.GT.U32.AND P2, PT, R0, R12, PT ;  /* 0x0000000c0000720c */ /* 0x000fe20003f44070 */
[----:B------:R-:W-:Y:S01]  /*ad50*/  IMAD.HI.U32 R13, R20, R4, RZ ;  /* 0x00000004140d7227 */ /* 0x000fe200078e00ff */
[----:B------:R-:W-:-:S03]  /*ad60*/  ISETP.GT.U32.AND P1, PT, R0, R10, PT ;  /* 0x0000000a0000720c */ /* 0x000fc60003f24070 */
[C---:B------:R-:W-:Y:S02]  /*ad70*/  IMAD R6, R0.reuse, R8, R6 ;  /* 0x0000000800067224 */ /* 0x040fe400078e0206 */
[----:B------:R-:W-:Y:S01]  /*ad80*/  IMAD.MOV R13, RZ, RZ, -R13 ;  /* 0x000000ffff0d7224 */ /* 0x000fe200078e0a0d */
[----:B------:R-:W-:Y:S01]  /*ad90*/  @!P6 IADD3 R9, PT, PT, R9, -R0, RZ ;  /* 0x800000000909e210 */ /* 0x000fe20007ffe0ff */
[----:B------:R-:W-:Y:S01]  /*ada0*/  @!P3 IMAD.IADD R7, R7, 0x1, -R0 ;  /* 0x000000010707b824 */ /* 0x000fe200078e0a00 */
[C---:B------:R-:W-:Y:S01]  /*adb0*/  ISETP.GT.U32.AND P3, PT, R0.reuse, R6, PT ;  /* 0x000000060000720c */ /* 0x040fe20003f64070 */
[C---:B------:R-:W-:Y:S01]  /*adc0*/  IMAD R4, R0.reuse, R13, R4 ;  /* 0x0000000d00047224 */ /* 0x040fe200078e0204 */
[----:B------:R-:W-:Y:S01]  /*add0*/  ISETP.GT.U32.AND P6, PT, R0, R9, PT ;  /* 0x000000090000720c */ /* 0x000fe20003fc4070 */
[--C-:B------:R-:W-:Y:S01]  /*ade0*/  @!P2 IMAD.IADD R12, R12, 0x1, -R0.reuse ;  /* 0x000000010c0ca824 */ /* 0x100fe200078e0a00 */
[----:B------:R-:W-:Y:S02]  /*adf0*/  IABS R2, R21 ;  /* 0x0000001500027213 */ /* 0x000fe40000000000 */
[----:B------:R-:W-:Y:S01]  /*ae00*/  ISETP.GT.U32.AND P2, PT, R0, R4, PT ;  /* 0x000000040000720c */ /* 0x000fe20003f44070 */
[----:B------:R-:W-:-:S02]  /*ae10*/  @!P1 IMAD.IADD R10, R10, 0x1, -R0 ;  /* 0x000000010a0a9824 */ /* 0x000fc400078e0a00 */
[----:B------:R-:W-:-:S04]  /*ae20*/  IMAD.HI.U32 R13, R20, R2, RZ ;  /* 0x00000002140d7227 */ /* 0x000fc800078e00ff */
[----:B------:R-:W-:Y:S02]  /*ae30*/  @!P3 IMAD.IADD R6, R6, 0x1, -R0 ;  /* 0x000000010606b824 */ /* 0x000fe400078e0a00 */
[----:B------:R-:W-:Y:S01]  /*ae40*/  @!P0 IMAD.MOV R12, RZ, RZ, -R12 ;  /* 0x000000ffff0c8224 */ /* 0x000fe200078e0a0c */
[C---:B------:R-:W-:Y:S01]  /*ae50*/  ISETP.GT.U32.AND P0, PT, R0.reuse, R10, PT ;  /* 0x0000000a0000720c */ /* 0x040fe20003f04070 */
[----:B------:R-:W-:Y:S01]  /*ae60*/  @!P4 IMAD.MOV R11, RZ, RZ, -R11 ;  /* 0x000000ffff0bc224 */ /* 0x000fe200078e0a0b */
[----:B------:R-:W-:Y:S01]  /*ae70*/  ISETP.GT.U32.AND P3, PT, R0, R6, PT ;  /* 0x000000060000720c */ /* 0x000fe20003f64070 */
[--C-:B------:R-:W-:Y:S01]  /*ae80*/  @!P6 IMAD.IADD R9, R9, 0x1, -R0.reuse ;  /* 0x000000010909e824 */ /* 0x100fe200078e0a00 */
[----:B------:R-:W-:Y:S01]  /*ae90*/  ISETP.GE.AND P6, PT, R15, RZ, PT ;  /* 0x000000ff0f00720c */ /* 0x000fe20003fc6270 */
[----:B------:R-:W-:Y:S01]  /*aea0*/  IMAD.MOV R13, RZ, RZ, -R13 ;  /* 0x000000ffff0d7224 */ /* 0x000fe200078e0a0d */
[----:B------:R-:W4:Y:S01]  /*aeb0*/  LDL.LU R15, [R1+0x5ec] ;  /* 0x0005ec00010f7983 */ /* 0x000f220000300800 */
[----:B------:R-:W-:-:S03]  /*aec0*/  @!P2 IMAD.IADD R4, R4, 0x1, -R0 ;  /* 0x000000010404a824 */ /* 0x000fc600078e0a00 */
[----:B------:R-:W-:Y:S01]  /*aed0*/  STL [R1+0x188], R12 ;  /* 0x0001880c01007387 */ /* 0x000fe20000100800 */
[----:B------:R-:W-:-:S03]  /*aee0*/  IMAD R2, R0, R13, R2 ;  /* 0x0000000d00027224 */ /* 0x000fc600078e0202 */
[----:B------:R0:W-:Y:S01]  /*aef0*/  STL [R1+0x18c], R11 ;  /* 0x00018c0b01007387 */ /* 0x0001e20000100800 */
[----:B---3--:R-:W-:Y:S02]  /*af00*/  ISETP.GE.AND P1, PT, R14, RZ, PT ;  /* 0x000000ff0e00720c */ /* 0x008fe40003f26270 */
[----:B------:R-:W-:Y:S01]  /*af10*/  ISETP.GT.U32.AND P4, PT, R0, R4, PT ;  /* 0x000000040000720c */ /* 0x000fe20003f84070 */
[----:B------:R-:W-:Y:S02]  /*af20*/  @!P0 IMAD.IADD R10, R10, 0x1, -R0 ;  /* 0x000000010a0a8824 */ /* 0x000fe400078e0a00 */
[----:B0-----:R-:W-:-:S04]  /*af30*/  IMAD.MOV.U32 R11, RZ, RZ, R7 ;  /* 0x000000ffff0b7224 */ /* 0x001fc800078e0007 */
[----:B------:R-:W-:Y:S01]  /*af40*/  @!P5 IMAD.MOV R11, RZ, RZ, -R11 ;  /* 0x000000ffff0bd224 */ /* 0x000fe200078e0a0b */
[----:B------:R-:W-:Y:S01]  /*af50*/  ISETP.GT.U32.AND P5, PT, R0, R2, PT ;  /* 0x000000020000720c */ /* 0x000fe20003fa4070 */
[--C-:B------:R-:W-:Y:S01]  /*af60*/  @!P3 IMAD.IADD R6, R6, 0x1, -R0.reuse ;  /* 0x000000010606b824 */ /* 0x100fe200078e0a00 */
[----:B------:R-:W-:Y:S02]  /*af70*/  IABS R8, R3 ;  /* 0x0000000300087213 */ /* 0x000fe40000000000 */
[----:B------:R-:W-:Y:S01]  /*af80*/  ISETP.GE.AND P3, PT, R3, RZ, PT ;  /* 0x000000ff0300720c */ /* 0x000fe20003f66270 */
[----:B------:R-:W-:Y:S01]  /*af90*/  @!P6 IMAD.MOV R9, RZ, RZ, -R9 ;  /* 0x000000ffff09e224 */ /* 0x000fe200078e0a09 */
[----:B------:R-:W-:Y:S02]  /*afa0*/  MOV R3, R10 ;  /* 0x0000000a00037202 */ /* 0x000fe40000000f00 */
[----:B------:R-:W-:Y:S02]  /*afb0*/  ISETP.GE.AND P2, PT, R29, RZ, PT ;  /* 0x000000ff1d00720c */ /* 0x000fe40003f46270 */
        /* <DEDUP_REMOVED lines=8> */
[----:B------:R-:W3:Y:S04]  /*b040*/  LDL.LU R28, [R1+0x5f4] ;  /* 0x0005f400011c7983 */ /* 0x000ee80000300800 */
        /* <DEDUP_REMOVED lines=9> */
[----:B------:R-:W-:-:S05]  /*b0e0*/  IMAD.HI.U32 R5, R20, R8, RZ ;  /* 0x0000000814057227 */ /* 0x000fca00078e00ff */
[----:B------:R-:W-:-:S05]  /*b0f0*/  IADD3 R5, PT, PT, -R5, RZ, RZ ;  /* 0x000000ff05057210 */ /* 0x000fca0007ffe1ff */
[----:B------:R-:W-:-:S05]  /*b100*/  IMAD R8, R0, R5, R8 ;  /* 0x0000000500087224 */ /* 0x000fca00078e0208 */
[----:B------:R-:W-:Y:S01]  /*b110*/  ISETP.GT.U32.AND P0, PT, R0, R8, PT ;  /* 0x000000080000720c */ /* 0x000fe20003f04070 */
[----:B------:R-:W-:Y:S01]  /*b120*/  @!P6 IMAD.MOV R6, RZ, RZ, -R6 ;  /* 0x000000ffff06e224 */ /* 0x000fe200078e0a06 */
[----:B----4-:R-:W-:Y:S02]  /*b130*/  IABS R11, R15 ;  /* 0x0000000f000b7213 */ /* 0x010fe40000000000 */
[----:B------:R-:W-:Y:S02]  /*b140*/  ISETP.GE.AND P6, PT, R15, RZ, PT ;  /* 0x000000ff0f00720c */ /* 0x000fe40003fc6270 */
[----:B------:R-:W4:Y:S01]  /*b150*/  LDL R15, [R1+0x604] ;  /* 0x00060400010f7983 */ /* 0x000f220000100800 */
[----:B------:R-:W-:-:S06]  /*b160*/  IMAD.HI.U32 R5, R20, R7, RZ ;  /* 0x0000000714057227 */ /* 0x000fcc00078e00ff */
[----:B------:R-:W-:Y:S01]  /*b170*/  @!P0 IMAD.IADD R8, R8, 0x1, -R0 ;  /* 0x0000000108088824 */ /* 0x000fe200078e0a00 */
[----:B------:R-:W-:Y:S01]  /*b180*/  ISETP.GT.U32.AND P0, PT, R0, R2, PT ;  /* 0x000000020000720c */ /* 0x000fe20003f04070 */
[----:B------:R-:W-:-:S03]  /*b190*/  IMAD.MOV R5, RZ, RZ, -R5 ;  /* 0x000000ffff057224 */ /* 0x000fc600078e0a05 */
[C---:B------:R-:W-:Y:S01]  /*b1a0*/  ISETP.GT.U32.AND P1, PT, R0.reuse, R8, PT ;  /* 0x000000080000720c */ /* 0x040fe20003f24070 */
[----:B------:R-:W-:Y:S01]  /*b1b0*/  IMAD R7, R0, R5, R7 ;  /* 0x0000000500077224 */ /* 0x000fe200078e0207 */
[----:B------:R-:W-:Y:S01]  /*b1c0*/  STL [R1+0x194], R6 ;  /* 0x0001940601007387 */ /* 0x000fe20000100800 */
[----:B---3--:R-:W-:-:S03]  /*b1d0*/  IABS R9, R29 ;  /* 0x0000001d00097213 */ /* 0x008fc60000000000 */
[----:B------:R-:W-:-:S03]  /*b1e0*/  ISETP.GT.U32.AND P2, PT, R0, R7, PT ;  /* 0x000000070000720c */ /* 0x000fc60003f44070 */
[----:B------:R-:W-:Y:S02]  /*b1f0*/  @!P0 IMAD.IADD R2, R2, 0x1, -R0 ;  /* 0x0000000102028824 */ /* 0x000fe400078e0a00 */
[----:B------:R-:W-:-:S04]  /*b200*/  IMAD.HI.U32 R4, R20, R9, RZ ;  /* 0x0000000914047227 */ /* 0x000fc800078e00ff */
[----:B------:R-:W-:Y:S02]  /*b210*/  @!P1 IMAD.IADD R8, R8, 0x1, -R0 ;  /* 0x0000000108089824 */ /* 0x000fe400078e0a00 */
[----:B------:R-:W-:Y:S02]  /*b220*/  @!P4 IMAD.MOV R2, RZ, RZ, -R2 ;  /* 0x000000ffff02c224 */ /* 0x000fe400078e0a02 */
[----:B------:R-:W-:Y:S02]  /*b230*/  IMAD.MOV R4, RZ, RZ, -R4 ;  /* 0x000000ffff047224 */ /* 0x000fe400078e0a04 */
[----:B------:R-:W-:Y:S01]  /*b240*/  IMAD.HI.U32 R5, R20, R11, RZ ;  /* 0x0000000b14057227 */ /* 0x000fe200078e00ff */
[----:B------:R-:W-:Y:S01]  /*b250*/  ISETP.GE.AND P0, PT, R29, RZ, PT ;  /* 0x000000ff1d00720c */ /* 0x000fe20003f06270 */
[----:B------:R0:W-:Y:S01]  /*b260*/  STL [R1+0x198], R2 ;  /* 0x0001980201007387 */ /* 0x0001e20000100800 */
[----:B------:R-:W-:Y:S01]  /*b270*/  ISETP.GE.AND P1, PT, R28, RZ, PT ;  /* 0x000000ff1c00720c */ /* 0x000fe20003f26270 */
[----:B------:R-:W-:Y:S01]  /*b280*/  IMAD R9, R0, R4, R9 ;  /* 0x0000000400097224 */ /* 0x000fe200078e0209 */
[----:B------:R-:W-:Y:S01]  /*b290*/  IABS R4, R28 ;  /* 0x0000001c00047213 */ /* 0x000fe20000000000 */
[----:B------:R-:W-:Y:S01]  /*b2a0*/  IMAD.MOV R5, RZ, RZ, -R5 ;  /* 0x000000ffff057224 */ /* 0x000fe200078e0a05 */
[----:B------:R-:W-:Y:S01]  /*b2b0*/  @!P2 IADD3 R7, PT, PT, R7, -R0, RZ ;  /* 0x800000000707a210 */ /* 0x000fe20007ffe0ff */
[----:B------:R-:W3:Y:S01]  /*b2c0*/  LDL.LU R29, [R1+0x608] ;  /* 0x00060800011d7983 */ /* 0x000ee20000300800 */
[----:B------:R-:W-:-:S02]  /*b2d0*/  ISETP.GE.AND P2, PT, R21, RZ, PT ;  /* 0x000000ff1500720c */ /* 0x000fc40003f46270 */
[----:B0-----:R-:W-:Y:S01]  /*b2e0*/  IABS R2, R21 ;  /* 0x0000001500027213 */ /* 0x001fe20000000000 */
[----:B------:R-:W3:Y:S01]  /*b2f0*/  LDL.LU R28, [R1+0x60c] ;  /* 0x00060c00011c7983 */ /* 0x000ee20000300800 */
        /* <DEDUP_REMOVED lines=13> */
[C---:B------:R-:W-:Y:S02]  /*b3d0*/  ISETP.GT.U32.AND P4, PT, R0.reuse, R7, PT ;  /* 0x000000070000720c */ /* 0x040fe40003f84070 */
[----:B------:R-:W-:-:S11]  /*b3e0*/  ISETP.GT.U32.AND P3, PT, R0, R11, PT ;  /* 0x0000000b0000720c */ /* 0x000fd60003f64070 */
[--C-:B------:R-:W-:Y:S01]  /*b3f0*/  @!P4 IMAD.IADD R7, R7, 0x1, -R0.reuse ;  /* 0x000000010707c824 */ /* 0x100fe200078e0a00 */
[----:B------:R-:W-:Y:S01]  /*b400*/  ISETP.GT.U32.AND P4, PT, R0, R9, PT ;  /* 0x000000090000720c */ /* 0x000fe20003f84070 */
[----:B------:R-:W-:-:S12]  /*b410*/  @!P3 IMAD.IADD R11, R11, 0x1, -R0 ;  /* 0x000000010b0bb824 */ /* 0x000fd800078e0a00 */
[----:B------:R-:W-:Y:S02]  /*b420*/  @!P4 IADD3 R9, PT, PT, R9, -R0, RZ ;  /* 0x800000000909c210 */ /* 0x000fe40007ffe0ff */
[----:B------:R-:W-:Y:S01]  /*b430*/  ISETP.GT.U32.AND P4, PT, R0, R11, PT ;  /* 0x0000000b0000720c */ /* 0x000fe20003f84070 */
[----:B-1----:R-:W-:-:S04]  /*b440*/  IMAD.MOV.U32 R3, RZ, RZ, R7 ;  /* 0x000000ffff037224 */ /* 0x002fc800078e0007 */
        /* <DEDUP_REMOVED lines=19> */
[C---:B------:R-:W-:Y:S01]  /*b580*/  IMAD R4, R0.reuse, R12, R4 ;  /* 0x0000000c00047224 */ /* 0x040fe200078e0204 */
[----:B------:R-:W-:Y:S01]  /*b590*/  ISETP.GT.U32.AND P5, PT, R0, R9, PT ;  /* 0x000000090000720c */ /* 0x000fe20003fa4070 */
[----:B------:R-:W-:-:S03]  /*b5a0*/  IMAD.HI.U32 R12, R20, R5, RZ ;  /* 0x00000005140c7227 */ /* 0x000fc600078e00ff */
[----:B------:R-:W-:Y:S01]  /*b5b0*/  ISETP.GT.U32.AND P3, PT, R0, R4, PT ;  /* 0x000000040000720c */ /* 0x000fe20003f64070 */
[----:B------:R-:W-:-:S04]  /*b5c0*/  IMAD.MOV R12, RZ, RZ, -R12 ;  /* 0x000000ffff0c7224 */ /* 0x000fc800078e0a0c */
[----:B------:R-:W-:Y:S01]  /*b5d0*/  IMAD R5, R0, R12, R5 ;  /* 0x0000000c00057224 */ /* 0x000fe200078e0205 */
[----:B------:R-:W-:-:S03]  /*b5e0*/  IABS R12, R29 ;  /* 0x0000001d000c7213 */ /* 0x000fc60000000000 */
[----:B------:R-:W-:Y:S01]  /*b5f0*/  @!P5 IMAD.IADD R9, R9, 0x1, -R0 ;  /* 0x000000010909d824 */ /* 0x000fe200078e0a00 */
[----:B------:R-:W-:-:S03]  /*b600*/  ISETP.GT.U32.AND P5, PT, R0, R5, PT ;  /* 0x000000050000720c */ /* 0x000fc60003fa4070 */
[----:B------:R-:W-:Y:S01]  /*b610*/  @!P3 IMAD.IADD R4, R4, 0x1, -R0 ;  /* 0x000000010404b824 */ /* 0x000fe200078e0a00 */
[----:B------:R-:W-:Y:S01]  /*b620*/  IABS R7, R21 ;  /* 0x0000001500077213 */ /* 0x000fe20000000000 */
[----:B------:R-:W-:-:S03]  /*b630*/  IMAD.HI.U32 R11, R20, R12, RZ ;  /* 0x0000000c140b7227 */ /* 0x000fc600078e00ff */
[----:B------:R-:W-:Y:S01]  /*b640*/  ISETP.GT.U32.AND P3, PT, R0, R4, PT ;  /* 0x000000040000720c */ /* 0x000fe20003f64070 */
[----:B------:R-:W-:Y:S02]  /*b650*/  IMAD.MOV R11, RZ, RZ, -R11 ;  /* 0x000000ffff0b7224 */ /* 0x000fe400078e0a0b */
[----:B------:R-:W-:-:S04]  /*b660*/  IMAD.HI.U32 R13, R20, R7, RZ ;  /* 0x00000007140d7227 */ /* 0x000fc800078e00ff */
[----:B------:R-:W-:Y:S02]  /*b670*/  IMAD R11, R0, R11, R12 ;  /* 0x0000000b000b7224 */ /* 0x000fe400078e020c */
[----:B------:R-:W4:Y:S01]  /*b680*/  LDL.LU R12, [R1+0x604] ;  /* 0x00060400010c7983 */ /* 0x000f220000300800 */
[----:B------:R-:W-:Y:S01]  /*b690*/  IADD3 R13, PT, PT, -R13, RZ, RZ ;  /* 0x000000ff0d0d7210 */ /* 0x000fe20007ffe1ff */
[--C-:B------:R-:W-:Y:S02]  /*b6a0*/  @!P5 IMAD.IADD R5, R5, 0x1, -R0.reuse ;  /* 0x000000010505d824 */ /* 0x100fe400078e0a00 */
[----:B------:R-:W-:Y:S02]  /*b6b0*/  @!P3 IMAD.IADD R4, R4, 0x1, -R0 ;  /* 0x000000010404b824 */ /* 0x000fe400078e0a00 */
        /* <DEDUP_REMOVED lines=8> */
[----:B------:R0:W-:Y:S03]  /*b740*/  STL [R1+0x178], R13 ;  /* 0x0001780d01007387 */ /* 0x0001e60000100800 */
[----:B------:R-:W-:Y:S01]  /*b750*/  @!P5 IMAD.IADD R6, R6, 0x1, -R0 ;  /* 0x000000010606d824 */ /* 0x000fe200078e0a00 */
[----:B---3--:R-:W-:Y:S02]  /*b760*/  ISETP.GE.AND P5, PT, R16, RZ, PT ;  /* 0x000000ff1000720c */ /* 0x008fe40003fa6270 */
[----:B------:R-:W2:Y:S01]  /*b770*/  LDL.LU R16, [R1+0x61c] ;  /* 0x00061c0001107983 */ /* 0x000ea20000300800 */
[----:B------:R-:W-:-:S04]  /*b780*/  IMAD.HI.U32 R8, R20, R10, RZ ;  /* 0x0000000a14087227 */ /* 0x000fc800078e00ff */
[----:B------:R-:W-:-:S04]  /*b790*/  IMAD.MOV R8, RZ, RZ, -R8 ;  /* 0x000000ffff087224 */ /* 0x000fc800078e0a08 */
[----:B------:R-:W-:Y:S01]  /*b7a0*/  IMAD R10, R0, R8, R10 ;  /* 0x00000008000a7224 */ /* 0x000fe200078e020a */
[----:B------:R-:W-:-:S04]  /*b7b0*/  IABS R8, R28 ;  /* 0x0000001c00087213 */ /* 0x000fc80000000000 */
[----:B------:R-:W-:Y:S01]  /*b7c0*/  ISETP.GT.U32.AND P3, PT, R0, R10, PT ;  /* 0x0000000a0000720c */ /* 0x000fe20003f64070 */
[----:B------:R-:W-:Y:S01]  /*b7d0*/  IMAD.HI.U32 R14, R20, R8, RZ ;  /* 0x00000008140e7227 */ /* 0x000fe200078e00ff */
[----:B------:R-:W-:-:S03]  /*b7e0*/  ISETP.GT.U32.AND P6, PT, R0, R2, PT ;  /* 0x000000020000720c */ /* 0x000fc60003fc4070 */
[----:B------:R-:W-:-:S04]  /*b7f0*/  IMAD.MOV R14, RZ, RZ, -R14 ;  /* 0x000000ffff0e7224 */ /* 0x000fc800078e0a0e */
[C---:B------:R-:W-:Y:S01]  /*b800*/  IMAD R8, R0.reuse, R14, R8 ;  /* 0x0000000e00087224 */ /* 0x040fe200078e0208 */
[----:B------:R-:W-:Y:S02]  /*b810*/  ISETP.GT.U32.AND P1, PT, R0, R11, PT ;  /* 0x0000000b0000720c */ /* 0x000fe40003f24070 */
[----:B------:R-:W-:Y:S01]  /*b820*/  IABS R4, R3 ;  /* 0x0000000300047213 */ /* 0x000fe20000000000 */
[--C-:B------:R-:W-:Y:S01]  /*b830*/  @!P3 IMAD.IADD R10, R10, 0x1, -R0.reuse ;  /* 0x000000010a0ab824 */ /* 0x100fe200078e0a00 */
[----:B------:R-:W-:Y:S01]  /*b840*/  ISETP.GT.U32.AND P3, PT, R0, R5, PT ;  /* 0x000000050000720c */ /* 0x000fe20003f64070 */
[----:B------:R-:W-:Y:S01]  /*b850*/  @!P6 IMAD.IADD R2, R2, 0x1, -R0 ;  /* 0x000000010202e824 */ /* 0x000fe200078e0a00 */
[C---:B------:R-:W-:Y:S01]  /*b860*/  ISETP.GT.U32.AND P6, PT, R0.reuse, R8, PT ;  /* 0x000000080000720c */ /* 0x040fe20003fc4070 */
[----:B------:R-:W-:Y:S01]  /*b870*/  @!P4 IMAD.MOV R6, RZ, RZ, -R6 ;  /* 0x000000ffff06c224 */ /* 0x000fe200078e0a06 */
[----:B------:R-:W-:Y:S01]  /*b880*/  ISETP.GT.U32.AND P0, PT, R0, R10, PT ;  /* 0x0000000a0000720c */ /* 0x000fe20003f04070 */
[----:B0-----:R-:W-:Y:S01]  /*b890*/  IMAD.HI.U32 R13, R20, R4, RZ ;  /* 0x00000004140d7227 */ /* 0x001fe200078e00ff */
[----:B------:R-:W3:Y:S07]  /*b8a0*/  LDL.LU R14, [R1+0x620] ;  /* 0x00062000010e7983 */ /* 0x000eee0000300800 */
[--C-:B------:R-:W-:Y:S01]  /*b8b0*/  @!P3 IMAD.IADD R5, R5, 0x1, -R0.reuse ;  /* 0x000000010505b824 */ /* 0x100fe200078e0a00 */
[----:B------:R-:W-:Y:S01]  /*b8c0*/  ISETP.GT.U32.AND P3, PT, R0, R7, PT ;  /* 0x000000070000720c */ /* 0x000fe20003f64070 */
[--C-:B------:R-:W-:Y:S01]  /*b8d0*/  @!P6 IMAD.IADD R8, R8, 0x1, -R0.reuse ;  /* 0x000000010808e824 */ /* 0x100fe200078e0a00 */
[----:B------:R-:W-:Y:S01]  /*b8e0*/  ISETP.GE.AND P6, PT, R28, RZ, PT ;  /* 0x000000ff1c00720c */ /* 0x000fe20003fc6270 */
[----:B------:R-:W-:-:S02]  /*b8f0*/  @!P1 IMAD.IADD R11, R11, 0x1, -R0 ;  /* 0x000000010b0b9824 */ /* 0x000fc400078e0a00 */
[----:B------:R-:W-:Y:S02]  /*b900*/  IMAD.MOV.U32 R28, RZ, RZ, R2 ;  /* 0x000000ffff1c7224 */ /* 0x000fe400078e0002 */
[----:B------:R-:W-:Y:S02]  /*b910*/  IMAD.MOV R13, RZ, RZ, -R13 ;  /* 0x000000ffff0d7224 */ /* 0x000fe400078e0a0d */
[----:B------:R-:W-:Y:S01]  /*b920*/  @!P2 IMAD.MOV R28, RZ, RZ, -R28 ;  /* 0x000000ffff1ca224 */ /* 0x000fe200078e0a1c */
[C---:B------:R-:W-:Y:S01]  /*b930*/  ISETP.GT.U32.AND P2, PT, R0.reuse, R11, PT ;  /* 0x0000000b0000720c */ /* 0x040fe20003f44070 */
[----:B------:R-:W-:Y:S01]  /*b940*/  IMAD R4, R0, R13, R4 ;  /* 0x0000000d00047224 */ /* 0x000fe200078e0204 */
[----:B------:R-:W-:Y:S01]  /*b950*/  @!P0 IADD3 R10, PT, PT, R10, -R0, RZ ;  /* 0x800000000a0a8210 */ /* 0x000fe20007ffe0ff */
[----:B------:R-:W-:Y:S01]  /*b960*/  @!P3 IMAD.IADD R7, R7, 0x1, -R0 ;  /* 0x000000010707b824 */ /* 0x000fe200078e0a00 */
[----:B------:R-:W-:Y:S02]  /*b970*/  ISETP.GT.U32.AND P3, PT, R0, R8, PT ;  /* 0x000000080000720c */ /* 0x000fe40003f64070 */
[----:B----4-:R-:W-:Y:S01]  /*b980*/  ISETP.GE.AND P0, PT, R12, RZ, PT ;  /* 0x000000ff0c00720c */ /* 0x010fe20003f06270 */
[----:B------:R-:W-:Y:S01]  /*b990*/  @!P5 IMAD.MOV R5, RZ, RZ, -R5 ;  /* 0x000000ffff05d224 */ /* 0x000fe200078e0a05 */
[----:B------:R-:W-:-:S02]  /*b9a0*/  ISETP.GT.U32.AND P5, PT, R0, R4, PT ;  /* 0x000000040000720c */ /* 0x000fc40003fa4070 */
[----:B------:R-:W-:Y:S02]  /*b9b0*/  ISETP.GE.AND P1, PT, R29, RZ, PT ;  /* 0x000000ff1d00720c */ /* 0x000fe40003f26270 */
[----:B------:R-:W-:Y:S02]  /*b9c0*/  ISETP.GT.U32.AND P4, PT, R0, R7, PT ;  /* 0x000000070000720c */ /* 0x000fe40003f84070 */
[----:B------:R-:W-:Y:S01]  /*b9d0*/  @!P2 IADD3 R11, PT, PT, R11, -R0, RZ ;  /* 0x800000000b0ba210 */ /* 0x000fe20007ffe0ff */
[----:B------:R-:W-:Y:S02]  /*b9e0*/  STL [R1+0x174], R28 ;  /* 0x0001741c01007387 */ /* 0x000fe40000100800 */
[----:B------:R-:W-:Y:S01]  /*b9f0*/  @!P3 IMAD.IADD R8, R8, 0x1, -R0 ;  /* 0x000000010808b824 */ /* 0x000fe200078e0a00 */
[----:B------:R-:W-:Y:S01]  /*ba00*/  ISETP.GE.AND P3, PT, R3, RZ, PT ;  /* 0x000000ff0300720c */ /* 0x000fe20003f66270 */
[----:B------:R-:W-:Y:S01]  /*ba10*/  @!P0 IMAD.MOV R10, RZ, RZ, -R10 ;  /* 0x000000ffff0a8224 */ /* 0x000fe200078e0a0a */
[----:B------:R2:W-:Y:S01]  /*ba20*/  STL [R1+0x170], R6 ;  /* 0x0001700601007387 */ /* 0x0005e20000100800 */
[----:B------:R-:W-:-:S03]  /*ba30*/  IMAD.MOV.U32 R3, RZ, RZ, R11 ;  /* 0x000000ffff037224 */ /* 0x000fc600078e000b */
[----:B------:R-:W4:Y:S01]  /*ba40*/  LDL.LU R29, [R1+0x624] ;  /* 0x00062400011d7983 */ /* 0x000f220000300800 */
[--C-:B------:R-:W-:Y:S01]  /*ba50*/  @!P5 IMAD.IADD R4, R4, 0x1, -R0.reuse ;  /* 0x000000010404d824 */ /* 0x100fe200078e0a00 */
[----:B------:R-:W-:Y:S01]  /*ba60*/  ISETP.GE.AND P0, PT, R21, RZ, PT ;  /* 0x000000ff1500720c */ /* 0x000fe20003f06270 */
[----:B------:R-:W-:Y:S01]  /*ba70*/  @!P1 IMAD.MOV R3, RZ, RZ, -R3 ;  /* 0x000000ffff039224 */ /* 0x000fe200078e0a03 */
[----:B------:R-:W-:Y:S01]  /*ba80*/  STL [R1+0x16c], R5 ;  /* 0x00016c0501007387 */ /* 0x000fe20000100800 */
[----:B------:R-:W-:Y:S01]  /*ba90*/  @!P4 IMAD.IADD R7, R7, 0x1, -R0 ;  /* 0x000000010707c824 */ /* 0x000fe200078e0a00 */
[----:B------:R-:W-:Y:S02]  /*baa0*/  IABS R9, R15 ;  /* 0x0000000f00097213 */ /* 0x000fe40000000000 */
[----:B------:R-:W-:Y:S01]  /*bab0*/  STL [R1+0x168], R10 ;  /* 0x0001680a01007387 */ /* 0x000fe20000100800 */
[----:B------:R-:W-:Y:S02]  /*bac0*/  ISETP.GE.AND P4, PT, R15, RZ, PT ;  /* 0x000000ff0f00720c */ /* 0x000fe40003f86270 */
[----:B--2---:R-:W-:-:S02]  /*bad0*/  IABS R6, R16 ;  /* 0x0000001000067213 */ /* 0x004fc40000000000 */
[----:B------:R-:W-:Y:S02]  /*bae0*/  ISETP.GE.AND P5, PT, R16, RZ, PT ;  /* 0x000000ff1000720c */ /* 0x000fe40003fa6270 */
[----:B------:R-:W2:Y:S04]  /*baf0*/  LDL.LU R16, [R1+0x630] ;  /* 0x0006300001107983 */ /* 0x000ea80000300800 */
[----:B------:R-:W2:Y:S04]  /*bb00*/  LDL.LU R21, [R1+0x628] ;  /* 0x0006280001157983 */ /* 0x000ea80000300800 */
[----:B------:R-:W2:Y:S04]  /*bb10*/  LDL.LU R15, [R1+0x62c] ;  /* 0x00062c00010f7983 */ /* 0x000ea80000300800 */
[----:B------:R-:W3:Y:S04]  /*bb20*/  LDL.LU R28, [R1+0x638] ;  /* 0x00063800011c7983 */ /* 0x000ee80000300800 */
[----:B------:R0:W-:Y:S02]  /*bb30*/  STL [R1+0x164], R3 ;  /* 0x0001640301007387 */ /* 0x0001e40000100800 */
[----:B0-----:R-:W-:-:S04]  /*bb40*/  IMAD.MOV.U32 R3, RZ, RZ, R8 ;  /* 0x000000ffff037224 */ /* 0x001fc800078e0008 */
[----:B------:R-:W-:-:S05]  /*bb50*/  @!P6 IMAD.MOV R3, RZ, RZ, -R3 ;  /* 0x000000ffff03e224 */ /* 0x000fca00078e0a03 */
[----:B------:R0:W-:Y:S04]  /*bb60*/  STL [R1+0x160], R3 ;  /* 0x0001600301007387 */ /* 0x0001e80000100800 */
[----:B0-----:R-:W3:Y:S01]  /*bb70*/  LDL R3, [R1+0x634] ;  /* 0x0006340001037983 */ /* 0x001ee20000100800 */
[----:B------:R-:W-:-:S04]  /*bb80*/  IMAD.HI.U32 R12, R20, R9, RZ ;  /* 0x00000009140c7227 */ /* 0x000fc800078e00ff */
[----:B------:R-:W-:-:S04]  /*bb90*/  IMAD.MOV R2, RZ, RZ, -R12 ;  /* 0x000000ffff027224 */ /* 0x000fc800078e0a0c */
[----:B------:R-:W-:-:S05]  /*bba0*/  IMAD R5, R0, R2, R9 ;  /* 0x0000000200057224 */ /* 0x000fca00078e0209 */
[----:B------:R-:W-:-:S13]  /*bbb0*/  ISETP.GT.U32.AND P2, PT, R0, R5, PT ;  /* 0x000000050000720c */ /* 0x000fda0003f44070 */
[----:B------:R-:W-:Y:S01]  /*bbc0*/  @!P2 IMAD.IADD R5, R5, 0x1, -R0 ;  /* 0x000000010505a824 */ /* 0x000fe200078e0a00 */
[C---:B------:R-:W-:Y:S02]  /*bbd0*/  ISETP.GT.U32.AND P2, PT, R0.reuse, R4, PT ;  /* 0x000000040000720c */ /* 0x040fe40003f44070 */
[----:B----4-:R-:W-:Y:S02]  /*bbe0*/  IABS R2, R29 ;  /* 0x0000001d00027213 */ /* 0x010fe40000000000 */
[----:B------:R-:W-:-:S03]  /*bbf0*/  ISETP.GT.U32.AND P1, PT, R0, R5, PT ;  /* 0x000000050000720c */ /* 0x000fc60003f24070 */
[----:B------:R-:W-:-:S04]  /*bc00*/  IMAD.HI.U32 R8, R20, R2, RZ ;  /* 0x0000000214087227 */ /* 0x000fc800078e00ff */
[----:B------:R-:W-:Y:S01]  /*bc10*/  @!P0 IMAD.MOV R7, RZ, RZ, -R7 ;  /* 0x000000ffff078224 */ /* 0x000fe200078e0a07 */
[----:B------:R-:W-:Y:S01]  /*bc20*/  IADD3 R8, PT, PT, -R8, RZ, RZ ;  /* 0x000000ff08087210 */ /* 0x000fe20007ffe1ff */
[----:B------:R-:W-:-:S03]  /*bc30*/  @!P2 IMAD.IADD R4, R4, 0x1, -R0 ;  /* 0x000000010404a824 */ /* 0x000fc600078e0a00 */
[----:B------:R0:W-:Y:S01]  /*bc40*/  STL [R1+0x15c], R7 ;  /* 0x00015c0701007387 */ /* 0x0001e20000100800 */
[----:B------:R-:W-:Y:S02]  /*bc50*/  @!P3 IMAD.MOV R4, RZ, RZ, -R4 ;  /* 0x000000ffff04b224 */ /* 0x000fe400078e0a04 */
[----:B------:R-:W-:Y:S02]  /*bc60*/  @!P1 IMAD.IADD R5, R5, 0x1, -R0 ;  /* 0x0000000105059824 */ /* 0x000fe400078e0a00 */
[----:B0-----:R-:W-:Y:S01]  /*bc70*/  IMAD R7, R0, R8, R2 ;  /* 0x0000000800077224 */ /* 0x001fe200078e0202 */
[----:B------:R-:W-:Y:S02]  /*bc80*/  ISETP.GE.AND P2, PT, R29, RZ, PT ;  /* 0x000000ff1d00720c */ /* 0x000fe40003f46270 */
[----:B--2---:R-:W-:Y:S02]  /*bc90*/  ISETP.GE.AND P3, PT, R15, RZ, PT ;  /* 0x000000ff0f00720c */ /* 0x004fe40003f66270 */
[----:B------:R-:W-:-:S02]  /*bca0*/  IABS R2, R15 ;  /* 0x0000000f00027213 */ /* 0x000fc40000000000 */
[----:B------:R-:W2:Y:S04]  /*bcb0*/  LDL.LU R15, [R1+0x640] ;  /* 0x00064000010f7983 */ /* 0x000ea80000300800 */
[----:B------:R3:W-:Y:S04]  /*bcc0*/  STL [R1+0x158], R4 ;  /* 0x0001580401007387 */ /* 0x0007e80000100800 */
[----:B------:R-:W4:Y:S04]  /*bcd0*/  LDL.LU R29, [R1+0x644] ;  /* 0x00064400011d7983 */ /* 0x000f280000300800 */
[----:B------:R-:W-:Y:S01]  /*bce0*/  STL [R1+0x28e8], R16 ;  /* 0x0028e81001007387 */ /* 0x000fe20000100800 */
[----:B---3--:R-:W-:Y:S01]  /*bcf0*/  IABS R4, R3 ;  /* 0x0000000300047213 */ /* 0x008fe20000000000 */
[----:B------:R-:W-:-:S04]  /*bd00*/  IMAD.MOV.U32 R3, RZ, RZ, R5 ;  /* 0x000000ffff037224 */ /* 0x000fc800078e0005 */
[----:B------:R-:W-:-:S05]  /*bd10*/  @!P4 IMAD.MOV R3, RZ, RZ, -R3 ;  /* 0x000000ffff03c224 */ /* 0x000fca00078e0a03 */
[----:B------:R0:W-:Y:S04]  /*bd20*/  STL [R1+0x154], R3 ;  /* 0x0001540301007387 */ /* 0x0001e80000100800 */
[----:B0-----:R-:W3:Y:S01]  /*bd30*/  LDL R3, [R1+0x63c] ;  /* 0x00063c0001037983 */ /* 0x001ee20000100800 */
        /* <DEDUP_REMOVED lines=14> */
[----:B------:R-:W-:Y:S02]  /*be20*/  @!P4 IADD3 R11, PT, PT, R11, -R0, RZ ;  /* 0x800000000b0bc210 */ /* 0x000fe40007ffe0ff */
        /* <DEDUP_REMOVED lines=9> */
[----:B------:R-:W-:Y:S02]  /*bec0*/  IMAD R4, R0, R12, R4 ;  /* 0x0000000c00047224 */ /* 0x000fe400078e0204 */
[----:B------:R-:W-:-:S04]  /*bed0*/  @!P6 IMAD.IADD R11, R11, 0x1, -R0 ;  /* 0x000000010b0be824 */ /* 0x000fc800078e0a00 */
[----:B------:R-:W-:Y:S01]  /*bee0*/  IMAD.MOV.U32 R16, RZ, RZ, R11 ;  /* 0x000000ffff107224 */ /* 0x000fe200078e000b */
[----:B------:R-:W-:Y:S02]  /*bef0*/  ISETP.GE.AND P1, PT, R21, RZ, PT ;  /* 0x000000ff1500720c */ /* 0x000fe40003f26270 */
[----:B------:R-:W2:Y:S01]  /*bf00*/  LDL.LU R21, [R1+0x648] ;  /* 0x0006480001157983 */ /* 0x000ea20000300800 */
[----:B------:R-:W-:Y:S01]  /*bf10*/  @!P0 IMAD.MOV R16, RZ, RZ, -R16 ;  /* 0x000000ffff108224 */ /* 0x000fe200078e0a10 */
[----:B---3--:R-:W-:Y:S01]  /*bf20*/  IABS R12, R3 ;  /* 0x00000003000c7213 */ /* 0x008fe20000000000 */
[----:B------:R-:W-:-:S04]  /*bf30*/  IMAD.MOV.U32 R3, RZ, RZ, R6 ;  /* 0x000000ffff037224 */ /* 0x000fc800078e0006 */
[----:B------:R-:W-:-:S05]  /*bf40*/  @!P5 IMAD.MOV R3, RZ, RZ, -R3 ;  /* 0x000000ffff03d224 */ /* 0x000fca00078e0a03 */
[----:B------:R0:W-:Y:S04]  /*bf50*/  STL [R1+0x14c], R3 ;  /* 0x00014c0301007387 */ /* 0x0001e80000100800 */
[----:B0-----:R-:W3:Y:S04]  /*bf60*/  LDL.LU R3, [R1+0x64c] ;  /* 0x00064c0001037983 */ /* 0x001ee80000300800 */
[----:B------:R0:W-:Y:S04]  /*bf70*/  STL [R1+0x150], R16 ;  /* 0x0001501001007387 */ /* 0x0001e80000100800 */
[----:B0-----:R-:W3:Y:S01]  /*bf80*/  LDL.LU R16, [R1+0x28e8] ;  /* 0x0028e80001107983 */ /* 0x001ee20000300800 */
[----:B------:R-:W-:Y:S01]  /*bf90*/  IMAD.HI.U32 R13, R20, R10, RZ ;  /* 0x0000000a140d7227 */ /* 0x000fe200078e00ff */
[----:B----4-:R-:W-:-:S03]  /*bfa0*/  IABS R6, R29 ;  /* 0x0000001d00067213 */ /* 0x010fc60000000000 */
[----:B------:R-:W-:Y:S02]  /*bfb0*/  IMAD.MOV R13, RZ, RZ, -R13 ;  /* 0x000000ffff0d7224 */ /* 0x000fe400078e0a0d */
[----:B------:R-:W-:Y:S01]  /*bfc0*/  IMAD.HI.U32 R9, R20, R2, RZ ;  /* 0x0000000214097227 */ /* 0x000fe200078e00ff */
[----:B------:R-:W-:-:S03]  /*bfd0*/  ISETP.GT.U32.AND P4, PT, R0, R8, PT ;  /* 0x000000080000720c */ /* 0x000fc60003f84070 */
[----:B------:R-:W-:Y:S02]  /*bfe0*/  IMAD R10, R0, R13, R10 ;  /* 0x0000000d000a7224 */ /* 0x000fe400078e020a */
[----:B------:R-:W-:Y:S01]  /*bff0*/  IMAD.HI.U32 R13, R20, R6, RZ ;  /* 0x00000006140d7227 */ /* 0x000fe200078e00ff */
[----:B------:R-:W-:-:S03]  /*c000*/  IABS R5, R28 ;  /* 0x0000001c00057213 */ /* 0x000fc60000000000 */
[----:B------:R-:W-:Y:S02]  /*c010*/  IMAD.MOV R9, RZ, RZ, -R9 ;  /* 0x000000ffff097224 */ /* 0x000fe400078e0a09 */
[----:B------:R-:W-:Y:S02]  /*c020*/  IMAD.MOV R13, RZ, RZ, -R13 ;  /* 0x000000ffff0d7224 */ /* 0x000fe400078e0a0d */
[----:B------:R-:W-:Y:S02]  /*c030*/  IMAD R2, R0, R9, R2 ;  /* 0x0000000900027224 */ /* 0x000fe400078e0202 */
[----:B------:R-:W-:-:S04]  /*c040*/  IMAD.HI.U32 R9, R20, R5, RZ ;  /* 0x0000000514097227 */ /* 0x000fc800078e00ff */
[----:B------:R-:W-:Y:S02]  /*c050*/  IMAD R6, R0, R13, R6 ;  /* 0x0000000d00067224 */ /* 0x000fe400078e0206 */
[----:B------:R-:W4:Y:S01]  /*c060*/  LDL.LU R13, [R1+0x634] ;  /* 0x00063400010d7983 */ /* 0x000f220000300800 */
[----:B------:R-:W-:Y:S02]  /*c070*/  IMAD.MOV R9, RZ, RZ, -R9 ;  /* 0x000000ffff097224 */ /* 0x000fe400078e0a09 */
[----:B------:R-:W-:Y:S01]  /*c080*/  @!P4 IMAD.IADD R8, R8, 0x1, -R0 ;  /* 0x000000010808c824 */ /* 0x000fe200078e0a00 */
[C---:B------:R-:W-:Y:S01]  /*c090*/  ISETP.GT.U32.AND P4, PT, R0.reuse, R7, PT ;  /* 0x000000070000720c */ /* 0x040fe20003f84070 */
[C---:B------:R-:W-:Y:S01]  /*c0a0*/  IMAD R5, R0.reuse, R9, R5 ;  /* 0x0000000900057224 */ /* 0x040fe200078e0205 */
[----:B--2---:R-:W-:Y:S02]  /*c0b0*/  IABS R9, R15 ;  /* 0x0000000f00097213 */ /* 0x004fe40000000000 */
[----:B------:R-:W-:-:S03]  /*c0c0*/  ISETP.GT.U32.AND P6, PT, R0, R2, PT ;  /* 0x000000020000720c */ /* 0x000fc60003fc4070 */
[----:B------:R-:W-:-:S04]  /*c0d0*/  IMAD.HI.U32 R14, R20, R9, RZ ;  /* 0x00000009140e7227 */ /* 0x000fc800078e00ff */
[----:B------:R-:W-:Y:S02]  /*c0e0*/  IMAD.MOV R14, RZ, RZ, -R14 ;  /* 0x000000ffff0e7224 */ /* 0x000fe400078e0a0e */
[--C-:B------:R-:W-:Y:S02]  /*c0f0*/  @!P4 IMAD.IADD R7, R7, 0x1, -R0.reuse ;  /* 0x000000010707c824 */ /* 0x100fe400078e0a00 */
[----:B------:R-:W-:Y:S02]  /*c100*/  IMAD R9, R0, R14, R9 ;  /* 0x0000000e00097224 */ /* 0x000fe400078e0209 */
[----:B------:R-:W2:Y:S01]  /*c110*/  LDL.LU R14, [R1+0x63c] ;  /* 0x00063c00010e7983 */ /* 0x000ea20000300800 */
[----:B------:R-:W-:Y:S02]  /*c120*/  @!P2 IMAD.MOV R7, RZ, RZ, -R7 ;  /* 0x000000ffff07a224 */ /* 0x000fe400078e0a07 */
[----:B------:R-:W-:-:S03]  /*c130*/  @!P6 IMAD.IADD R2, R2, 0x1, -R0 ;  /* 0x000000010202e824 */ /* 0x000fc600078e0a00 */
[----:B------:R0:W-:Y:S01]  /*c140*/  STL [R1+0x148], R7 ;  /* 0x0001480701007387 */ /* 0x0001e20000100800 */
[C---:B------:R-:W-:Y:S02]  /*c150*/  ISETP.GT.U32.AND P5, PT, R0.reuse, R8, PT ;  /* 0x000000080000720c */ /* 0x040fe40003fa4070 */
[----:B------:R-:W-:-:S11]  /*c160*/  ISETP.GT.U32.AND P4, PT, R0, R4, PT ;  /* 0x000000040000720c */ /* 0x000fd60003f84070 */
[----:B------:R-:W-:Y:S01]  /*c170*/  @!P5 IMAD.IADD R8, R8, 0x1, -R0 ;  /* 0x000000010808d824 */ /* 0x000fe200078e0a00 */
[----:B------:R-:W-:Y:S02]  /*c180*/  ISETP.GT.U32.AND P5, PT, R0, R5, PT ;  /* 0x000000050000720c */ /* 0x000fe40003fa4070 */
[----:B---3--:R-:W-:Y:S02]  /*c190*/  ISETP.GE.AND P6, PT, R16, RZ, PT ;  /* 0x000000ff1000720c */ /* 0x008fe40003fc6270 */
[----:B------:R-:W3:Y:S01]  /*c1a0*/  LDL.LU R16, [R1+0x650] ;  /* 0x0006500001107983 */ /* 0x000ee20000300800 */
[----:B------:R-:W-:-:S08]  /*c1b0*/  ISETP.GT.U32.AND P0, PT, R0, R10, PT ;  /* 0x0000000a0000720c */ /* 0x000fd00003f04070 */
[----:B------:R-:W-:-:S05]  /*c1c0*/  @!P5 IMAD.IADD R5, R5, 0x1, -R0 ;  /* 0x000000010505d824 */ /* 0x000fca00078e0a00 */
[----:B------:R-:W-:Y:S01]  /*c1d0*/  ISETP.GT.U32.AND P5, PT, R0, R5, PT ;  /* 0x000000050000720c */ /* 0x000fe20003fa4070 */
[----:B------:R-:W-:Y:S02]  /*c1e0*/  @!P4 IMAD.IADD R4, R4, 0x1, -R0 ;  /* 0x000000010404c824 */ /* 0x000fe400078e0a00 */
[----:B------:R-:W-:-:S04]  /*c1f0*/  IMAD.HI.U32 R11, R20, R12, RZ ;  /* 0x0000000c140b7227 */ /* 0x000fc800078e00ff */
[----:B------:R-:W-:Y:S01]  /*c200*/  @!P0 IMAD.IADD R10, R10, 0x1, -R0 ;  /* 0x000000010a0a8824 */ /* 0x000fe200078e0a00 */
[C---:B------:R-:W-:Y:S01]  /*c210*/  ISETP.GT.U32.AND P2, PT, R0.reuse, R4, PT ;  /* 0x000000040000720c */ /* 0x040fe20003f44070 */
[----:B------:R-:W-:Y:S01]  /*c220*/  @!P1 IMAD.MOV R8, RZ, RZ, -R8 ;  /* 0x000000ffff089224 */ /* 0x000fe200078e0a08 */
[----:B------:R-:W-:Y:S02]  /*c230*/  IADD3 R11, PT, PT, -R11, RZ, RZ ;  /* 0x000000ff0b0b7210 */ /* 0x000fe40007ffe1ff */
[----:B------:R-:W-:Y:S01]  /*c240*/  ISETP.GT.U32.AND P4, PT, R0, R10, PT ;  /* 0x0000000a0000720c */ /* 0x000fe20003f84070 */
[----:B------:R-:W-:Y:S01]  /*c250*/  @!P5 IMAD.IADD R5, R5, 0x1, -R0 ;  /* 0x000000010505d824 */ /* 0x000fe200078e0a00 */
[----:B------:R-:W-:Y:S01]  /*c260*/  STL [R1+0x144], R8 ;  /* 0x0001440801007387 */ /* 0x000fe20000100800 */
[----:B------:R-:W-:Y:S01]  /*c270*/  ISETP.GE.AND P5, PT, R28, RZ, PT ;  /* 0x000000ff1c00720c */ /* 0x000fe20003fa6270 */
[C---:B------:R-:W-:Y:S02]  /*c280*/  IMAD R11, R0.reuse, R11, R12 ;  /* 0x0000000b000b7224 */ /* 0x040fe400078e020c */
[----:B------:R-:W3:Y:S01]  /*c290*/  LDL.LU R28, [R1+0x654] ;  /* 0x00065400011c7983 */ /* 0x000ee20000300800 */
[----:B------:R-:W-:-:S02]  /*c2a0*/  ISETP.GT.U32.AND P0, PT, R0, R2, PT ;  /* 0x000000020000720c */ /* 0x000fc40003f04070 */
[----:B------:R-:W-:Y:S01]  /*c2b0*/  ISETP.GT.U32.AND P1, PT, R0, R11, PT ;  /* 0x0000000b0000720c */ /* 0x000fe20003f24070 */
[--C-:B------:R-:W-:Y:S01]  /*c2c0*/  @!P2 IMAD.IADD R4, R4, 0x1, -R0.reuse ;  /* 0x000000010404a824 */ /* 0x100fe200078e0a00 */
[----:B------:R-:W-:Y:S02]  /*c2d0*/  IABS R12, R21 ;  /* 0x00000015000c7213 */ /* 0x000fe40000000000 */
[----:B------:R-:W-:Y:S01]  /*c2e0*/  ISETP.GT.U32.AND P2, PT, R0, R6, PT ;  /* 0x000000060000720c */ /* 0x000fe20003f44070 */
[----:B------:R-:W-:Y:S01]  /*c2f0*/  @!P4 IMAD.IADD R10, R10, 0x1, -R0 ;  /* 0x000000010a0ac824 */ /* 0x000fe200078e0a00 */
[----:B----4-:R-:W-:Y:S01]  /*c300*/  ISETP.GE.AND P4, PT, R13, RZ, PT ;  /* 0x000000ff0d00720c */ /* 0x010fe20003f86270 */
[----:B------:R-:W-:-:S04]  /*c310*/  IMAD.HI.U32 R13, R20, R12, RZ ;  /* 0x0000000c140d7227 */ /* 0x000fc800078e00ff */
[----:B------:R-:W-:Y:S01]  /*c320*/  @!P0 IADD3 R2, PT, PT, R2, -R0, RZ ;  /* 0x8000000002028210 */ /* 0x000fe20007ffe0ff */
[----:B------:R-:W-:Y:S01]  /*c330*/  IMAD.MOV R13, RZ, RZ, -R13 ;  /* 0x000000ffff0d7224 */ /* 0x000fe200078e0a0d */
[C---:B------:R-:W-:Y:S01]  /*c340*/  ISETP.GT.U32.AND P0, PT, R0.reuse, R9, PT ;  /* 0x000000090000720c */ /* 0x040fe20003f04070 */
[----:B------:R-:W-:Y:S02]  /*c350*/  @!P1 IMAD.IADD R11, R11, 0x1, -R0 ;  /* 0x000000010b0b9824 */ /* 0x000fe400078e0a00 */
[----:B------:R-:W-:Y:S02]  /*c360*/  IMAD R12, R0, R13, R12 ;  /* 0x0000000d000c7224 */ /* 0x000fe400078e020c */
[----:B------:R-:W-:Y:S01]  /*c370*/  @!P2 IMAD.IADD R6, R6, 0x1, -R0 ;  /* 0x000000010606a824 */ /* 0x000fe200078e0a00 */
[----:B------:R-:W-:Y:S01]  /*c380*/  ISETP.GT.U32.AND P2, PT, R0, R11, PT ;  /* 0x0000000b0000720c */ /* 0x000fe20003f44070 */
[----:B------:R-:W-:Y:S01]  /*c390*/  @!P3 IMAD.MOV R2, RZ, RZ, -R2 ;  /* 0x000000ffff02b224 */ /* 0x000fe200078e0a02 */
[----:B------:R-:W-:-:S02]  /*c3a0*/  @!P4 IADD3 R4, PT, PT, -R4, RZ, RZ ;  /* 0x000000ff0404c210 */ /* 0x000fc40007ffe1ff */
[C---:B------:R-:W-:Y:S02]  /*c3b0*/  ISETP.GT.U32.AND P4, PT, R0.reuse, R12, PT ;  /* 0x0000000c0000720c */ /* 0x040fe40003f84070 */
[----:B------:R-:W-:Y:S01]  /*c3c0*/  ISETP.GT.U32.AND P3, PT, R0, R6, PT ;  /* 0x000000060000720c */ /* 0x000fe20003f64070 */
[----:B------:R-:W-:Y:S01]  /*c3d0*/  @!P0 IMAD.IADD R9, R9, 0x1, -R0 ;  /* 0x0000000109098824 */ /* 0x000fe200078e0a00 */
[----:B--2---:R-:W-:Y:S01]  /*c3e0*/  ISETP.GE.AND P1, PT, R14, RZ, PT ;  /* 0x000000ff0e00720c */ /* 0x004fe20003f26270 */
[----:B------:R-:W-:Y:S01]  /*c3f0*/  @!P6 IMAD.MOV R10, RZ, RZ, -R10 ;  /* 0x000000ffff0ae224 */ /* 0x000fe200078e0a0a */
[----:B------:R-:W-:Y:S01]  /*c400*/  ISETP.GE.AND P0, PT, R15, RZ, PT ;  /* 0x000000ff0f00720c */ /* 0x000fe20003f06270 */
[----:B------:R-:W-:Y:S01]  /*c410*/  @!P5 IMAD.MOV R5, RZ, RZ, -R5 ;  /* 0x000000ffff05d224 */ /* 0x000fe200078e0a05 */
[----:B------:R-:W-:Y:S01]  /*c420*/  ISETP.GT.U32.AND P6, PT, R0, R9, PT ;  /* 0x000000090000720c */ /* 0x000fe20003fc4070 */
[----:B------:R-:W2:Y:S01]  /*c430*/  LDL.LU R15, [R1+0x658] ;  /* 0x00065800010f7983 */ /* 0x000ea20000300800 */
[----:B------:R-:W-:-:S03]  /*c440*/  @!P2 IMAD.IADD R11, R11, 0x1, -R0 ;  /* 0x000000010b0ba824 */ /* 0x000fc600078e0a00 */
[----:B------:R3:W-:Y:S01]  /*c450*/  STL [R1+0x140], R2 ;  /* 0x0001400201007387 */ /* 0x0007e20000100800 */
[----:B------:R-:W-:-:S03]  /*c460*/  @!P4 IMAD.IADD R12, R12, 0x1, -R0 ;  /* 0x000000010c0cc824 */ /* 0x000fc600078e0a00 */
[----:B------:R-:W-:Y:S01]  /*c470*/  STL [R1+0x13c], R10 ;  /* 0x00013c0a01007387 */ /* 0x000fe20000100800 */
[----:B------:R-:W-:Y:S01]  /*c480*/  @!P3 IMAD.IADD R6, R6, 0x1, -R0 ;  /* 0x000000010606b824 */ /* 0x000fe200078e0a00 */
[----:B0-----:R-:W-:Y:S02]  /*c490*/  IABS R7, R3 ;  /* 0x0000000300077213 */ /* 0x001fe40000000000 */
[----:B------:R-:W-:Y:S01]  /*c4a0*/  STL [R1+0x138], R4 ;  /* 0x0001380401007387 */ /* 0x000fe20000100800 */
[----:B------:R-:W-:Y:S01]  /*c4b0*/  ISETP.GE.AND P3, PT, R3, RZ, PT ;  /* 0x000000ff0300720c */ /* 0x000fe20003f66270 */
[----:B------:R-:W-:Y:S02]  /*c4c0*/  IMAD.MOV.U32 R3, RZ, RZ, R11 ;  /* 0x000000ffff037224 */ /* 0x000fe400078e000b */
[----:B------:R-:W-:Y:S02]  /*c4d0*/  STL [R1+0x134], R5 ;  /* 0x0001340501007387 */ /* 0x000fe40000100800 */
[----:B------:R-:W-:-:S02]  /*c4e0*/  @!P1 IMAD.MOV R3, RZ, RZ, -R3 ;  /* 0x000000ffff039224 */ /* 0x000fc400078e0a03 */
[----:B------:R-:W-:Y:S01]  /*c4f0*/  @!P6 IMAD.IADD R9, R9, 0x1, -R0 ;  /* 0x000000010909e824 */ /* 0x000fe200078e0a00 */
[----:B------:R-:W-:Y:S02]  /*c500*/  ISETP.GE.AND P6, PT, R21, RZ, PT ;  /* 0x000000ff1500720c */ /* 0x000fe40003fc6270 */
[----:B---3--:R-:W-:Y:S02]  /*c510*/  IABS R2, R16 ;  /* 0x0000001000027213 */ /* 0x008fe40000000000 */
[----:B------:R-:W-:Y:S02]  /*c520*/  ISETP.GE.AND P4, PT, R16, RZ, PT ;  /* 0x000000ff1000720c */ /* 0x000fe40003f86270 */
[----:B------:R-:W3:Y:S04]  /*c530*/  LDL.LU R16, [R1+0x65c] ;  /* 0x00065c0001107983 */ /* 0x000ee80000300800 */
[----:B------:R-:W4:Y:S04]  /*c540*/  LDL.LU R21, [R1+0x660] ;  /* 0x0006600001157983 */ /* 0x000f280000300800 */
[----:B------:R0:W-:Y:S04]  /*c550*/  STL [R1+0x130], R3 ;  /* 0x0001300301007387 */ /* 0x0001e80000100800 */
[----:B0-----:R-:W4:Y:S01]  /*c560*/  LDL.LU R3, [R1+0x664] ;  /* 0x0006640001037983 */ /* 0x001f220000300800 */
[----:B------:R-:W-:-:S04]  /*c570*/  IMAD.HI.U32 R8, R20, R7, RZ ;  /* 0x0000000714087227 */ /* 0x000fc800078e00ff */
[----:B------:R-:W-:Y:S02]  /*c580*/  IMAD.MOV R8, RZ, RZ, -R8 ;  /* 0x000000ffff087224 */ /* 0x000fe400078e0a08 */
[----:B------:R-:W-:-:S04]  /*c590*/  IMAD.HI.U32 R4, R20, R2, RZ ;  /* 0x0000000214047227 */ /* 0x000fc800078e00ff */
[C---:B------:R-:W-:Y:S01]  /*c5a0*/  IMAD R7, R0.reuse, R8, R7 ;  /* 0x0000000800077224 */ /* 0x040fe200078e0207 */
[----:B------:R-:W-:Y:S01]  /*c5b0*/  IABS R8, R28 ;  /* 0x0000001c00087213 */ /* 0x000fe20000000000 */
[----:B------:R-:W-:Y:S01]  /*c5c0*/  IMAD.MOV R5, RZ, RZ, -R4 ;  /* 0x000000ffff057224 */ /* 0x000fe200078e0a04 */
[C---:B------:R-:W-:Y:S02]  /*c5d0*/  ISETP.GT.U32.AND P1, PT, R0.reuse, R12, PT ;  /* 0x0000000c0000720c */ /* 0x040fe40003f24070 */
[----:B------:R-:W-:Y:S01]  /*c5e0*/  ISETP.GT.U32.AND P2, PT, R0, R7, PT ;  /* 0x000000070000720c */ /* 0x000fe20003f44070 */
[----:B------:R-:W-:-:S04]  /*c5f0*/  IMAD.HI.U32 R4, R20, R8, RZ ;  /* 0x0000000814047227 */ /* 0x000fc800078e00ff */
[----:B------:R-:W-:Y:S01]  /*c600*/  IMAD R2, R0, R5, R2 ;  /* 0x0000000500027224 */ /* 0x000fe200078e0202 */
[----:B------:R-:W-:Y:S01]  /*c610*/  @!P0 IADD3 R9, PT, PT, -R9, RZ, RZ ;  /* 0x000000ff09098210 */ /* 0x000fe20007ffe1ff */
[----:B------:R-:W-:-:S03]  /*c620*/  IMAD.MOV R4, RZ, RZ, -R4 ;  /* 0x000000ffff047224 */ /* 0x000fc600078e0a04 */
[C---:B------:R-:W-:Y:S01]  /*c630*/  ISETP.GT.U32.AND P0, PT, R0.reuse, R2, PT ;  /* 0x000000020000720c */ /* 0x040fe20003f04070 */
[----:B------:R-:W-:Y:S02]  /*c640*/  IMAD R8, R0, R4, R8 ;  /* 0x0000000400087224 */ /* 0x000fe400078e0208 */
[--C-:B------:R-:W-:Y:S02]  /*c650*/  @!P2 IMAD.IADD R7, R7, 0x1, -R0.reuse ;  /* 0x000000010707a824 */ /* 0x100fe400078e0a00 */
[----:B------:R-:W-:Y:S01]  /*c660*/  @!P1 IMAD.IADD R12, R12, 0x1, -R0 ;  /* 0x000000010c0c9824 */ /* 0x000fe200078e0a00 */
[C---:B------:R-:W-:Y:S02]  /*c670*/  ISETP.GT.U32.AND P1, PT, R0.reuse, R8, PT ;  /* 0x000000080000720c */ /* 0x040fe40003f24070 */
[----:B------:R-:W-:Y:S01]  /*c680*/  ISETP.GT.U32.AND P2, PT, R0, R7, PT ;  /* 0x000000070000720c */ /* 0x000fe20003f44070 */
[----:B------:R-:W-:Y:S01]  /*c690*/  IMAD.MOV.U32 R5, RZ, RZ, R12 ;  /* 0x000000ffff057224 */ /* 0x000fe200078e000c */
[----:B------:R-:W-:-:S03]  /*c6a0*/  ISETP.GE.AND P5, PT, R29, RZ, PT ;  /* 0x000000ff1d00720c */ /* 0x000fc60003fa6270 */
[----:B------:R-:W-:Y:S02]  /*c6b0*/  @!P0 IMAD.IADD R2, R2, 0x1, -R0 ;  /* 0x0000000102028824 */ /* 0x000fe400078e0a00 */
[----:B------:R-:W-:-:S03]  /*c6c0*/  @!P6 IMAD.MOV R5, RZ, RZ, -R5 ;  /* 0x000000ffff05e224 */ /* 0x000fc600078e0a05 */
[----:B------:R-:W-:Y:S01]  /*c6d0*/  ISETP.GT.U32.AND P6, PT, R0, R2, PT ;  /* 0x000000020000720c */ /* 0x000fe20003fc4070 */
[--C-:B------:R-:W-:Y:S02]  /*c6e0*/  @!P1 IMAD.IADD R8, R8, 0x1, -R0.reuse ;  /* 0x0000000108089824 */ /* 0x100fe400078e0a00 */
[----:B------:R-:W-:Y:S02]  /*c6f0*/  @!P2 IMAD.IADD R7, R7, 0x1, -R0 ;  /* 0x000000010707a824 */ /* 0x000fe400078e0a00 */
[----:B------:R-:W-:Y:S01]  /*c700*/  @!P5 IMAD.MOV R6, RZ, RZ, -R6 ;  /* 0x000000ffff06d224 */ /* 0x000fe200078e0a06 */
[----:B------:R-:W-:Y:S01]  /*c710*/  ISETP.GT.U32.AND P1, PT, R0, R8, PT ;  /* 0x000000080000720c */ /* 0x000fe20003f24070 */
[----:B------:R-:W-:Y:S01]  /*c720*/  @!P3 IMAD.MOV R7, RZ, RZ, -R7 ;  /* 0x000000ffff07b224 */ /* 0x000fe200078e0a07 */
[----:B------:R3:W-:Y:S01]  /*c730*/  STL [R1+0x12c], R9 ;  /* 0x00012c0901007387 */ /* 0x0007e20000100800 */
[----:B--2---:R-:W-:-:S03]  /*c740*/  IABS R10, R15 ;  /* 0x0000000f000a7213 */ /* 0x004fc60000000000 */
[----:B------:R4:W-:Y:S01]  /*c750*/  STL [R1+0x128], R6 ;  /* 0x0001280601007387 */ /* 0x0009e20000100800 */
[----:B------:R-:W-:Y:S02]  /*c760*/  @!P6 IADD3 R2, PT, PT, R2, -R0, RZ ;  /* 0x800000000202e210 */ /* 0x000fe40007ffe0ff */
[----:B------:R-:W-:Y:S02]  /*c770*/  ISETP.GE.AND P5, PT, R28, RZ, PT ;  /* 0x000000ff1c00720c */ /* 0x000fe40003fa6270 */
[----:B------:R-:W-:Y:S01]  /*c780*/  ISETP.GE.AND P2, PT, R15, RZ, PT ;  /* 0x000000ff0f00720c */ /* 0x000fe20003f46270 */
[----:B------:R-:W-:Y:S02]  /*c790*/  IMAD.MOV.U32 R11, RZ, RZ, R2 ;  /* 0x000000ffff0b7224 */ /* 0x000fe400078e0002 */
[----:B------:R-:W-:Y:S02]  /*c7a0*/  @!P1 IMAD.IADD R8, R8, 0x1, -R0 ;  /* 0x0000000108089824 */ /* 0x000fe400078e0a00 */
[----:B------:R-:W-:-:S04]  /*c7b0*/  IMAD.HI.U32 R4, R20, R10, RZ ;  /* 0x0000000a14047227 */ /* 0x000fc800078e00ff */
[----:B------:R-:W-:Y:S02]  /*c7c0*/  @!P4 IMAD.MOV R11, RZ, RZ, -R11 ;  /* 0x000000ffff0bc224 */ /* 0x000fe400078e0a0b */
[----:B------:R-:W-:-:S04]  /*c7d0*/  IMAD.MOV R4, RZ, RZ, -R4 ;  /* 0x000000ffff047224 */ /* 0x000fc800078e0a04 */
[----:B------:R-:W-:Y:S01]  /*c7e0*/  IMAD R10, R0, R4, R10 ;  /* 0x00000004000a7224 */ /* 0x000fe200078e020a */
[----:B---3--:R-:W-:Y:S02]  /*c7f0*/  IABS R9, R16 ;  /* 0x0000001000097213 */ /* 0x008fe40000000000 */
[----:B------:R-:W-:Y:S02]  /*c800*/  ISETP.GE.AND P0, PT, R16, RZ, PT ;  /* 0x000000ff1000720c */ /* 0x000fe40003f06270 */
[----:B------:R-:W2:Y:S04]  /*c810*/  LDL.LU R16, [R1+0x670] ;  /* 0x0006700001107983 */ /* 0x000ea80000300800 */
[----:B------:R-:W-:Y:S04]  /*c820*/  STL [R1+0x108], R5 ;  /* 0x0001080501007387 */ /* 0x000fe80000100800 */
[----:B------:R-:W-:Y:S04]  /*c830*/  STL [R1+0x118], R7 ;  /* 0x0001180701007387 */ /* 0x000fe80000100800 */
[----:B------:R-:W3:Y:S01]  /*c840*/  LDL.LU R15, [R1+0x66c] ;  /* 0x00066c00010f7983 */ /* 0x000ee20000300800 */
[----:B----4-:R-:W-:-:S02]  /*c850*/  IABS R6, R3 ;  /* 0x0000000300067213 */ /* 0x010fc40000000000 */
[----:B------:R-:W-:Y:S01]  /*c860*/  ISETP.GE.AND P4, PT, R3, RZ, PT ;  /* 0x000000ff0300720c */ /* 0x000fe20003f86270 */
[----:B------:R-:W-:Y:S01]  /*c870*/  IMAD.MOV.U32 R3, RZ, RZ, R8 ;  /* 0x000000ffff037224 */ /* 0x000fe200078e0008 */
[----:B------:R-:W-:Y:S01]  /*c880*/  IABS R4, R21 ;  /* 0x0000001500047213 */ /* 0x000fe20000000000 */
[----:B------:R-:W4:Y:S02]  /*c890*/  LDL.LU R14, [R1+0x674] ;  /* 0x00067400010e7983 */ /* 0x000f240000300800 */
[----:B------:R-:W-:Y:S01]  /*c8a0*/  @!P5 IMAD.MOV R3, RZ, RZ, -R3 ;  /* 0x000000ffff03d224 */ /* 0x000fe200078e0a03 */
[----:B------:R-:W-:Y:S02]  /*c8b0*/  ISETP.GE.AND P6, PT, R21, RZ, PT ;  /* 0x000000ff1500720c */ /* 0x000fe40003fc6270 */
[----:B------:R-:W2:Y:S04]  /*c8c0*/  LDL.LU R21, [R1+0x678] ;  /* 0x0006780001157983 */ /* 0x000ea80000300800 */
[----:B------:R-:W-:Y:S04]  /*c8d0*/  STL [R1+0x11c], R11 ;  /* 0x00011c0b01007387 */ /* 0x000fe80000100800 */
[----:B------:R0:W-:Y:S04]  /*c8e0*/  STL [R1+0x124], R3 ;  /* 0x0001240301007387 */ /* 0x0001e80000100800 */
[----:B0-----:R-:W2:Y:S01]  /*c8f0*/  LDL.LU R3, [R1+0x67c] ;  /* 0x00067c0001037983 */ /* 0x001ea20000300800 */
[----:B------:R-:W-:Y:S01]  /*c900*/  ISETP.GT.U32.AND P3, PT, R0, R10, PT ;  /* 0x0000000a0000720c */ /* 0x000fe20003f64070 */
[----:B------:R-:W-:-:S04]  /*c910*/  IMAD.HI.U32 R5, R20, R9, RZ ;  /* 0x0000000914057227 */ /* 0x000fc800078e00ff */
[----:B------:R-:W-:-:S08]  /*c920*/  IMAD.MOV R7, RZ, RZ, -R5 ;  /* 0x000000ffff077224 */ /* 0x000fd000078e0a05 */
[----:B------:R-:W-:-:S05]  /*c930*/  @!P3 IMAD.IADD R10, R10, 0x1, -R0 ;  /* 0x000000010a0ab824 */ /* 0x000fca00078e0a00 */
[C---:B------:R-:W-:Y:S01]  /*c940*/  ISETP.GT.U32.AND P3, PT, R0.reuse, R10, PT ;  /* 0x0000000a0000720c */ /* 0x040fe20003f64070 */
[----:B------:R-:W-:Y:S02]  /*c950*/  IMAD R7, R0, R7, R9 ;  /* 0x0000000700077224 */ /* 0x000fe400078e0209 */
[----:B------:R-:W-:-:S04]  /*c960*/  IMAD.HI.U32 R5, R20, R4, RZ ;  /* 0x0000000414057227 */ /* 0x000fc800078e00ff */
[----:B------:R-:W-:Y:S01]  /*c970*/  IMAD.HI.U32 R9, R20, R6, RZ ;  /* 0x0000000614097227 */ /* 0x000fe200078e00ff */
[----:B------:R-:W-:-:S03]  /*c980*/  ISETP.GT.U32.AND P1, PT, R0, R7, PT ;  /* 0x000000070000720c */ /* 0x000fc60003f24070 */
[----:B------:R-:W-:Y:S02]  /*c990*/  IMAD.MOV R5, RZ, RZ, -R5 ;  /* 0x000000ffff057224 */ /* 0x000fe400078e0a05 */
[----:B------:R-:W-:Y:S02]  /*c9a0*/  IMAD.MOV R2, RZ, RZ, -R9 ;  /* 0x000000ffff027224 */ /* 0x000fe400078e0a09 */
[C---:B------:R-:W-:Y:S02]  /*c9b0*/  IMAD R4, R0.reuse, R5, R4 ;  /* 0x0000000500047224 */ /* 0x040fe400078e0204 */
[----:B------:R-:W-:Y:S01]  /*c9c0*/  IMAD R6, R0, R2, R6 ;  /* 0x0000000200067224 */ /* 0x000fe200078e0206 */
[----:B------:R-:W-:Y:S01]  /*c9d0*/  IABS R2, R17 ;  /* 0x0000001100027213 */ /* 0x000fe20000000000 */
[----:B------:R-:W-:Y:S01]  /*c9e0*/  @!P3 IMAD.IADD R10, R10, 0x1, -R0 ;  /* 0x000000010a0ab824 */ /* 0x000fe200078e0a00 */
[----:B------:R-:W-:-:S03]  /*c9f0*/  ISETP.GT.U32.AND P3, PT, R0, R4, PT ;  /* 0x000000040000720c */ /* 0x000fc60003f64070 */
[----:B------:R-:W-:Y:S01]  /*ca00*/  IMAD.HI.U32 R8, R20, R2, RZ ;  /* 0x0000000214087227 */ /* 0x000fe200078e00ff */
[----:B------:R-:W-:Y:S02]  /*ca10*/  MOV R13, R10 ;  /* 0x0000000a000d7202 */ /* 0x000fe40000000f00 */
[----:B------:R-:W-:Y:S01]  /*ca20*/  ISETP.GE.AND P5, PT, R17, RZ, PT ;  /* 0x000000ff1100720c */ /* 0x000fe20003fa6270 */
[----:B------:R-:W-:Y:S01]  /*ca30*/  IMAD.MOV R8, RZ, RZ, -R8 ;  /* 0x000000ffff087224 */ /* 0x000fe200078e0a08 */
[----:B------:R-:W4:Y:S01]  /*ca40*/  LDL.LU R17, [R1+0x680] ;  /* 0x0006800001117983 */ /* 0x000f220000300800 */
[----:B------:R-:W-:Y:S01]  /*ca50*/  @!P2 IMAD.MOV R13, RZ, RZ, -R13 ;  /* 0x000000ffff0da224 */ /* 0x000fe200078e0a0d */
[C---:B------:R-:W-:Y:S01]  /*ca60*/  ISETP.GT.U32.AND P2, PT, R0.reuse, R6, PT ;  /* 0x000000060000720c */ /* 0x040fe20003f44070 */
[----:B------:R-:W-:Y:S02]  /*ca70*/  @!P1 IMAD.IADD R7, R7, 0x1, -R0 ;  /* 0x0000000107079824 */ /* 0x000fe400078e0a00 */
[----:B------:R-:W-:-:S03]  /*ca80*/  IMAD R2, R0, R8, R2 ;  /* 0x0000000800027224 */ /* 0x000fc600078e0202 */
[----:B------:R-:W-:Y:S01]  /*ca90*/  ISETP.GT.U32.AND P1, PT, R0, R7, PT ;  /* 0x000000070000720c */ /* 0x000fe20003f24070 */
[--C-:B------:R-:W-:Y:S01]  /*caa0*/  @!P3 IMAD.IADD R4, R4, 0x1, -R0.reuse ;  /* 0x000000010404b824 */ /* 0x100fe200078e0a00 */
[----:B------:R-:W-:Y:S01]  /*cab0*/  ISETP.GT.U32.AND P3, PT, R0, R2, PT ;  /* 0x000000020000720c */ /* 0x000fe20003f64070 */
[----:B------:R2:W-:Y:S04]  /*cac0*/  STL [R1+0x120], R13 ;  /* 0x0001200d01007387 */ /* 0x0005e80000100800 */
[----:B------:R-:W4:Y:S01]  /*cad0*/  LDL.LU R29, [R1+0x684] ;  /* 0x00068400011d7983 */ /* 0x000f220000300800 */
[--C-:B------:R-:W-:Y:S01]  /*cae0*/  @!P2 IMAD.IADD R6, R6, 0x1, -R0.reuse ;  /* 0x000000010606a824 */ /* 0x100fe200078e0a00 */
[----:B------:R-:W-:Y:S02]  /*caf0*/  ISETP.GT.U32.AND P2, PT, R0, R4, PT ;  /* 0x000000040000720c */ /* 0x000fe40003f44070 */
[----:B------:R-:W4:Y:S02]  /*cb00*/  LDL.LU R28, [R1+0x688] ;  /* 0x00068800011c7983 */ /* 0x000f240000300800 */
[----:B------:R-:W-:-:S02]  /*cb10*/  @!P1 IMAD.IADD R7, R7, 0x1, -R0 ;  /* 0x0000000107079824 */ /* 0x000fc400078e0a00 */
[----:B------:R-:W-:Y:S01]  /*cb20*/  @!P3 IMAD.IADD R2, R2, 0x1, -R0 ;  /* 0x000000010202b824 */ /* 0x000fe200078e0a00 */
[----:B------:R-:W-:-:S06]  /*cb30*/  ISETP.GT.U32.AND P3, PT, R0, R6, PT ;  /* 0x000000060000720c */ /* 0x000fcc0003f64070 */
[----:B------:R-:W-:-:S07]  /*cb40*/  @!P2 IMAD.IADD R4, R4, 0x1, -R0 ;  /* 0x000000010404a824 */ /* 0x000fce00078e0a00 */
[----:B------:R-:W-:-:S04]  /*cb50*/  @!P3 IMAD.IADD R6, R6, 0x1, -R0 ;  /* 0x000000010606b824 */ /* 0x000fc800078e0a00 */
[----:B------:R-:W-:Y:S01]  /*cb60*/  @!P4 IMAD.MOV R6, RZ, RZ, -R6 ;  /* 0x000000ffff06c224 */ /* 0x000fe200078e0a06 */
[----:B---3--:R-:W-:-:S05]  /*cb70*/  IABS R5, R15 ;  /* 0x0000000f00057213 */ /* 0x008fca0000000000 */
[----:B------:R-:W-:Y:S01]  /*cb80*/  IMAD.HI.U32 R9, R20, R5, RZ ;  /* 0x0000000514097227 */ /* 0x000fe200078e00ff */
[----:B------:R-:W-:-:S03]  /*cb90*/  ISETP.GE.AND P1, PT, R15, RZ, PT ;  /* 0x000000ff0f00720c */ /* 0x000fc60003f26270 */
[----:B------:R-:W-:Y:S02]  /*cba0*/  IMAD.MOV R9, RZ, RZ, -R9 ;  /* 0x000000ffff097224 */ /* 0x000fe400078e0a09 */
[----:B------:R-:W-:Y:S02]  /*cbb0*/  IMAD.MOV.U32 R15, RZ, RZ, R7 ;  /* 0x000000ffff0f7224 */ /* 0x000fe400078e0007 */
[C---:B------:R-:W-:Y:S02]  /*cbc0*/  IMAD R5, R0.reuse, R9, R5 ;  /* 0x0000000900057224 */ /* 0x040fe400078e0205 */
[----:B------:R-:W-:Y:S01]  /*cbd0*/  @!P0 IMAD.MOV R15, RZ, RZ, -R15 ;  /* 0x000000ffff0f8224 */ /* 0x000fe200078e0a0f */
[C---:B------:R-:W-:Y:S02]  /*cbe0*/  ISETP.GT.U32.AND P0, PT, R0.reuse, R2, PT ;  /* 0x000000020000720c */ /* 0x040fe40003f04070 */
[----:B------:R-:W-:Y:S02]  /*cbf0*/  ISETP.GT.U32.AND P2, PT, R0, R5, PT ;  /* 0x000000050000720c */ /* 0x000fe40003f44070 */
[----:B------:R0:W-:Y:S01]  /*cc00*/  STL [R1+0x10c], R15 ;  /* 0x00010c0f01007387 */ /* 0x0001e20000100800 */
[----:B--2---:R-:W-:Y:S01]  /*cc10*/  IABS R13, R3 ;  /* 0x00000003000d7213 */ /* 0x004fe20000000000 */
[----:B0-----:R-:W-:-:S03]  /*cc20*/  IMAD.MOV.U32 R15, RZ, RZ, R4 ;  /* 0x000000ffff0f7224 */ /* 0x001fc600078e0004 */
[----:B------:R-:W-:Y:S01]  /*cc30*/  MOV R7, R13 ;  /* 0x0000000d00077202 */ /* 0x000fe20000000f00 */
[----:B------:R-:W-:-:S04]  /*cc40*/  @!P6 IMAD.MOV R15, RZ, RZ, -R15 ;  /* 0x000000ffff0fe224 */ /* 0x000fc800078e0a0f */
[----:B------:R-:W-:Y:S01]  /*cc50*/  IMAD.HI.U32 R13, R20, R7, RZ ;  /* 0x00000007140d7227 */ /* 0x000fe200078e00ff */
[----:B------:R0:W-:Y:S01]  /*cc60*/  STL [R1+0x104], R15 ;  /* 0x0001040f01007387 */ /* 0x0001e20000100800 */
[----:B------:R-:W-:Y:S02]  /*cc70*/  @!P2 IADD3 R5, PT, PT, R5, -R0, RZ ;  /* 0x800000000505a210 */ /* 0x000fe40007ffe0ff */
[----:B------:R-:W-:Y:S01]  /*cc80*/  IMAD.MOV R13, RZ, RZ, -R13 ;  /* 0x000000ffff0d7224 */ /* 0x000fe200078e0a0d */
[----:B------:R-:W-:Y:S01]  /*cc90*/  IABS R12, R16 ;  /* 0x00000010000c7213 */ /* 0x000fe20000000000 */
[----:B------:R-:W-:Y:S01]  /*cca0*/  @!P0 IMAD.IADD R2, R2, 0x1, -R0 ;  /* 0x0000000102028824 */ /* 0x000fe200078e0a00 */
[----:B------:R-:W-:Y:S01]  /*ccb0*/  ISETP.GE.AND P2, PT, R16, RZ, PT ;  /* 0x000000ff1000720c */ /* 0x000fe20003f46270 */
[----:B------:R-:W-:Y:S01]  /*ccc0*/  IMAD R7, R0, R13, R7 ;  /* 0x0000000d00077224 */ /* 0x000fe200078e0207 */
[----:B0-----:R-:W2:Y:S04]  /*ccd0*/  LDL.LU R15, [R1+0x68c] ;  /* 0x00068c00010f7983 */ /* 0x001ea80000300800 */
[----:B------:R-:W3:Y:S04]  /*cce0*/  LDL.LU R16, [R1+0x690] ;  /* 0x0006900001107983 */ /* 0x000ee80000300800 */
[----:B------:R0:W-:Y:S02]  /*ccf0*/  STL [R1+0xfc], R6 ;  /* 0x0000fc0601007387 */ /* 0x0001e40000100800 */
[----:B0-----:R-:W-:-:S04]  /*cd00*/  IMAD.MOV.U32 R6, RZ, RZ, R2 ;  /* 0x000000ffff067224 */ /* 0x001fc800078e0002 */
[----:B------:R-:W-:Y:S01]  /*cd10*/  @!P5 IMAD.MOV R6, RZ, RZ, -R6 ;  /* 0x000000ffff06d224 */ /* 0x000fe200078e0a06 */
[----:B------:R-:W-:-:S04]  /*cd20*/  ISETP.GT.U32.AND P5, PT, R0, R7, PT ;  /* 0x000000070000720c */ /* 0x000fc80003fa4070 */
[----:B------:R-:W-:Y:S09]  /*cd30*/  STL [R1+0x100], R6 ;  /* 0x0001000601007387 */ /* 0x000ff20000100800 */
[----:B------:R-:W-:Y:S01]  /*cd40*/  @!P5 IMAD.IADD R7, R7, 0x1, -R0 ;  /* 0x000000010707d824 */ /* 0x000fe200078e0a00 */
[----:B------:R-:W-:-:S02]  /*cd50*/  ISETP.GE.AND P5, PT, R3, RZ, PT ;  /* 0x000000ff0300720c */ /* 0x000fc40003fa6270 */
[----:B------:R-:W3:Y:S01]  /*cd60*/  LDL.LU R3, [R1+0x694] ;  /* 0x0006940001037983 */ /* 0x000ee20000300800 */
[----:B----4-:R-:W-:-:S05]  /*cd70*/  IABS R11, R14 ;  /* 0x0000000e000b7213 */ /* 0x010fca0000000000 */
[----:B------:R-:W-:-:S04]  /*cd80*/  IMAD.MOV.U32 R10, RZ, RZ, R11 ;  /* 0x000000ffff0a7224 */ /* 0x000fc800078e000b */
[----:B------:R-:W-:Y:S01]  /*cd90*/  IMAD.HI.U32 R8, R20, R10, RZ ;  /* 0x0000000a14087227 */ /* 0x000fe200078e00ff */
[----:B------:R-:W-:-:S03]  /*cda0*/  IABS R9, R21 ;  /* 0x0000001500097213 */ /* 0x000fc60000000000 */
[----:B------:R-:W-:Y:S02]  /*cdb0*/  IMAD.MOV R8, RZ, RZ, -R8 ;  /* 0x000000ffff087224 */ /* 0x000fe400078e0a08 */
[----:B------:R-:W-:-:S04]  /*cdc0*/  IMAD.HI.U32 R11, R20, R12, RZ ;  /* 0x0000000c140b7227 */ /* 0x000fc800078e00ff */
[----:B------:R-:W-:Y:S02]  /*cdd0*/  IMAD R10, R0, R8, R10 ;  /* 0x00000008000a7224 */ /* 0x000fe400078e020a */
[----:B------:R-:W-:-:S04]  /*cde0*/  IMAD.HI.U32 R8, R20, R9, RZ ;  /* 0x0000000914087227 */ /* 0x000fc800078e00ff */
[----:B------:R-:W-:Y:S02]  /*cdf0*/  IMAD.MOV R11, RZ, RZ, -R11 ;  /* 0x000000ffff0b7224 */ /* 0x000fe400078e0a0b */
[----:B------:R-:W-:Y:S02]  /*ce00*/  IMAD.MOV R8, RZ, RZ, -R8 ;  /* 0x000000ffff087224 */ /* 0x000fe400078e0a08 */
[C---:B------:R-:W-:Y:S02]  /*ce10*/  IMAD R12, R0.reuse, R11, R12 ;  /* 0x0000000b000c7224 */ /* 0x040fe400078e020c */
[----:B------:R-:W-:-:S03]  /*ce20*/  IMAD R9, R0, R8, R9 ;  /* 0x0000000800097224 */ /* 0x000fc600078e0209 */
[C---:B------:R-:W-:Y:S02]  /*ce30*/  ISETP.GT.U32.AND P6, PT, R0.reuse, R12, PT ;  /* 0x0000000c0000720c */ /* 0x040fe40003fc4070 */
[C---:B------:R-:W-:Y:S02]  /*ce40*/  ISETP.GT.U32.AND P0, PT, R0.reuse, R9, PT ;  /* 0x000000090000720c */ /* 0x040fe40003f04070 */
[----:B------:R-:W-:Y:S02]  /*ce50*/  ISETP.GT.U32.AND P3, PT, R0, R10, PT ;  /* 0x0000000a0000720c */ /* 0x000fe40003f64070 */
[----:B------:R-:W-:-:S05]  /*ce60*/  IABS R11, R17 ;  /* 0x00000011000b7213 */ /* 0x000fca0000000000 */
[----:B------:R-:W-:-:S04]  /*ce70*/  IMAD.HI.U32 R4, R20, R11, RZ ;  /* 0x0000000b14047227 */ /* 0x000fc800078e00ff */
[--C-:B------:R-:W-:Y:S01]  /*ce80*/  @!P6 IMAD.IADD R12, R12, 0x1, -R0.reuse ;  /* 0x000000010c0ce824 */ /* 0x100fe200078e0a00 */
[----:B------:R-:W-:Y:S01]  /*ce90*/  IABS R8, R29 ;  /* 0x0000001d00087213 */ /* 0x000fe20000000000 */
[----:B------:R-:W-:Y:S02]  /*cea0*/  @!P0 IMAD.IADD R9, R9, 0x1, -R0 ;  /* 0x0000000109098824 */ /* 0x000fe400078e0a00 */
[----:B------:R-:W-:Y:S02]  /*ceb0*/  IMAD.MOV R4, RZ, RZ, -R4 ;  /* 0x000000ffff047224 */ /* 0x000fe400078e0a04 */
[----:B------:R-:W-:Y:S01]  /*cec0*/  @!P3 IMAD.IADD R10, R10, 0x1, -R0 ;  /* 0x000000010a0ab824 */ /* 0x000fe200078e0a00 */
[C---:B------:R-:W-:Y:S01]  /*ced0*/  ISETP.GT.U32.AND P3, PT, R0.reuse, R12, PT ;  /* 0x0000000c0000720c */ /* 0x040fe20003f64070 */
[C---:B------:R-:W-:Y:S01]  /*cee0*/  IMAD R11, R0.reuse, R4, R11 ;  /* 0x00000004000b7224 */ /* 0x040fe200078e020b */
[----:B------:R-:W-:Y:S01]  /*cef0*/  ISETP.GT.U32.AND P4, PT, R0, R9, PT ;  /* 0x000000090000720c */ /* 0x000fe20003f84070 */
[----:B------:R-:W-:Y:S01]  /*cf00*/  IMAD.HI.U32 R4, R20, R8, RZ ;  /* 0x0000000814047227 */ /* 0x000fe200078e00ff */
[----:B------:R-:W-:-:S03]  /*cf10*/  ISETP.GT.U32.AND P6, PT, R0, R5, PT ;  /* 0x000000050000720c */ /* 0x000fc60003fc4070 */
[----:B------:R-:W-:Y:S01]  /*cf20*/  IMAD.MOV R4, RZ, RZ, -R4 ;  /* 0x000000ffff047224 */ /* 0x000fe200078e0a04 */
[----:B------:R-:W-:-:S03]  /*cf30*/  ISETP.GT.U32.AND P0, PT, R0, R10, PT ;  /* 0x0000000a0000720c */ /* 0x000fc60003f04070 */
[----:B------:R-:W-:Y:S02]  /*cf40*/  IMAD R8, R0, R4, R8 ;  /* 0x0000000400087224 */ /* 0x000fe400078e0208 */
[--C-:B------:R-:W-:Y:S01]  /*cf50*/  @!P3 IMAD.IADD R12, R12, 0x1, -R0.reuse ;  /* 0x000000010c0cb824 */ /* 0x100fe200078e0a00 */
[C---:B------:R-:W-:Y:S02]  /*cf60*/  ISETP.GT.U32.AND P3, PT, R0.reuse, R11, PT ;  /* 0x0000000b0000720c */ /* 0x040fe40003f64070 */
[----:B------:R-:W-:Y:S01]  /*cf70*/  @!P4 IADD3 R9, PT, PT, R9, -R0, RZ ;  /* 0x800000000909c210 */ /* 0x000fe20007ffe0ff */
[----:B------:R-:W-:Y:S01]  /*cf80*/  @!P6 IMAD.IADD R5, R5, 0x1, -R0 ;  /* 0x000000010505e824 */ /* 0x000fe200078e0a00 */
[----:B------:R-:W-:Y:S02]  /*cf90*/  ISETP.GT.U32.AND P4, PT, R0, R8, PT ;  /* 0x000000080000720c */ /* 0x000fe40003f84070 */
[----:B------:R-:W-:Y:S02]  /*cfa0*/  IABS R2, R28 ;  /* 0x0000001c00027213 */ /* 0x000fe40000000000 */
[----:B------:R-:W-:Y:S01]  /*cfb0*/  ISETP.GE.AND P6, PT, R14, RZ, PT ;  /* 0x000000ff0e00720c */ /* 0x000fe20003fc6270 */
[----:B------:R-:W-:-:S02]  /*cfc0*/  IMAD.MOV.U32 R14, RZ, RZ, R5 ;  /* 0x000000ffff0e7224 */ /* 0x000fc400078e0005 */
[----:B------:R-:W-:-:S04]  /*cfd0*/  IMAD.HI.U32 R13, R20, R2, RZ ;  /* 0x00000002140d7227 */ /* 0x000fc800078e00ff */
[----:B------:R-:W-:Y:S01]  /*cfe0*/  @!P0 IMAD.IADD R10, R10, 0x1, -R0 ;  /* 0x000000010a0a8824 */ /* 0x000fe200078e0a00 */
[----:B------:R-:W-:Y:S01]  /*cff0*/  ISETP.GE.AND P0, PT, R21, RZ, PT ;  /* 0x000000ff1500720c */ /* 0x000fe20003f06270 */
[----:B------:R-:W-:Y:S01]  /*d000*/  @!P1 IMAD.MOV R14, RZ, RZ, -R14 ;  /* 0x000000ffff0e9224 */ /* 0x000fe200078e0a0e */
[----:B------:R-:W-:Y:S01]  /*d010*/  ISETP.GT.U32.AND P1, PT, R0, R7, PT ;  /* 0x000000070000720c */ /* 0x000fe20003f24070 */
[----:B------:R-:W-:Y:S02]  /*d020*/  IMAD.MOV R13, RZ, RZ, -R13 ;  /* 0x000000ffff0d7224 */ /* 0x000fe400078e0a0d */
[--C-:B------:R-:W-:Y:S02]  /*d030*/  @!P3 IMAD.IADD R11, R11, 0x1, -R0.reuse ;  /* 0x000000010b0bb824 */ /* 0x100fe400078e0a00 */
[----:B------:R-:W-:Y:S02]  /*d040*/  @!P4 IMAD.IADD R8, R8, 0x1, -R0 ;  /* 0x000000010808c824 */ /* 0x000fe400078e0a00 */
[----:B------:R-:W-:-:S02]  /*d050*/  IMAD R2, R0, R13, R2 ;  /* 0x0000000d00027224 */ /* 0x000fc400078e0202 */
[----:B------:R-:W-:Y:S01]  /*d060*/  @!P2 IMAD.MOV R12, RZ, RZ, -R12 ;  /* 0x000000ffff0ca224 */ /* 0x000fe200078e0a0c */
[C---:B------:R-:W-:Y:S01]  /*d070*/  ISETP.GT.U32.AND P2, PT, R0.reuse, R11, PT ;  /* 0x0000000b0000720c */ /* 0x040fe20003f44070 */
[----:B------:R-:W-:Y:S01]  /*d080*/  @!P6 IMAD.MOV R10, RZ, RZ, -R10 ;  /* 0x000000ffff0ae224 */ /* 0x000fe200078e0a0a */
[C---:B------:R-:W-:Y:S02]  /*d090*/  ISETP.GT.U32.AND P4, PT, R0.reuse, R8, PT ;  /* 0x000000080000720c */ /* 0x040fe40003f84070 */
[----:B------:R-:W-:Y:S02]  /*d0a0*/  ISETP.GE.AND P3, PT, R17, RZ, PT ;  /* 0x000000ff1100720c */ /* 0x000fe40003f66270 */
[----:B------:R-:W-:Y:S01]  /*d0b0*/  ISETP.GT.U32.AND P6, PT, R0, R2, PT ;  /* 0x000000020000720c */ /* 0x000fe20003fc4070 */
[----:B------:R-:W-:Y:S01]  /*d0c0*/  @!P0 IMAD.MOV R9, RZ, RZ, -R9 ;  /* 0x000000ffff098224 */ /* 0x000fe200078e0a09 */
[----:B------:R-:W-:Y:S01]  /*d0d0*/  @!P1 IADD3 R7, PT, PT, R7, -R0, RZ ;  /* 0x8000000007079210 */ /* 0x000fe20007ffe0ff */
[----:B------:R-:W4:Y:S01]  /*d0e0*/  LDL.LU R17, [R1+0x69c] ;  /* 0x00069c0001117983 */ /* 0x000f220000300800 */
[----:B------:R-:W-:-:S03]  /*d0f0*/  ISETP.GE.AND P0, PT, R29, RZ, PT ;  /* 0x000000ff1d00720c */ /* 0x000fc60003f06270 */
[----:B------:R-:W-:Y:S01]  /*d100*/  STL [R1+0xe0], R14 ;  /* 0x0000e00e01007387 */ /* 0x000fe20000100800 */
[----:B------:R-:W-:-:S03]  /*d110*/  @!P2 IMAD.IADD R11, R11, 0x1, -R0 ;  /* 0x000000010b0ba824 */ /* 0x000fc600078e0a00 */
[----:B------:R0:W-:Y:S01]  /*d120*/  STL [R1+0xe4], R12 ;  /* 0x0000e40c01007387 */ /* 0x0001e20000100800 */
[--C-:B------:R-:W-:Y:S02]  /*d130*/  @!P4 IMAD.IADD R8, R8, 0x1, -R0.reuse ;  /* 0x000000010808c824 */ /* 0x100fe400078e0a00 */
[----:B------:R-:W-:Y:S01]  /*d140*/  @!P6 IMAD.IADD R2, R2, 0x1, -R0 ;  /* 0x000000010202e824 */ /* 0x000fe200078e0a00 */
[----:B------:R-:W4:Y:S01]  /*d150*/  LDL.LU R21, [R1+0x698] ;  /* 0x0006980001157983 */ /* 0x000f220000300800 */
[----:B------:R-:W-:Y:S02]  /*d160*/  @!P3 IMAD.MOV R11, RZ, RZ, -R11 ;  /* 0x000000ffff0bb224 */ /* 0x000fe400078e0a0b */
[----:B0-----:R-:W-:Y:S01]  /*d170*/  IMAD.MOV.U32 R12, RZ, RZ, R7 ;  /* 0x000000ffff0c7224 */ /* 0x001fe200078e0007 */
[----:B------:R-:W-:Y:S03]  /*d180*/  STL [R1+0xf0], R10 ;  /* 0x0000f00a01007387 */ /* 0x000fe60000100800 */
[----:B------:R-:W-:Y:S01]  /*d190*/  @!P5 IMAD.MOV R12, RZ, RZ, -R12 ;  /* 0x000000ffff0cd224 */ /* 0x000fe200078e0a0c */
[----:B------:R0:W-:Y:S01]  /*d1a0*/  STL [R1+0xf8], R9 ;  /* 0x0000f80901007387 */ /* 0x0001e20000100800 */
[----:B------:R-:W-:-:S02]  /*d1b0*/  @!P0 IADD3 R8, PT, PT, -R8, RZ, RZ ;  /* 0x000000ff08088210 */ /* 0x000fc40007ffe1ff */
[----:B--2---:R-:W-:-:S05]  /*d1c0*/  IABS R4, R15 ;  /* 0x0000000f00047213 */ /* 0x004fca0000000000 */
[----:B------:R-:W-:Y:S01]  /*d1d0*/  IMAD.HI.U32 R5, R20, R4, RZ ;  /* 0x0000000414057227 */ /* 0x000fe200078e00ff */
[----:B---3--:R-:W-:Y:S02]  /*d1e0*/  IABS R6, R16 ;  /* 0x0000001000067213 */ /* 0x008fe40000000000 */
[----:B------:R-:W-:Y:S01]  /*d1f0*/  ISETP.GE.AND P4, PT, R15, RZ, PT ;  /* 0x000000ff0f00720c */ /* 0x000fe20003f86270 */
[----:B------:R-:W-:Y:S01]  /*d200*/  IMAD.MOV R5, RZ, RZ, -R5 ;  /* 0x000000ffff057224 */ /* 0x000fe200078e0a05 */
[----:B------:R-:W-:Y:S01]  /*d210*/  ISETP.GE.AND P6, PT, R16, RZ, PT ;  /* 0x000000ff1000720c */ /* 0x000fe20003fc6270 */
[----:B------:R-:W2:Y:S01]  /*d220*/  LDL.LU R15, [R1+0x6a0] ;  /* 0x0006a000010f7983 */ /* 0x000ea20000300800 */
[----:B------:R-:W-:Y:S02]  /*d230*/  IMAD.MOV.U32 R16, RZ, RZ, R18 ;  /* 0x000000ffff107224 */ /* 0x000fe400078e0012 */
[----:B------:R-:W-:Y:S01]  /*d240*/  IMAD R4, R0, R5, R4 ;  /* 0x0000000500047224 */ /* 0x000fe200078e0204 */
[----:B------:R-:W3:Y:S04]  /*d250*/  LDL.LU R18, [R1+0x6a4] ;  /* 0x0006a40001127983 */ /* 0x000ee80000300800 */
[----:B------:R1:W-:Y:S04]  /*d260*/  STL [R1+0xf4], R12 ;  /* 0x0000f40c01007387 */ /* 0x0003e80000100800 */
[----:B------:R2:W-:Y:S01]  /*d270*/  STL [R1+0xec], R11 ;  /* 0x0000ec0b01007387 */ /* 0x0005e20000100800 */
[----:B------:R-:W-:-:S02]  /*d280*/  IABS R5, R3 ;  /* 0x0000000300057213 */ /* 0x000fc40000000000 */
[----:B------:R-:W-:Y:S02]  /*d290*/  ISETP.GE.AND P0, PT, R3, RZ, PT ;  /* 0x000000ff0300720c */ /* 0x000fe40003f06270 */
[----:B------:R-:W3:Y:S04]  /*d2a0*/  LDL R3, [R1+0x6a8] ;  /* 0x0006a80001037983 */ /* 0x000ee80000100800 */
[----:B------:R-:W-:Y:S04]  /*d2b0*/  STL [R1+0x298], R8 ;  /* 0x0002980801007387 */ /* 0x000fe80000100800 */
[----:B------:R-:W3:Y:S01]  /*d2c0*/  LDL.LU R29, [R1+0x6ac] ;  /* 0x0006ac00011d7983 */ /* 0x000ee20000300800 */
[----:B------:R-:W-:Y:S01]  /*d2d0*/  ISETP.GT.U32.AND P2, PT, R0, R4, PT ;  /* 0x000000040000720c */ /* 0x000fe20003f44070 */
[----:B0-----:R-:W-:-:S04]  /*d2e0*/  IMAD.HI.U32 R9, R20, R6, RZ ;  /* 0x0000000614097227 */ /* 0x001fc800078e00ff */
[----:B------:R-:W-:Y:S02]  /*d2f0*/  IMAD.MOV R9, RZ, RZ, -R9 ;  /* 0x000000ffff097224 */ /* 0x000fe400078e0a09 */
[----:B------:R-:W-:-:S06]  /*d300*/  IMAD.HI.U32 R7, R20, R5, RZ ;  /* 0x0000000514077227 */ /* 0x000fcc00078e00ff */
[----:B------:R-:W-:Y:S01]  /*d310*/  @!P2 IMAD.IADD R4, R4, 0x1, -R0 ;  /* 0x000000010404a824 */ /* 0x000fe200078e0a00 */
[C---:B------:R-:W-:Y:S01]  /*d320*/  ISETP.GT.U32.AND P2, PT, R0.reuse, R2, PT ;  /* 0x000000020000720c */ /* 0x040fe20003f44070 */
[----:B------:R-:W-:Y:S02]  /*d330*/  IMAD R6, R0, R9, R6 ;  /* 0x0000000900067224 */ /* 0x000fe400078e0206 */
[----:B------:R-:W-:-:S03]  /*d340*/  IMAD.MOV R7, RZ, RZ, -R7 ;  /* 0x000000ffff077224 */ /* 0x000fc600078e0a07 */
[C---:B------:R-:W-:Y:S01]  /*d350*/  ISETP.GT.U32.AND P3, PT, R0.reuse, R6, PT ;  /* 0x000000060000720c */ /* 0x040fe20003f64070 */
[----:B------:R-:W-:-:S06]  /*d360*/  IMAD R5, R0, R7, R5 ;  /* 0x0000000700057224 */ /* 0x000fcc00078e0205 */
[--C-:B------:R-:W-:Y:S01]  /*d370*/  @!P2 IMAD.IADD R2, R2, 0x1, -R0.reuse ;  /* 0x000000010202a824 */ /* 0x100fe200078e0a00 */
[----:B------:R-:W-:Y:S02]  /*d380*/  ISETP.GT.U32.AND P2, PT, R0, R5, PT ;  /* 0x000000050000720c */ /* 0x000fe40003f44070 */
[----:B------:R-:W-:Y:S02]  /*d390*/  ISETP.GE.AND P1, PT, R28, RZ, PT ;  /* 0x000000ff1c00720c */ /* 0x000fe40003f26270 */
[----:B------:R-:W-:Y:S01]  /*d3a0*/  ISETP.GT.U32.AND P5, PT, R0, R4, PT ;  /* 0x000000040000720c */ /* 0x000fe20003fa4070 */
[----:B------:R-:W-:Y:S01]  /*d3b0*/  @!P3 IMAD.IADD R6, R6, 0x1, -R0 ;  /* 0x000000010606b824 */ /* 0x000fe200078e0a00 */
[----:B------:R-:W3:Y:S01]  /*d3c0*/  LDL.LU R28, [R1+0x6b0] ;  /* 0x0006b000011c7983 */ /* 0x000ee20000300800 */
[----:B-1----:R-:W-:-:S06]  /*d3d0*/  IMAD.MOV.U32 R12, RZ, RZ, R2 ;  /* 0x000000ffff0c7224 */ /* 0x002fcc00078e0002 */
[----:B------:R-:W-:Y:S01]  /*d3e0*/  @!P2 IMAD.IADD R5, R5, 0x1, -R0 ;  /* 0x000000010505a824 */ /* 0x000fe200078e0a00 */
[----:B------:R-:W-:Y:S01]  /*d3f0*/  ISETP.GT.U32.AND P2, PT, R0, R6, PT ;  /* 0x000000060000720c */ /* 0x000fe20003f44070 */
[----:B------:R-:W-:Y:S02]  /*d400*/  @!P1 IMAD.MOV R12, RZ, RZ, -R12 ;  /* 0x000000ffff0c9224 */ /* 0x000fe400078e0a0c */
[----:B------:R-:W-:-:S10]  /*d410*/  @!P5 IMAD.IADD R4, R4, 0x1, -R0 ;  /* 0x000000010404d824 */ /* 0x000fd400078e0a00 */
[----:B------:R-:W-:-:S04]  /*d420*/  @!P2 IMAD.IADD R6, R6, 0x1, -R0 ;  /* 0x000000010606a824 */ /* 0x000fc800078e0a00 */
[----:B------:R-:W-:-:S04]  /*d430*/  IMAD.MOV.U32 R14, RZ, RZ, R6 ;  /* 0x000000ffff0e7224 */ /* 0x000fc800078e0006 */
[----:B------:R-:W-:Y:S01]  /*d440*/  @!P6 IMAD.MOV R14, RZ, RZ, -R14 ;  /* 0x000000ffff0ee224 */ /* 0x000fe200078e0a0e */
[----:B----4-:R-:W-:Y:S02]  /*d450*/  IABS R10, R17 ;  /* 0x00000011000a7213 */ /* 0x010fe40000000000 */
[----:B------:R-:W-:Y:S02]  /*d460*/  ISETP.GE.AND P3, PT, R17, RZ, PT ;  /* 0x000000ff1100720c */ /* 0x000fe40003f66270 */
[----:B------:R-:W-:Y:S02]  /*d470*/  IABS R9, R21 ;  /* 0x0000001500097213 */ /* 0x000fe40000000000 */
[----:B------:R-:W-:Y:S02]  /*d480*/  ISETP.GE.AND P5, PT, R21, RZ, PT ;  /* 0x000000ff1500720c */ /* 0x000fe40003fa6270 */
[----:B------:R-:W4:Y:S04]  /*d490*/  LDL.LU R21, [R1+0x6b4] ;  /* 0x0006b40001157983 */ /* 0x000f280000300800 */
[----:B------:R-:W4:Y:S04]  /*d4a0*/  LDL.LU R17, [R1+0x6b8] ;  /* 0x0006b80001117983 */ /* 0x000f280000300800 */
[----:B------:R3:W-:Y:S01]  /*d4b0*/  STL [R1+0xe8], R12 ;  /* 0x0000e80c01007387 */ /* 0x0007e20000100800 */
[----:B--2---:R-:W-:-:S05]  /*d4c0*/  IABS R11, R15 ;  /* 0x0000000f000b7213 */ /* 0x004fca0000000000 */
[----:B------:R-:W-:-:S04]  /*d4d0*/  IMAD.HI.U32 R2, R20, R11, RZ ;  /* 0x0000000b14027227 */ /* 0x000fc800078e00ff */
[----:B------:R-:W-:-:S04]  /*d4e0*/  IMAD.MOV R2, RZ, RZ, -R2 ;  /* 0x000000ffff027224 */ /* 0x000fc800078e0a02 */
[----:B------:R-:W-:Y:S01]  /*d4f0*/  IMAD R11, R0, R2, R11 ;  /* 0x00000002000b7224 */ /* 0x000fe200078e020b */
[----:B---3--:R-:W-:Y:S01]  /*d500*/  IABS R12, R3 ;  /* 0x00000003000c7213 */ /* 0x008fe20000000000 */
[----:B------:R-:W-:-:S05]  /*d510*/  IMAD.MOV.U32 R3, RZ, RZ, R4 ;  /* 0x000000ffff037224 */ /* 0x000fca00078e0004 */
[----:B------:R-:W-:-:S05]  /*d520*/  @!P4 IADD3 R3, PT, PT, -R3, RZ, RZ ;  /* 0x000000ff0303c210 */ /* 0x000fca0007ffe1ff */
[----:B------:R0:W-:Y:S01]  /*d530*/  STL [R1+0x28c], R3 ;  /* 0x00028c0301007387 */ /* 0x0001e20000100800 */
[----:B------:R-:W-:Y:S01]  /*d540*/  IABS R2, R29 ;  /* 0x0000001d00027213 */ /* 0x000fe20000000000 */
[----:B0-----:R-:W-:Y:S02]  /*d550*/  IMAD.MOV.U32 R3, RZ, RZ, R16 ;  /* 0x000000ffff037224 */ /* 0x001fe400078e0010 */
[----:B------:R-:W-:Y:S02]  /*d560*/  IMAD.MOV.U32 R16, RZ, RZ, R19 ;  /* 0x000000ffff107224 */ /* 0x000fe400078e0013 */
[----:B------:R-:W2:Y:S04]  /*d570*/  LDL.LU R19, [R1+0x6bc] ;  /* 0x0006bc0001137983 */ /* 0x000ea80000300800 */
[----:B------:R0:W-:Y:S04]  /*d580*/  STL [R1+0x28e4], R29 ;  /* 0x0028e41d01007387 */ /* 0x0001e80000100800 */
[----:B------:R-:W-:Y:S04]  /*d590*/  STL [R1+0x270], R14 ;  /* 0x0002700e01007387 */ /* 0x000fe80000100800 */
[----:B0-----:R-:W3:Y:S01]  /*d5a0*/  LDL.LU R29, [R1+0x6a8] ;  /* 0x0006a800011d7983 */ /* 0x001ee20000300800 */
[----:B------:R-:W-:Y:S01]  /*d5b0*/  IMAD.HI.U32 R8, R20, R9, RZ ;  /* 0x0000000914087227 */ /* 0x000fe200078e00ff */
[----:B------:R-:W-:-:S03]  /*d5c0*/  ISETP.GT.U32.AND P1, PT, R0, R5, PT ;  /* 0x000000050000720c */ /* 0x000fc60003f24070 */
[----:B------:R-:W-:-:S04]  /*d5d0*/  IMAD.HI.U32 R7, R20, R10, RZ ;  /* 0x0000000a14077227 */ /* 0x000fc800078e00ff */
[----:B------:R-:W-:Y:S02]  /*d5e0*/  IMAD.MOV R8, RZ, RZ, -R8 ;  /* 0x000000ffff087224 */ /* 0x000fe400078e0a08 */
[----:B------:R-:W-:Y:S02]  /*d5f0*/  IMAD.MOV R7, RZ, RZ, -R7 ;  /* 0x000000ffff077224 */ /* 0x000fe400078e0a07 */
[C---:B------:R-:W-:Y:S02]  /*d600*/  IMAD R9, R0.reuse, R8, R9 ;  /* 0x0000000800097224 */ /* 0x040fe400078e0209 */
[----:B------:R-:W-:-:S03]  /*d610*/  IMAD R10, R0, R7, R10 ;  /* 0x00000007000a7224 */ /* 0x000fc600078e020a */
[C---:B------:R-:W-:Y:S02]  /*d620*/  ISETP.GT.U32.AND P4, PT, R0.reuse, R9, PT ;  /* 0x000000090000720c */ /* 0x040fe40003f84070 */
[C---:B------:R-:W-:Y:S01]  /*d630*/  ISETP.GT.U32.AND P2, PT, R0.reuse, R10, PT ;  /* 0x0000000a0000720c */ /* 0x040fe20003f44070 */
[----:B------:R-:W-:Y:S01]  /*d640*/  @!P1 IMAD.IADD R5, R5, 0x1, -R0 ;  /* 0x0000000105059824 */ /* 0x000fe200078e0a00 */
[----:B------:R-:W-:Y:S01]  /*d650*/  ISETP.GT.U32.AND P1, PT, R0, R11, PT ;  /* 0x0000000b0000720c */ /* 0x000fe20003f24070 */
[----:B------:R-:W-:-:S08]  /*d660*/  IMAD.HI.U32 R4, R20, R12, RZ ;  /* 0x0000000c14047227 */ /* 0x000fd000078e00ff */
[--C-:B------:R-:W-:Y:S02]  /*d670*/  @!P4 IMAD.IADD R9, R9, 0x1, -R0.reuse ;  /* 0x000000010909c824 */ /* 0x100fe400078e0a00 */
[----:B------:R-:W-:Y:S02]  /*d680*/  @!P2 IMAD.IADD R10, R10, 0x1, -R0 ;  /* 0x000000010a0aa824 */ /* 0x000fe400078e0a00 */
[----:B------:R-:W-:Y:S02]  /*d690*/  @!P1 IADD3 R11, PT, PT, R11, -R0, RZ ;  /* 0x800000000b0b9210 */ /* 0x000fe40007ffe0ff */
[----:B------:R-:W-:Y:S01]  /*d6a0*/  ISETP.GT.U32.AND P2, PT, R0, R9, PT ;  /* 0x000000090000720c */ /* 0x000fe20003f44070 */
[----:B------:R-:W-:Y:S01]  /*d6b0*/  IMAD.HI.U32 R13, R20, R2, RZ ;  /* 0x00000002140d7227 */ /* 0x000fe200078e00ff */
[----:B------:R-:W-:Y:S02]  /*d6c0*/  ISETP.GT.U32.AND P1, PT, R0, R10, PT ;  /* 0x0000000a0000720c */ /* 0x000fe40003f24070 */
[----:B------:R-:W-:Y:S01]  /*d6d0*/  IABS R7, R18 ;  /* 0x0000001200077213 */ /* 0x000fe20000000000 */
[----:B------:R-:W-:-:S02]  /*d6e0*/  IMAD.MOV R4, RZ, RZ, -R4 ;  /* 0x000000ffff047224 */ /* 0x000fc400078e0a04 */
[----:B------:R-:W-:Y:S02]  /*d6f0*/  IMAD.MOV R13, RZ, RZ, -R13 ;  /* 0x000000ffff0d7224 */ /* 0x000fe400078e0a0d */
[----:B------:R-:W-:-:S04]  /*d700*/  IMAD.HI.U32 R8, R20, R7, RZ ;  /* 0x0000000714087227 */ /* 0x000fc800078e00ff */
[C---:B------:R-:W-:Y:S02]  /*d710*/  IMAD R12, R0.reuse, R4, R12 ;  /* 0x00000004000c7224 */ /* 0x040fe400078e020c */
[C---:B------:R-:W-:Y:S02]  /*d720*/  IMAD R2, R0.reuse, R13, R2 ;  /* 0x0000000d00027224 */ /* 0x040fe400078e0202 */
[----:B------:R-:W-:Y:S02]  /*d730*/  IMAD.MOV R8, RZ, RZ, -R8 ;  /* 0x000000ffff087224 */ /* 0x000fe400078e0a08 */
[--C-:B------:R-:W-:Y:S01]  /*d740*/  @!P2 IMAD.IADD R9, R9, 0x1, -R0.reuse ;  /* 0x000000010909a824 */ /* 0x100fe200078e0a00 */
[----:B------:R-:W-:Y:S01]  /*d750*/  ISETP.GT.U32.AND P2, PT, R0, R12, PT ;  /* 0x0000000c0000720c */ /* 0x000fe20003f44070 */
[----:B------:R-:W-:Y:S01]  /*d760*/  @!P1 IMAD.IADD R10, R10, 0x1, -R0 ;  /* 0x000000010a0a9824 */ /* 0x000fe200078e0a00 */
[C---:B------:R-:W-:Y:S01]  /*d770*/  ISETP.GT.U32.AND P1, PT, R0.reuse, R2, PT ;  /* 0x000000020000720c */ /* 0x040fe20003f24070 */
[----:B------:R-:W-:-:S05]  /*d780*/  IMAD R7, R0, R8, R7 ;  /* 0x0000000800077224 */ /* 0x000fca00078e0207 */
[C---:B------:R-:W-:Y:S02]  /*d790*/  ISETP.GT.U32.AND P4, PT, R0.reuse, R7, PT ;  /* 0x000000070000720c */ /* 0x040fe40003f84070 */
[----:B------:R-:W-:-:S03]  /*d7a0*/  ISETP.GT.U32.AND P6, PT, R0, R11, PT ;  /* 0x0000000b0000720c */ /* 0x000fc60003fc4070 */
[----:B------:R-:W-:Y:S01]  /*d7b0*/  @!P2 IMAD.IADD R12, R12, 0x1, -R0 ;  /* 0x000000010c0ca824 */ /* 0x000fe200078e0a00 */
[----:B------:R-:W-:Y:S02]  /*d7c0*/  ISETP.GE.AND P2, PT, R18, RZ, PT ;  /* 0x000000ff1200720c */ /* 0x000fe40003f46270 */
[----:B------:R-:W-:Y:S01]  /*d7d0*/  @!P1 IADD3 R2, PT, PT, R2, -R0, RZ ;  /* 0x8000000002029210 */ /* 0x000fe20007ffe0ff */
[----:B------:R-:W2:Y:S01]  /*d7e0*/  LDL R18, [R1+0xdc8] ;  /* 0x000dc80001127983 */ /* 0x000ea20000100800 */
[----:B------:R-:W-:-:S03]  /*d7f0*/  IABS R8, R28 ;  /* 0x0000001c00087213 */ /* 0x000fc60000000000 */
[--C-:B------:R-:W-:Y:S02]  /*d800*/  @!P4 IMAD.IADD R7, R7, 0x1, -R0.reuse ;  /* 0x000000010707c824 */ /* 0x100fe400078e0a00 */
[----:B------:R-:W-:Y:S01]  /*d810*/  IMAD.HI.U32 R13, R20, R8, RZ ;  /* 0x00000008140d7227 */ /* 0x000fe200078e00ff */
[----:B----4-:R-:W-:Y:S02]  /*d820*/  IABS R4, R21 ;  /* 0x0000001500047213 */ /* 0x010fe40000000000 */
[----:B------:R-:W-:Y:S01]  /*d830*/  ISETP.GT.U32.AND P4, PT, R0, R7, PT ;  /* 0x000000070000720c */ /* 0x000fe20003f84070 */
[----:B------:R-:W-:Y:S01]  /*d840*/  IMAD.MOV R13, RZ, RZ, -R13 ;  /* 0x000000ffff0d7224 */ /* 0x000fe200078e0a0d */
[----:B------:R-:W-:Y:S01]  /*d850*/  IABS R6, R17 ;  /* 0x0000001100067213 */ /* 0x000fe20000000000 */
[----:B------:R-:W-:Y:S01]  /*d860*/  @!P6 IMAD.IADD R11, R11, 0x1, -R0 ;  /* 0x000000010b0be824 */ /* 0x000fe200078e0a00 */
[----:B------:R-:W-:Y:S01]  /*d870*/  ISETP.GE.AND P6, PT, R15, RZ, PT ;  /* 0x000000ff0f00720c */ /* 0x000fe20003fc6270 */
[----:B------:R-:W-:-:S04]  /*d880*/  IMAD.HI.U32 R15, R20, R4, RZ ;  /* 0x00000004140f7227 */ /* 0x000fc800078e00ff */
[----:B------:R-:W-:Y:S02]  /*d890*/  IMAD R8, R0, R13, R8 ;  /* 0x0000000d00087224 */ /* 0x000fe400078e0208 */
[----:B------:R-:W-:-:S04]  /*d8a0*/  IMAD.HI.U32 R13, R20, R6, RZ ;  /* 0x00000006140d7227 */ /* 0x000fc800078e00ff */
[----:B------:R-:W-:Y:S02]  /*d8b0*/  IMAD.MOV R15, RZ, RZ, -R15 ;  /* 0x000000ffff0f7224 */ /* 0x000fe400078e0a0f */
[----:B------:R-:W-:Y:S02]  /*d8c0*/  IMAD.MOV R13, RZ, RZ, -R13 ;  /* 0x000000ffff0d7224 */ /* 0x000fe400078e0a0d */
[C---:B------:R-:W-:Y:S02]  /*d8d0*/  IMAD R4, R0.reuse, R15, R4 ;  /* 0x0000000f00047224 */ /* 0x040fe400078e0204 */
[----:B------:R-:W-:Y:S02]  /*d8e0*/  IMAD.MOV.U32 R15, RZ, RZ, R5 ;  /* 0x000000ffff0f7224 */ /* 0x000fe400078e0005 */
[----:B------:R-:W-:Y:S02]  /*d8f0*/  @!P4 IMAD.IADD R7, R7, 0x1, -R0 ;  /* 0x000000010707c824 */ /* 0x000fe400078e0a00 */
[----:B------:R-:W-:-:S02]  /*d900*/  IMAD R6, R0, R13, R6 ;  /* 0x0000000d00067224 */ /* 0x000fc400078e0206 */
[----:B------:R-:W-:Y:S02]  /*d910*/  @!P0 IMAD.MOV R15, RZ, RZ, -R15 ;  /* 0x000000ffff0f8224 */ /* 0x000fe400078e0a0f */
[----:B------:R-:W-:Y:S02]  /*d920*/  @!P5 IMAD.MOV R9, RZ, RZ, -R9 ;  /* 0x000000ffff09d224 */ /* 0x000fe400078e0a09 */
[----:B------:R-:W-:Y:S01]  /*d930*/  @!P2 IMAD.MOV R7, RZ, RZ, -R7 ;  /* 0x000000ffff07a224 */ /* 0x000fe200078e0a07 */
[----:B------:R-:W-:Y:S01]  /*d940*/  ISETP.GT.U32.AND P2, PT, R0, R6, PT ;  /* 0x000000060000720c */ /* 0x000fe20003f44070 */
[----:B------:R-:W-:-:S12]  /*d950*/  @!P3 IMAD.MOV R10, RZ, RZ, -R10 ;  /* 0x000000ffff0ab224 */ /* 0x000fd800078e0a0a */
[----:B------:R-:W-:Y:S01]  /*d960*/  @!P2 IMAD.IADD R6, R6, 0x1, -R0 ;  /* 0x000000010606a824 */ /* 0x000fe200078e0a00 */
[----:B---3--:R-:W-:Y:S02]  /*d970*/  ISETP.GE.AND P1, PT, R29, RZ, PT ;  /* 0x000000ff1d00720c */ /* 0x008fe40003f26270 */
[----:B------:R-:W3:Y:S04]  /*d980*/  LDL.LU R29, [R1+0x28e4] ;  /* 0x0028e400011d7983 */ /* 0x000ee80000300800 */
[----:B------:R-:W-:Y:S04]  /*d990*/  STL [R1+0xdc], R15 ;  /* 0x0000dc0f01007387 */ /* 0x000fe80000100800 */
[----:B------:R0:W-:Y:S02]  /*d9a0*/  STL [R1+0xd8], R9 ;  /* 0x0000d80901007387 */ /* 0x0001e40000100800 */
[----:B0-----:R-:W-:-:S02]  /*d9b0*/  IMAD.MOV.U32 R9, RZ, RZ, R11 ;  /* 0x000000ffff097224 */ /* 0x001fc400078e000b */
[----:B------:R-:W-:Y:S01]  /*d9c0*/  STL [R1+0xd4], R10 ;  /* 0x0000d40a01007387 */ /* 0x000fe20000100800 */
[----:B--2---:R-:W-:Y:S01]  /*d9d0*/  IABS R14, R19 ;  /* 0x00000013000e7213 */ /* 0x004fe20000000000 */
[----:B------:R-:W0:Y:S01]  /*d9e0*/  LDC R11, c[0x0][0x3ac] ;  /* 0x0000eb00ff0b7b82 */ /* 0x000e220000000800 */
[----:B------:R-:W-:Y:S01]  /*d9f0*/  @!P6 IMAD.MOV R9, RZ, RZ, -R9 ;  /* 0x000000ffff09e224 */ /* 0x000fe200078e0a09 */
[----:B------:R-:W-:-:S04]  /*da00*/  ISETP.GE.AND P2, PT, R19, RZ, PT ;  /* 0x000000ff1300720c */ /* 0x000fc80003f46270 */
[----:B------:R1:W-:Y:S04]  /*da10*/  STL [R1+0xd0], R9 ;  /* 0x0000d00901007387 */ /* 0x0003e80000100800 */
[----:B------:R2:W-:Y:S04]  /*da20*/  STL [R1+0xcc], R7 ;  /* 0x0000cc0701007387 */ /* 0x0005e80000100800 */
[----:B------:R-:W4:Y:S01]  /*da30*/  LDL.LU R19, [R1+0x6c8] ;  /* 0x0006c80001137983 */ /* 0x000f220000300800 */
[----:B------:R-:W-:Y:S01]  /*da40*/  ISETP.GT.U32.AND P4, PT, R0, R8, PT ;  /* 0x000000080000720c */ /* 0x000fe20003f84070 */
[----:B------:R-:W-:Y:S01]  /*da50*/  IMAD.HI.U32 R5, R20, R14, RZ ;  /* 0x0000000e14057227 */ /* 0x000fe200078e00ff */
[----:B------:R-:W-:-:S11]  /*da60*/  ISETP.GT.U32.AND P3, PT, R0, R4, PT ;  /* 0x000000040000720c */ /* 0x000fd60003f64070 */
[----:B------:R-:W-:-:S05]  /*da70*/  @!P4 IMAD.IADD R8, R8, 0x1, -R0 ;  /* 0x000000010808c824 */ /* 0x000fca00078e0a00 */
[C---:B------:R-:W-:Y:S02]  /*da80*/  ISETP.GT.U32.AND P5, PT, R0.reuse, R8, PT ;  /* 0x000000080000720c */ /* 0x040fe40003fa4070 */
[----:B------:R-:W-:Y:S01]  /*da90*/  ISETP.GT.U32.AND P0, PT, R0, R12, PT ;  /* 0x0000000c0000720c */ /* 0x000fe20003f04070 */
[----:B------:R-:W-:-:S04]  /*daa0*/  IMAD.MOV R5, RZ, RZ, -R5 ;  /* 0x000000ffff057224 */ /* 0x000fc800078e0a05 */
[----:B------:R-:W-:-:S06]  /*dab0*/  IMAD R14, R0, R5, R14 ;  /* 0x00000005000e7224 */ /* 0x000fcc00078e020e */
[--C-:B------:R-:W-:Y:S01]  /*dac0*/  @!P5 IMAD.IADD R8, R8, 0x1, -R0.reuse ;  /* 0x000000010808d824 */ /* 0x100fe200078e0a00 */
[----:B------:R-:W-:Y:S02]  /*dad0*/  ISETP.GE.AND P5, PT, R17, RZ, PT ;  /* 0x000000ff1100720c */ /* 0x000fe40003fa6270 */
[----:B------:R-:W0:Y:S01]  /*dae0*/  S2R R17, SR_TID.X ;  /* 0x0000000000117919 */ /* 0x000e220000002100 */
[----:B------:R-:W-:Y:S01]  /*daf0*/  ISETP.GT.U32.AND P4, PT, R0, R2, PT ;  /* 0x000000020000720c */ /* 0x000fe20003f84070 */
[--C-:B------:R-:W-:Y:S01]  /*db00*/  @!P3 IMAD.IADD R4, R4, 0x1, -R0.reuse ;  /* 0x000000010404b824 */ /* 0x100fe200078e0a00 */
[----:B------:R-:W-:Y:S01]  /*db10*/  ISETP.GT.U32.AND P3, PT, R0, R14, PT ;  /* 0x0000000e0000720c */ /* 0x000fe20003f64070 */
[----:B------:R-:W-:Y:S01]  /*db20*/  @!P0 IMAD.IADD R12, R12, 0x1, -R0 ;  /* 0x000000010c0c8824 */ /* 0x000fe200078e0a00 */
[----:B-1----:R-:W-:-:S03]  /*db30*/  IABS R9, R18 ;  /* 0x0000001200097213 */ /* 0x002fc60000000000 */
[----:B------:R-:W-:Y:S01]  /*db40*/  @!P1 IMAD.MOV R12, RZ, RZ, -R12 ;  /* 0x000000ffff0c9224 */ /* 0x000fe200078e0a0c */
[----:B------:R-:W-:Y:S01]  /*db50*/  ISETP.GT.U32.AND P1, PT, R0, R4, PT ;  /* 0x000000040000720c */ /* 0x000fe20003f24070 */
[----:B------:R-:W-:Y:S01]  /*db60*/  IMAD.HI.U32 R10, R20, R9, RZ ;  /* 0x00000009140a7227 */ /* 0x000fe200078e00ff */
[----:B------:R-:W-:-:S03]  /*db70*/  ISETP.GE.AND P0, PT, R28, RZ, PT ;  /* 0x000000ff1c00720c */ /* 0x000fc60003f06270 */
[----:B------:R-:W-:Y:S01]  /*db80*/  @!P4 IADD3 R2, PT, PT, R2, -R0, RZ ;  /* 0x800000000202c210 */ /* 0x000fe20007ffe0ff */
[----:B------:R-:W-:Y:S02]  /*db90*/  IMAD.MOV R10, RZ, RZ, -R10 ;  /* 0x000000ffff0a7224 */ /* 0x000fe400078e0a0a */
[----:B------:R-:W-:Y:S01]  /*dba0*/  @!P3 IMAD.IADD R14, R14, 0x1, -R0 ;  /* 0x000000010e0eb824 */ /* 0x000fe200078e0a00 */
[----:B------:R-:W-:Y:S01]  /*dbb0*/  ISETP.GE.AND P4, PT, R21, RZ, PT ;  /* 0x000000ff1500720c */ /* 0x000fe20003f86270 */
[C---:B------:R-:W-:Y:S01]  /*dbc0*/  IMAD R9, R0.reuse, R10, R9 ;  /* 0x0000000a00097224 */ /* 0x040fe200078e0209 */
[----:B------:R-:W-:Y:S02]  /*dbd0*/  IABS R5, R16 ;  /* 0x0000001000057213 */ /* 0x000fe40000000000 */
[----:B------:R-:W-:Y:S01]  /*dbe0*/  ISETP.GT.U32.AND P3, PT, R0, R14, PT ;  /* 0x0000000e0000720c */ /* 0x000fe20003f64070 */
[----:B------:R-:W-:Y:S01]  /*dbf0*/  STL [R1+0xc8], R12 ;  /* 0x0000c80c01007387 */ /* 0x000fe20000100800 */
[----:B------:R-:W-:Y:S01]  /*dc00*/  @!P1 IADD3 R4, PT, PT, R4, -R0, RZ ;  /* 0x8000000004049210 */ /* 0x000fe20007ffe0ff */
[----:B------:R-:W-:Y:S01]  /*dc10*/  @!P0 IMAD.MOV R8, RZ, RZ, -R8 ;  /* 0x000000ffff088224 */ /* 0x000fe200078e0a08 */
[----:B------:R-:W-:-:S02]  /*dc20*/  ISETP.GT.U32.AND P0, PT, R0, R9, PT ;  /* 0x000000090000720c */ /* 0x000fc40003f04070 */
[----:B--2---:R-:W-:Y:S02]  /*dc30*/  IABS R7, R3 ;  /* 0x0000000300077213 */ /* 0x004fe40000000000 */
[----:B------:R-:W-:Y:S01]  /*dc40*/  ISETP.GE.AND P1, PT, R3, RZ, PT ;  /* 0x000000ff0300720c */ /* 0x000fe20003f26270 */
[----:B------:R-:W-:Y:S01]  /*dc50*/  IMAD.MOV.U32 R3, RZ, RZ, R4 ;  /* 0x000000ffff037224 */ /* 0x000fe200078e0004 */
[----:B0-----:R-:W-:Y:S01]  /*dc60*/  LOP3.LUT R17, R17, 0x3f, RZ, 0xc0, !PT ;  /* 0x0000003f11117812 */ /* 0x001fe200078ec0ff */
[----:B------:R-:W-:-:S04]  /*dc70*/  IMAD.HI.U32 R10, R20, R7, RZ ;  /* 0x00000007140a7227 */ /* 0x000fc800078e00ff */
[----:B------:R-:W-:Y:S02]  /*dc80*/  @!P4 IMAD.MOV R3, RZ, RZ, -R3 ;  /* 0x000000ffff03c224 */ /* 0x000fe400078e0a03 */
[----:B------:R-:W-:Y:S02]  /*dc90*/  @!P3 IMAD.IADD R14, R14, 0x1, -R0 ;  /* 0x000000010e0eb824 */ /* 0x000fe400078e0a00 */
[----:B------:R-:W-:Y:S02]  /*dca0*/  IMAD.MOV R10, RZ, RZ, -R10 ;  /* 0x000000ffff0a7224 */ /* 0x000fe400078e0a0a */
[----:B------:R-:W-:Y:S02]  /*dcb0*/  @!P0 IMAD.IADD R9, R9, 0x1, -R0 ;  /* 0x0000000109098824 */ /* 0x000fe400078e0a00 */
[----:B------:R-:W-:Y:S01]  /*dcc0*/  IMAD R7, R0, R10, R7 ;  /* 0x0000000a00077224 */ /* 0x000fe200078e0207 */
[----:B---3--:R-:W-:-:S13]  /*dcd0*/  ISETP.GE.AND P6, PT, R29, RZ, PT ;  /* 0x000000ff1d00720c */ /* 0x008fda0003fc6270 */
[----:B------:R-:W-:Y:S01]  /*dce0*/  @!P6 IMAD.MOV R2, RZ, RZ, -R2 ;  /* 0x000000ffff02e224 */ /* 0x000fe200078e0a02 */
[----:B------:R-:W-:-:S04]  /*dcf0*/  ISETP.GT.U32.AND P6, PT, R0, R6, PT ;  /* 0x000000060000720c */ /* 0x000fc80003fc4070 */
[----:B------:R0:W-:Y:S02]  /*dd00*/  STL [R1+0xc4], R2 ;  /* 0x0000c40201007387 */ /* 0x0001e40000100800 */
[----:B0-----:R-:W-:-:S04]  /*dd10*/  IMAD.HI.U32 R2, R20, R5, RZ ;  /* 0x0000000514027227 */ /* 0x001fc800078e00ff */
[----:B------:R-:W-:Y:S01]  /*dd20*/  IMAD.MOV R2, RZ, RZ, -R2 ;  /* 0x000000ffff027224 */ /* 0x000fe200078e0a02 */
[----:B------:R-:W-:Y:S03]  /*dd30*/  STL [R1+0xc0], R8 ;  /* 0x0000c00801007387 */ /* 0x000fe60000100800 */
[----:B------:R-:W-:Y:S02]  /*dd40*/  IMAD R2, R0, R2, R5 ;  /* 0x0000000200027224 */ /* 0x000fe400078e0205 */
[----:B------:R-:W-:Y:S01]  /*dd50*/  IMAD R5, R17, R11, RZ ;  /* 0x0000000b11057224 */ /* 0x000fe200078e02ff */
[----:B------:R0:W-:Y:S01]  /*dd60*/  STL [R1+0xbc], R3 ;  /* 0x0000bc0301007387 */ /* 0x0001e20000100800 */
[----:B------:R-:W-:-:S03]  /*dd70*/  @!P6 IMAD.IADD R6, R6, 0x1, -R0 ;  /* 0x000000010606e824 */ /* 0x000fc600078e0a00 */
[----:B------:R-:W-:Y:S01]  /*dd80*/  LEA R4, P0, R5, UR14, 0x1 ;  /* 0x0000000e05047c11 */ /* 0x000fe2000f8008ff */
[----:B------:R-:W-:Y:S02]  /*dd90*/  @!P5 IMAD.MOV R6, RZ, RZ, -R6 ;  /* 0x000000ffff06d224 */ /* 0x000fe400078e0a06 */
[----:B0-----:R-:W-:Y:S02]  /*dda0*/  IMAD.MOV.U32 R3, RZ, RZ, R14 ;  /* 0x000000ffff037224 */ /* 0x001fe400078e000e */
[----:B------:R-:W-:Y:S02]  /*ddb0*/  IMAD R10, R11, 0x40, R5 ;  /* 0x000000400b0a7824 */ /* 0x000fe400078e0205 */
[----:B------:R-:W-:Y:S01]  /*ddc0*/  @!P2 IMAD.MOV R3, RZ, RZ, -R3 ;  /* 0x000000ffff03a224 */ /* 0x000fe200078e0a03 */
[----:B------:R-:W-:Y:S01]  /*ddd0*/  LEA.HI.X.SX32 R5, R5, UR15, 0x1, P0 ;  /* 0x0000000f05057c11 */ /* 0x000fe200080f0eff */
[----:B------:R0:W-:Y:S01]  /*dde0*/  STL [R1+0xb8], R6 ;  /* 0x0000b80601007387 */ /* 0x0001e20000100800 */
[----:B----4-:R-:W-:-:S03]  /*ddf0*/  ISETP.GE.AND P3, PT, R19, RZ, PT ;  /* 0x000000ff1300720c */ /* 0x010fc60003f66270 */
[----:B------:R-:W-:Y:S01]  /*de00*/  STL [R1+0xb4], R3 ;  /* 0x0000b40301007387 */ /* 0x000fe20000100800 */
[----:B------:R-:W-:-:S03]  /*de10*/  IABS R8, R19 ;  /* 0x0000001300087213 */ /* 0x000fc60000000000 */
[----:B------:R-:W-:Y:S01]  /*de20*/  STL [R1+0x2708], R4 ;  /* 0x0027080401007387 */ /* 0x000fe20000100800 */
[----:B------:R-:W-:Y:S02]  /*de30*/  LEA R14, P2, R10, UR14, 0x1 ;  /* 0x0000000e0a0e7c11 */ /* 0x000fe4000f8408ff */
[----:B------:R-:W-:Y:S01]  /*de40*/  ISETP.GE.AND P0, PT, R23, RZ, PT ;  /* 0x000000ff1700720c */ /* 0x000fe20003f06270 */
[----:B------:R-:W-:Y:S01]  /*de50*/  STL [R1+0x2704], R5 ;  /* 0x0027040501007387 */ /* 0x000fe20000100800 */
[----:B0-----:R-:W-:-:S03]  /*de60*/  IABS R6, R23 ;  /* 0x0000001700067213 */ /* 0x001fc60000000000 */
[----:B------:R-:W2:Y:S01]  /*de70*/  LDL.LU R19, [R1+0x6d4] ;  /* 0x0006d40001137983 */ /* 0x000ea20000300800 */
[----:B------:R-:W-:-:S03]  /*de80*/  LEA.HI.X.SX32 R15, R10, UR15, 0x1, P2 ;  /* 0x0000000f0a0f7c11 */ /* 0x000fc600090f0eff */
[----:B------:R-:W3:Y:S04]  /*de90*/  LDL.LU R23, [R1+0x6d8] ;  /* 0x0006d80001177983 */ /* 0x000ee80000300800 */
[----:B------:R-:W-:Y:S04]  /*dea0*/  STL [R1+0x27ec], R14 ;  /* 0x0027ec0e01007387 */ /* 0x000fe80000100800 */
[----:B------:R0:W-:Y:S04]  /*deb0*/  STL [R1+0x27e8], R15 ;  /* 0x0027e80f01007387 */ /* 0x0001e80000100800 */
[----:B0-----:R-:W4:Y:S01]  /*dec0*/  LDL.LU R15, [R1+0x6dc] ;  /* 0x0006dc00010f7983 */ /* 0x001f220000300800 */
[----:B------:R-:W-:-:S02]  /*ded0*/  ISETP.GT.U32.AND P4, PT, R0, R9, PT ;  /* 0x000000090000720c */ /* 0x000fc40003f84070 */
[----:B------:R-:W-:Y:S01]  /*dee0*/  ISETP.GE.AND P2, PT, R18, RZ, PT ;  /* 0x000000ff1200720c */ /* 0x000fe20003f46270 */
[----:B------:R-:W2:Y:S10]  /*def0*/  LDL.LU R14, [R1+0x6e0] ;  /* 0x0006e000010e7983 */ /* 0x000eb40000300800 */
[----:B------:R-:W-:-:S05]  /*df00*/  @!P4 IADD3 R9, PT, PT, R9, -R0, RZ ;  /* 0x800000000909c210 */ /* 0x000fca0007ffe0ff */
[----:B------:R-:W-:-:S04]  /*df10*/  IMAD.MOV.U32 R5, RZ, RZ, R9 ;  /* 0x000000ffff057224 */ /* 0x000fc800078e0009 */
[----:B------:R-:W-:-:S05]  /*df20*/  @!P2 IMAD.MOV R5, RZ, RZ, -R5 ;  /* 0x000000ffff05a224 */ /* 0x000fca00078e0a05 */
[----:B------:R-:W-:Y:S04]  /*df30*/  STL [R1+0x28c0], R5 ;  /* 0x0028c00501007387 */ /* 0x000fe80000100800 */
[----:B------:R-:W2:Y:S01]  /*df40*/  LDL.LU R21, [R1+0x6e4] ;  /* 0x0006e40001157983 */ /* 0x000ea20000300800 */
[C---:B------:R-:W-:Y:S02]  /*df50*/  ISETP.GT.U32.AND P5, PT, R0.reuse, R7, PT ;  /* 0x000000070000720c */ /* 0x040fe40003fa4070 */
[----:B------:R-:W-:Y:S02]  /*df60*/  ISETP.GT.U32.AND P4, PT, R0, R2, PT ;  /* 0x000000020000720c */ /* 0x000fe40003f84070 */
[----:B------:R-:W-:Y:S02]  /*df70*/  IABS R11, R22 ;  /* 0x00000016000b7213 */ /* 0x000fe40000000000 */
[----:B------:R-:W-:-:S02]  /*df80*/  ISETP.GE.AND P2, PT, R22, RZ, PT ;  /* 0x000000ff1600720c */ /* 0x000fc40003f46270 */
[----:B------:R-:W2:Y:S01]  /*df90*/  LDL.LU R22, [R1+0x6e8] ;  /* 0x0006e80001167983 */ /* 0x000ea20000300800 */
[----:B------:R-:W-:-:S03]  /*dfa0*/  IMAD.MOV.U32 R10, RZ, RZ, R11 ;  /* 0x000000ffff0a7224 */ /* 0x000fc600078e000b */
[----:B------:R-:W2:Y:S01]  /*dfb0*/  LDL.LU R4, [R1+0x6ec] ;  /* 0x0006ec0001047983 */ /* 0x000ea20000300800 */
[--C-:B------:R-:W-:Y:S02]  /*dfc0*/  @!P5 IMAD.IADD R7, R7, 0x1, -R0.reuse ;  /* 0x000000010707d824 */ /* 0x100fe400078e0a00 */
[----:B------:R-:W-:Y:S01]  /*dfd0*/  @!P4 IMAD.IADD R2, R2, 0x1, -R0 ;  /* 0x000000010202c824 */ /* 0x000fe200078e0a00 */
[----:B------:R-:W2:Y:S02]  /*dfe0*/  LDL.LU R29, [R1+0x6f0] ;  /* 0x0006f000011d7983 */ /* 0x000ea40000300800 */
[----:B------:R-:W-:Y:S01]  /*dff0*/  ISETP.GT.U32.AND P5, PT, R0, R7, PT ;  /* 0x000000070000720c */ /* 0x000fe20003fa4070 */
[----:B------:R-:W-:Y:S01]  /*e000*/  IMAD.HI.U32 R11, R20, R10, RZ ;  /* 0x0000000a140b7227 */ /* 0x000fe200078e00ff */
[----:B------:R-:W-:-:S03]  /*e010*/  ISETP.GT.U32.AND P4, PT, R0, R2, PT ;  /* 0x000000020000720c */ /* 0x000fc60003f84070 */
[----:B------:R-:W-:Y:S01]  /*e020*/  IMAD.MOV R11, RZ, RZ, -R11 ;  /* 0x000000ffff0b7224 */ /* 0x000fe200078e0a0b */
[----:B------:R-:W-:-:S03]  /*e030*/  ISETP.GE.AND P6, PT, R16, RZ, PT ;  /* 0x000000ff1000720c */ /* 0x000fc60003fc6270 */
[----:B------:R-:W-:-:S04]  /*e040*/  IMAD R10, R0, R11, R10 ;  /* 0x0000000b000a7224 */ /* 0x000fc800078e020a */
[--C-:B------:R-:W-:Y:S02]  /*e050*/  @!P5 IMAD.IADD R7, R7, 0x1, -R0.reuse ;  /* 0x000000010707d824 */ /* 0x100fe400078e0a00 */
[----:B------:R-:W-:Y:S01]  /*e060*/  @!P4 IMAD.IADD R2, R2, 0x1, -R0 ;  /* 0x000000010202c824 */ /* 0x000fe200078e0a00 */
[----:B------:R-:W-:Y:S01]  /*e070*/  ISETP.GT.U32.AND P4, PT, R0, R10, PT ;  /* 0x0000000a0000720c */ /* 0x000fe20003f84070 */
[----:B------:R-:W-:-:S04]  /*e080*/  IMAD.HI.U32 R13, R20, R6, RZ ;  /* 0x00000006140d7227 */ /* 0x000fc800078e00ff */
[----:B------:R-:W-:Y:S02]  /*e090*/  IMAD.MOV.U32 R3, RZ, RZ, R7 ;  /* 0x000000ffff037224 */ /* 0x000fe400078e0007 */
[----:B------:R-:W-:Y:S02]  /*e0a0*/  IMAD.MOV R9, RZ, RZ, -R13 ;  /* 0x000000ffff097224 */ /* 0x000fe400078e0a0d */
[----:B------:R-:W-:Y:S02]  /*e0b0*/  @!P1 IMAD.MOV R3, RZ, RZ, -R3 ;  /* 0x000000ffff039224 */ /* 0x000fe400078e0a03 */
[----:B------:R-:W-:-:S03]  /*e0c0*/  @!P6 IMAD.MOV R2, RZ, RZ, -R2 ;  /* 0x000000ffff02e224 */ /* 0x000fc600078e0a02 */
[----:B------:R0:W-:Y:S01]  /*e0d0*/  STL [R1+0xb0], R3 ;  /* 0x0000b00301007387 */ /* 0x0001e20000100800 */
[----:B------:R-:W-:-:S03]  /*e0e0*/  @!P4 IMAD.IADD R10, R10, 0x1, -R0 ;  /* 0x000000010a0ac824 */ /* 0x000fc600078e0a00 */
[----:B------:R1:W-:Y:S04]  /*e0f0*/  STL [R1+0xa8], R2 ;  /* 0x0000a80201007387 */ /* 0x0003e80000100800 */
[----:B------:R-:W2:Y:S01]  /*e100*/  LDL.LU R28, [R1+0x6f4] ;  /* 0x0006f400011c7983 */ /* 0x000ea20000300800 */
[----:B------:R-:W-:-:S03]  /*e110*/  ISETP.GT.U32.AND P4, PT, R0, R10, PT ;  /* 0x0000000a0000720c */ /* 0x000fc60003f84070 */
[----:B0-----:R-:W2:Y:S10]  /*e120*/  LDL.LU R3, [R1+0x6f8] ;  /* 0x0006f80001037983 */ /* 0x001eb40000300800 */
[----:B------:R-:W-:-:S02]  /*e130*/  @!P4 IADD3 R10, PT, PT, R10, -R0, RZ ;  /* 0x800000000a0ac210 */ /* 0x000fc40007ffe0ff */
[----:B---3--:R-:W-:-:S05]  /*e140*/  IABS R13, R23 ;  /* 0x00000017000d7213 */ /* 0x008fca0000000000 */
[----:B------:R-:W-:-:S04]  /*e150*/  IMAD.HI.U32 R7, R20, R13, RZ ;  /* 0x0000000d14077227 */ /* 0x000fc800078e00ff */
[----:B------:R-:W-:-:S04]  /*e160*/  IMAD.MOV R7, RZ, RZ, -R7 ;  /* 0x000000ffff077224 */ /* 0x000fc800078e0a07 */
[----:B------:R-:W-:Y:S01]  /*e170*/  IMAD R13, R0, R7, R13 ;  /* 0x00000007000d7224 */ /* 0x000fe200078e020d */
[----:B----4-:R-:W-:-:S05]  /*e180*/  IABS R11, R15 ;  /* 0x0000000f000b7213 */ /* 0x010fca0000000000 */
[----:B------:R-:W-:-:S04]  /*e190*/  IMAD.HI.U32 R7, R20, R11, RZ ;  /* 0x0000000b14077227 */ /* 0x000fc800078e00ff */
[----:B------:R-:W-:-:S04]  /*e1a0*/  IMAD.MOV R7, RZ, RZ, -R7 ;  /* 0x000000ffff077224 */ /* 0x000fc800078e0a07 */
[----:B------:R-:W-:-:S05]  /*e1b0*/  IMAD R11, R0, R7, R11 ;  /* 0x00000007000b7224 */ /* 0x000fca00078e020b */
[----:B------:R-:W-:-:S13]  /*e1c0*/  ISETP.GT.U32.AND P4, PT, R0, R11, PT ;  /* 0x0000000b0000720c */ /* 0x000fda0003f84070 */
[----:B------:R-:W-:Y:S01]  /*e1d0*/  @!P4 IMAD.IADD R11, R11, 0x1, -R0 ;  /* 0x000000010b0bc824 */ /* 0x000fe200078e0a00 */
[----:B------:R-:W-:Y:S01]  /*e1e0*/  ISETP.GE.AND P4, PT, R23, RZ, PT ;  /* 0x000000ff1700720c */ /* 0x000fe20003f86270 */
[----:B------:R-:W-:Y:S02]  /*e1f0*/  IMAD.MOV.U32 R23, RZ, RZ, R24 ;  /* 0x000000ffff177224 */ /* 0x000fe400078e0018 */
[----:B------:R-:W3:Y:S01]  /*e200*/  LDL.LU R24, [R1+0x6fc] ;  /* 0x0006fc0001187983 */ /* 0x000ee20000300800 */
[----:B------:R-:W-:-:S04]  /*e210*/  IMAD.HI.U32 R12, R20, R8, RZ ;  /* 0x00000008140c7227 */ /* 0x000fc800078e00ff */
[----:B------:R-:W-:Y:S02]  /*e220*/  IMAD.MOV R12, RZ, RZ, -R12 ;  /* 0x000000ffff0c7224 */ /* 0x000fe400078e0a0c */
[C---:B------:R-:W-:Y:S02]  /*e230*/  IMAD R9, R0.reuse, R9, R6 ;  /* 0x0000000900097224 */ /* 0x040fe400078e0206 */
[----:B------:R-:W-:-:S03]  /*e240*/  IMAD R8, R0, R12, R8 ;  /* 0x0000000c00087224 */ /* 0x000fc600078e0208 */
[C---:B------:R-:W-:Y:S02]  /*e250*/  ISETP.GT.U32.AND P1, PT, R0.reuse, R9, PT ;  /* 0x000000090000720c */ /* 0x040fe40003f24070 */
[----:B------:R-:W-:Y:S02]  /*e260*/  ISETP.GT.U32.AND P5, PT, R0, R8, PT ;  /* 0x000000080000720c */ /* 0x000fe40003fa4070 */
[----:B--2---:R-:W-:-:S09]  /*e270*/  IABS R6, R19 ;  /* 0x0000001300067213 */ /* 0x004fd20000000000 */
[--C-:B------:R-:W-:Y:S02]  /*e280*/  @!P1 IMAD.IADD R9, R9, 0x1, -R0.reuse ;  /* 0x0000000109099824 */ /* 0x100fe400078e0a00 */
[----:B------:R-:W-:-:S03]  /*e290*/  @!P5 IMAD.IADD R8, R8, 0x1, -R0 ;  /* 0x000000010808d824 */ /* 0x000fc600078e0a00 */
[----:B------:R-:W-:Y:S01]  /*e2a0*/  ISETP.GT.U32.AND P6, PT, R0, R9, PT ;  /* 0x000000090000720c */ /* 0x000fe20003fc4070 */
[----:B------:R-:W-:Y:S01]  /*e2b0*/  IMAD.HI.U32 R16, R20, R6, RZ ;  /* 0x0000000614107227 */ /* 0x000fe200078e00ff */
[----:B------:R-:W-:-:S04]  /*e2c0*/  ISETP.GT.U32.AND P1, PT, R0, R8, PT ;  /* 0x000000080000720c */ /* 0x000fc80003f24070 */
[----:B------:R-:W-:Y:S02]  /*e2d0*/  IADD3 R16, PT, PT, -R16, RZ, RZ ;  /* 0x000000ff10107210 */ /* 0x000fe40007ffe1ff */
[----:B-1----:R-:W-:Y:S02]  /*e2e0*/  IABS R2, R21 ;  /* 0x0000001500027213 */ /* 0x002fe40000000000 */
[----:B------:R-:W-:Y:S01]  /*e2f0*/  IABS R12, R14 ;  /* 0x0000000e000c7213 */ /* 0x000fe20000000000 */
[C---:B------:R-:W-:Y:S01]  /*e300*/  IMAD R6, R0.reuse, R16, R6 ;  /* 0x0000001000067224 */ /* 0x040fe200078e0206 */
[----:B------:R-:W-:Y:S01]  /*e310*/  ISETP.GE.AND P5, PT, R19, RZ, PT ;  /* 0x000000ff1300720c */ /* 0x000fe20003fa6270 */
[----:B------:R-:W-:Y:S01]  /*e320*/  @!P6 IMAD.IADD R9, R9, 0x1, -R0 ;  /* 0x000000010909e824 */ /* 0x000fe200078e0a00 */
[----:B------:R-:W-:Y:S01]  /*e330*/  ISETP.GT.U32.AND P6, PT, R0, R13, PT ;  /* 0x0000000d0000720c */ /* 0x000fe20003fc4070 */
[----:B------:R-:W-:-:S04]  /*e340*/  IMAD.HI.U32 R19, R20, R2, RZ ;  /* 0x0000000214137227 */ /* 0x000fc800078e00ff */
[----:B------:R-:W-:Y:S01]  /*e350*/  @!P1 IMAD.IADD R8, R8, 0x1, -R0 ;  /* 0x0000000108089824 */ /* 0x000fe200078e0a00 */
[----:B------:R-:W-:Y:S01]  /*e360*/  ISETP.GT.U32.AND P1, PT, R0, R6, PT ;  /* 0x000000060000720c */ /* 0x000fe20003f24070 */
[----:B------:R-:W-:-:S04]  /*e370*/  IMAD.HI.U32 R16, R20, R12, RZ ;  /* 0x0000000c14107227 */ /* 0x000fc800078e00ff */
        /* <DEDUP_REMOVED lines=8> */
[----:B------:R-:W-:-:S04]  /*e400*/  IMAD.MOV.U32 R5, RZ, RZ, R8 ;  /* 0x000000ffff057224 */ /* 0x000fc800078e0008 */
[----:B------:R-:W-:Y:S01]  /*e410*/  @!P3 IMAD.MOV R5, RZ, RZ, -R5 ;  /* 0x000000ffff05b224 */ /* 0x000fe200078e0a05 */
[----:B------:R-:W-:-:S04]  /*e420*/  IABS R7, R22 ;  /* 0x0000001600077213 */ /* 0x000fc80000000000 */
[----:B------:R0:W-:Y:S01]  /*e430*/  STL [R1+0xa4], R5 ;  /* 0x0000a40501007387 */ /* 0x0001e20000100800 */
[--C-:B------:R-:W-:Y:S01]  /*e440*/  @!P6 IMAD.IADD R2, R2, 0x1, -R0.reuse ;  /* 0x000000010202e824 */ /* 0x100fe200078e0a00 */
[----:B------:R-:W-:Y:S01]  /*e450*/  IABS R18, R29 ;  /* 0x0000001d00127213 */ /* 0x000fe20000000000 */
[----:B------:R-:W-:Y:S01]  /*e460*/  @!P1 IMAD.IADD R12, R12, 0x1, -R0 ;  /* 0x000000010c0c9824 */ /* 0x000fe200078e0a00 */
[----:B------:R-:W-:Y:S02]  /*e470*/  ISETP.GT.U32.AND P1, PT, R0, R6, PT ;  /* 0x000000060000720c */ /* 0x000fe40003f24070 */
[----:B0-----:R-:W-:Y:S01]  /*e480*/  MOV R5, R10 ;  /* 0x0000000a00057202 */ /* 0x001fe20000000f00 */
[----:B------:R-:W-:Y:S01]  /*e490*/  IMAD.HI.U32 R17, R20, R7, RZ ;  /* 0x0000000714117227 */ /* 0x000fe200078e00ff */
[----:B------:R-:W-:-:S03]  /*e4a0*/  IABS R16, R4 ;  /* 0x0000000400107213 */ /* 0x000fc60000000000 */
[----:B------:R-:W-:Y:S01]  /*e4b0*/  @!P2 IMAD.MOV R5, RZ, RZ, -R5 ;  /* 0x000000ffff05a224 */ /* 0x000fe200078e0a05 */
[----:B------:R-:W-:Y:S01]  /*e4c0*/  ISETP.GT.U32.AND P2, PT, R0, R2, PT ;  /* 0x000000020000720c */ /* 0x000fe20003f44070 */
[----:B------:R-:W-:-:S04]  /*e4d0*/  IMAD.HI.U32 R8, R20, R18, RZ ;  /* 0x0000001214087227 */ /* 0x000fc800078e00ff */
[----:B------:R-:W-:Y:S02]  /*e4e0*/  IMAD.MOV R17, RZ, RZ, -R17 ;  /* 0x000000ffff117224 */ /* 0x000fe400078e0a11 */
[----:B------:R-:W-:Y:S01]  /*e4f0*/  @!P0 IMAD.MOV R9, RZ, RZ, -R9 ;  /* 0x000000ffff098224 */ /* 0x000fe200078e0a09 */
[----:B------:R-:W-:Y:S01]  /*e500*/  ISETP.GT.U32.AND P0, PT, R0, R11, PT ;  /* 0x0000000b0000720c */ /* 0x000fe20003f04070 */
[----:B------:R-:W-:Y:S02]  /*e510*/  IMAD.MOV R8, RZ, RZ, -R8 ;  /* 0x000000ffff087224 */ /* 0x000fe400078e0a08 */
[----:B------:R-:W-:-:S04]  /*e520*/  IMAD.HI.U32 R19, R20, R16, RZ ;  /* 0x0000001014137227 */ /* 0x000fc800078e00ff */
[C---:B------:R-:W-:Y:S02]  /*e530*/  IMAD R7, R0.reuse, R17, R7 ;  /* 0x0000001100077224 */ /* 0x040fe400078e0207 */
[C---:B------:R-:W-:Y:S02]  /*e540*/  IMAD R18, R0.reuse, R8, R18 ;  /* 0x0000000800127224 */ /* 0x040fe400078e0212 */
[----:B------:R-:W-:Y:S01]  /*e550*/  IMAD.MOV R19, RZ, RZ, -R19 ;  /* 0x000000ffff137224 */ /* 0x000fe200078e0a13 */
[----:B------:R-:W-:Y:S01]  /*e560*/  ISETP.GT.U32.AND P3, PT, R0, R13, PT ;  /* 0x0000000d0000720c */ /* 0x000fe20003f64070 */
[--C-:B------:R-:W-:Y:S01]  /*e570*/  @!P1 IMAD.IADD R6, R6, 0x1, -R0.reuse ;  /* 0x0000000106069824 */ /* 0x100fe200078e0a00 */
[----:B------:R-:W-:Y:S01]  /*e580*/  ISETP.GT.U32.AND P1, PT, R0, R7, PT ;  /* 0x000000070000720c */ /* 0x000fe20003f24070 */
[----:B------:R-:W-:Y:S01]  /*e590*/  @!P2 IMAD.IADD R2, R2, 0x1, -R0 ;  /* 0x000000010202a824 */ /* 0x000fe200078e0a00 */
[C---:B------:R-:W-:Y:S01]  /*e5a0*/  ISETP.GT.U32.AND P2, PT, R0.reuse, R18, PT ;  /* 0x000000120000720c */ /* 0x040fe20003f44070 */
[----:B------:R-:W-:Y:S01]  /*e5b0*/  IMAD R16, R0, R19, R16 ;  /* 0x0000001300107224 */ /* 0x000fe200078e0210 */
[----:B------:R0:W-:Y:S01]  /*e5c0*/  STL [R1+0x94], R9 ;  /* 0x0000940901007387 */ /* 0x0001e20000100800 */
[----:B------:R-:W-:-:S03]  /*e5d0*/  @!P0 IMAD.IADD R11, R11, 0x1, -R0 ;  /* 0x000000010b0b8824 */ /* 0x000fc600078e0a00 */
[C---:B------:R-:W-:Y:S02]  /*e5e0*/  ISETP.GT.U32.AND P0, PT, R0.reuse, R16, PT ;  /* 0x000000100000720c */ /* 0x040fe40003f04070 */
[----:B------:R-:W-:Y:S02]  /*e5f0*/  ISETP.GT.U32.AND P6, PT, R0, R12, PT ;  /* 0x0000000c0000720c */ /* 0x000fe40003fc4070 */
[----:B0-----:R-:W-:Y:S01]  /*e600*/  IABS R9, R28 ;  /* 0x0000001c00097213 */ /* 0x001fe20000000000 */
[----:B------:R-:W-:Y:S01]  /*e610*/  @!P3 IMAD.IADD R13, R13, 0x1, -R0 ;  /* 0x000000010d0db824 */ /* 0x000fe200078e0a00 */
[----:B------:R-:W-:-:S03]  /*e620*/  @!P1 IADD3 R7, PT, PT, R7, -R0, RZ ;  /* 0x8000000007079210 */ /* 0x000fc60007ffe0ff */
[----:B------:R-:W-:Y:S01]  /*e630*/  IMAD.MOV.U32 R8, RZ, RZ, R9 ;  /* 0x000000ffff087224 */ /* 0x000fe200078e0009 */
[----:B------:R-:W-:Y:S01]  /*e640*/  ISETP.GE.AND P3, PT, R15, RZ, PT ;  /* 0x000000ff0f00720c */ /* 0x000fe20003f66270 */
[----:B------:R-:W-:Y:S02]  /*e650*/  @!P2 IMAD.IADD R18, R18, 0x1, -R0 ;  /* 0x000000011212a824 */ /* 0x000fe400078e0a00 */
[----:B------:R-:W-:Y:S01]  /*e660*/  IMAD.HI.U32 R10, R20, R8, RZ ;  /* 0x00000008140a7227 */ /* 0x000fe200078e00ff */
[C---:B------:R-:W-:Y:S01]  /*e670*/  ISETP.GT.U32.AND P2, PT, R0.reuse, R7, PT ;  /* 0x000000070000720c */ /* 0x040fe20003f44070 */
[----:B------:R0:W-:Y:S02]  /*e680*/  STL [R1+0x90], R5 ;  /* 0x0000900501007387 */ /* 0x0001e40000100800 */
[----:B------:R-:W-:Y:S01]  /*e690*/  @!P5 IMAD.MOV R6, RZ, RZ, -R6 ;  /* 0x000000ffff06d224 */ /* 0x000fe200078e0a06 */
[----:B------:R-:W-:Y:S01]  /*e6a0*/  ISETP.GE.AND P1, PT, R21, RZ, PT ;  /* 0x000000ff1500720c */ /* 0x000fe20003f26270 */
[----:B------:R-:W-:Y:S01]  /*e6b0*/  IMAD.MOV R10, RZ, RZ, -R10 ;  /* 0x000000ffff0a7224 */ /* 0x000fe200078e0a0a */
[----:B------:R-:W-:Y:S01]  /*e6c0*/  ISETP.GT.U32.AND P5, PT, R0, R18, PT ;  /* 0x000000120000720c */ /* 0x000fe20003fa4070 */
[--C-:B------:R-:W-:Y:S01]  /*e6d0*/  @!P0 IMAD.IADD R16, R16, 0x1, -R0.reuse ;  /* 0x0000000110108824 */ /* 0x100fe200078e0a00 */
[----:B------:R-:W-:Y:S01]  /*e6e0*/  ISETP.GE.AND P0, PT, R22, RZ, PT ;  /* 0x000000ff1600720c */ /* 0x000fe20003f06270 */
[----:B------:R-:W2:Y:S01]  /*e6f0*/  LDL.LU R21, [R1+0x700] ;  /* 0x0007000001157983 */ /* 0x000ea20000300800 */
[----:B------:R-:W-:-:S02]  /*e700*/  @!P6 IMAD.IADD R12, R12, 0x1, -R0 ;  /* 0x000000010c0ce824 */ /* 0x000fc400078e0a00 */
[----:B0-----:R-:W-:Y:S01]  /*e710*/  IMAD.MOV.U32 R5, RZ, RZ, R13 ;  /* 0x000000ffff057224 */ /* 0x001fe200078e000d */
[----:B------:R-:W4:Y:S01]  /*e720*/  LDL.LU R22, [R1+0x704] ;  /* 0x0007040001167983 */ /* 0x000f220000300800 */
[----:B------:R-:W-:Y:S01]  /*e730*/  ISETP.GE.AND P6, PT, R14, RZ, PT ;  /* 0x000000ff0e00720c */ /* 0x000fe20003fc6270 */
[C---:B------:R-:W-:Y:S02]  /*e740*/  IMAD R8, R0.reuse, R10, R8 ;  /* 0x0000000a00087224 */ /* 0x040fe400078e0208 */
[----:B------:R0:W-:Y:S01]  /*e750*/  STL [R1+0x8c], R6 ;  /* 0x00008c0601007387 */ /* 0x0001e20000100800 */
[----:B------:R-:W-:Y:S02]  /*e760*/  @!P4 IMAD.MOV R5, RZ, RZ, -R5 ;  /* 0x000000ffff05c224 */ /* 0x000fe400078e0a05 */
[----:B------:R-:W-:Y:S02]  /*e770*/  @!P2 IMAD.IADD R7, R7, 0x1, -R0 ;  /* 0x000000010707a824 */ /* 0x000fe400078e0a00 */
[----:B0-----:R-:W-:Y:S01]  /*e780*/  IMAD.MOV.U32 R6, RZ, RZ, R11 ;  /* 0x000000ffff067224 */ /* 0x001fe200078e000b */
[----:B------:R0:W-:Y:S03]  /*e790*/  STL [R1+0x88], R5 ;  /* 0x0000880501007387 */ /* 0x0001e60000100800 */
[----:B------:R-:W-:Y:S01]  /*e7a0*/  @!P3 IMAD.MOV R6, RZ, RZ, -R6 ;  /* 0x000000ffff06b224 */ /* 0x000fe200078e0a06 */
[----:B------:R-:W-:Y:S01]  /*e7b0*/  ISETP.GT.U32.AND P3, PT, R0, R8, PT ;  /* 0x000000080000720c */ /* 0x000fe20003f64070 */
[----:B------:R-:W-:Y:S01]  /*e7c0*/  @!P5 IMAD.IADD R18, R18, 0x1, -R0 ;  /* 0x000000011212d824 */ /* 0x000fe200078e0a00 */
[----:B------:R-:W-:-:S02]  /*e7d0*/  IABS R9, R3 ;  /* 0x0000000300097213 */ /* 0x000fc40000000000 */
[----:B------:R-:W-:Y:S01]  /*e7e0*/  ISETP.GE.AND P5, PT, R3, RZ, PT ;  /* 0x000000ff0300720c */ /* 0x000fe20003fa6270 */
[----:B0-----:R-:W-:Y:S02]  /*e7f0*/  IMAD.MOV.U32 R5, RZ, RZ, R12 ;  /* 0x000000ffff057224 */ /* 0x001fe400078e000c */
[----:B------:R-:W-:Y:S02]  /*e800*/  IMAD.MOV.U32 R3, RZ, RZ, R7 ;  /* 0x000000ffff037224 */ /* 0x000fe400078e0007 */
[----:B------:R-:W-:Y:S01]  /*e810*/  @!P1 IMAD.MOV R2, RZ, RZ, -R2 ;  /* 0x000000ffff029224 */ /* 0x000fe200078e0a02 */
[----:B------:R-:W-:Y:S01]  /*e820*/  @!P6 IADD3 R5, PT, PT, -R5, RZ, RZ ;  /* 0x000000ff0505e210 */ /* 0x000fe20007ffe1ff */
[----:B------:R-:W-:Y:S01]  /*e830*/  @!P0 IMAD.MOV R3, RZ, RZ, -R3 ;  /* 0x000000ffff038224 */ /* 0x000fe200078e0a03 */
[----:B------:R-:W-:Y:S01]  /*e840*/  STL [R1+0x84], R6 ;  /* 0x0000840601007387 */ /* 0x000fe20000100800 */
[----:B------:R-:W-:-:S03]  /*e850*/  @!P3 IMAD.IADD R8, R8, 0x1, -R0 ;  /* 0x000000010808b824 */ /* 0x000fc600078e0a00 */
[----:B------:R-:W-:Y:S04]  /*e860*/  STL [R1+0x80], R5 ;  /* 0x0000800501007387 */ /* 0x000fe80000100800 */
[----:B------:R-:W-:Y:S04]  /*e870*/  STL [R1+0x7c], R2 ;  /* 0x00007c0201007387 */ /* 0x000fe80000100800 */
[----:B------:R0:W-:Y:S01]  /*e880*/  STL [R1+0x74], R3 ;  /* 0x0000740301007387 */ /* 0x0001e20000100800 */
[----:B---3--:R-:W-:Y:S02]  /*e890*/  IABS R17, R24 ;  /* 0x0000001800117213 */ /* 0x008fe40000000000 */
[----:B------:R-:W-:-:S02]  /*e8a0*/  ISETP.GE.AND P3, PT, R24, RZ, PT ;  /* 0x000000ff1800720c */ /* 0x000fc40003f66270 */
[----:B------:R-:W-:Y:S02]  /*e8b0*/  MOV R24, R27 ;  /* 0x0000001b00187202 */ /* 0x000fe40000000f00 */
[----:B------:R-:W3:Y:S01]  /*e8c0*/  LDL.LU R27, [R1+0x70c] ;  /* 0x00070c00011b7983 */ /* 0x000ee20000300800 */
[----:B------:R-:W-:Y:S02]  /*e8d0*/  ISETP.GT.U32.AND P4, PT, R0, R16, PT ;  /* 0x000000100000720c */ /* 0x000fe40003f84070 */
[----:B------:R-:W-:Y:S01]  /*e8e0*/  ISETP.GE.AND P6, PT, R4, RZ, PT ;  /* 0x000000ff0400720c */ /* 0x000fe20003fc6270 */
[----:B------:R-:W-:-:S10]  /*e8f0*/  IMAD.HI.U32 R19, R20, R9, RZ ;  /* 0x0000000914137227 */ /* 0x000fd400078e00ff */
[----:B------:R-:W-:-:S04]  /*e900*/  @!P4 IMAD.IADD R16, R16, 0x1, -R0 ;  /* 0x000000011010c824 */ /* 0x000fc800078e0a00 */
[----:B0-----:R-:W-:-:S04]  /*e910*/  IMAD.MOV.U32 R3, RZ, RZ, R16 ;  /* 0x000000ffff037224 */ /* 0x001fc800078e0010 */
[----:B------:R-:W-:Y:S02]  /*e920*/  @!P6 IMAD.MOV R3, RZ, RZ, -R3 ;  /* 0x000000ffff03e224 */ /* 0x000fe400078e0a03 */
[----:B------:R-:W-:-:S03]  /*e930*/  IMAD.MOV R19, RZ, RZ, -R19 ;  /* 0x000000ffff137224 */ /* 0x000fc600078e0a13 */
[----:B------:R0:W-:Y:S01]  /*e940*/  STL [R1+0x6c], R3 ;  /* 0x00006c0301007387 */ /* 0x0001e20000100800 */
[----:B------:R-:W-:Y:S02]  /*e950*/  IMAD R9, R0, R19, R9 ;  /* 0x0000001300097224 */ /* 0x000fe400078e0209 */
[----:B------:R-:W-:-:S04]  /*e960*/  IMAD.HI.U32 R10, R20, R17, RZ ;  /* 0x00000011140a7227 */ /* 0x000fc800078e00ff */
[----:B0-----:R-:W-:Y:S02]  /*e970*/  IMAD.MOV.U32 R3, RZ, RZ, R25 ;  /* 0x000000ffff037224 */ /* 0x001fe400078e0019 */
[----:B------:R-:W3:Y:S01]  /*e980*/  LDL.LU R25, [R1+0x710] ;  /* 0x0007100001197983 */ /* 0x000ee20000300800 */
[----:B------:R-:W-:Y:S01]  /*e990*/  ISETP.GT.U32.AND P2, PT, R0, R9, PT ;  /* 0x000000090000720c */ /* 0x000fe20003f44070 */
[----:B------:R-:W-:-:S04]  /*e9a0*/  IMAD.MOV R10, RZ, RZ, -R10 ;  /* 0x000000ffff0a7224 */ /* 0x000fc800078e0a0a */
[C---:B------:R-:W-:Y:S01]  /*e9b0*/  IMAD R17, R0.reuse, R10, R17 ;  /* 0x0000000a00117224 */ /* 0x040fe200078e0211 */
[----:B------:R-:W-:-:S04]  /*e9c0*/  ISETP.GT.U32.AND P0, PT, R0, R8, PT ;  /* 0x000000080000720c */ /* 0x000fc80003f04070 */
[----:B------:R-:W-:-:S03]  /*e9d0*/  ISETP.GT.U32.AND P6, PT, R0, R17, PT ;  /* 0x000000110000720c */ /* 0x000fc60003fc4070 */
[----:B------:R-:W-:Y:S01]  /*e9e0*/  @!P2 IMAD.IADD R9, R9, 0x1, -R0 ;  /* 0x000000010909a824 */ /* 0x000fe200078e0a00 */
[----:B------:R-:W-:-:S04]  /*e9f0*/  ISETP.GE.AND P1, PT, R29, RZ, PT ;  /* 0x000000ff1d00720c */ /* 0x000fc80003f26270 */
[----:B------:R-:W-:Y:S01]  /*ea00*/  ISETP.GT.U32.AND P2, PT, R0, R9, PT ;  /* 0x000000090000720c */ /* 0x000fe20003f44070 */
[----:B------:R-:W-:Y:S01]  /*ea10*/  IMAD.MOV.U32 R4, RZ, RZ, R18 ;  /* 0x000000ffff047224 */ /* 0x000fe200078e0012 */
[----:B------:R-:W-:-:S03]  /*ea20*/  ISETP.GE.AND P4, PT, R28, RZ, PT ;  /* 0x000000ff1c00720c */ /* 0x000fc60003f86270 */
[--C-:B------:R-:W-:Y:S02]  /*ea30*/  @!P6 IMAD.IADD R17, R17, 0x1, -R0.reuse ;  /* 0x000000011111e824 */ /* 0x100fe400078e0a00 */
[----:B------:R-:W-:Y:S02]  /*ea40*/  @!P0 IMAD.IADD R8, R8, 0x1, -R0 ;  /* 0x0000000108088824 */ /* 0x000fe400078e0a00 */
[----:B------:R-:W-:Y:S01]  /*ea50*/  @!P1 IMAD.MOV R4, RZ, RZ, -R4 ;  /* 0x000000ffff049224 */ /* 0x000fe200078e0a04 */
[----:B------:R-:W-:Y:S02]  /*ea60*/  ISETP.GT.U32.AND P6, PT, R0, R17, PT ;  /* 0x000000110000720c */ /* 0x000fe40003fc4070 */
[----:B------:R-:W-:Y:S01]  /*ea70*/  MOV R5, R8 ;  /* 0x0000000800057202 */ /* 0x000fe20000000f00 */
[----:B------:R-:W-:Y:S01]  /*ea80*/  @!P2 IMAD.IADD R9, R9, 0x1, -R0 ;  /* 0x000000010909a824 */ /* 0x000fe200078e0a00 */
[----:B------:R0:W-:Y:S03]  /*ea90*/  STL [R1+0x60], R4 ;  /* 0x0000600401007387 */ /* 0x0001e60000100800 */
[----:B------:R-:W-:-:S02]  /*eaa0*/  @!P4 IMAD.MOV R5, RZ, RZ, -R5 ;  /* 0x000000ffff05c224 */ /* 0x000fc400078e0a05 */
[----:B0-----:R-:W-:Y:S01]  /*eab0*/  IMAD.MOV.U32 R4, RZ, RZ, R9 ;  /* 0x000000ffff047224 */ /* 0x001fe200078e0009 */
[----:B------:R-:W-:-:S03]  /*eac0*/  IABS R10, R23 ;  /* 0x00000017000a7213 */ /* 0x000fc60000000000 */
[----:B------:R-:W-:Y:S02]  /*ead0*/  @!P6 IMAD.IADD R17, R17, 0x1, -R0 ;  /* 0x000000011111e824 */ /* 0x000fe400078e0a00 */
[----:B------:R-:W-:Y:S01]  /*eae0*/  @!P5 IMAD.MOV R4, RZ, RZ, -R4 ;  /* 0x000000ffff04d224 */ /* 0x000fe200078e0a04 */
[----:B------:R-:W-:Y:S01]  /*eaf0*/  ISETP.GE.AND P5, PT, R23, RZ, PT ;  /* 0x000000ff1700720c */ /* 0x000fe20003fa6270 */
[----:B------:R-:W-:Y:S04]  /*eb00*/  STL [R1+0x10], R5 ;  /* 0x0000100501007387 */ /* 0x000fe80000100800 */
[----:B------:R-:W3:Y:S04]  /*eb10*/  LDL.LU R23, [R1+0x71c] ;  /* 0x00071c0001177983 */ /* 0x000ee80000300800 */
[----:B------:R0:W-:Y:S02]  /*eb20*/  STL [R1+0x58], R4 ;  /* 0x0000580401007387 */ /* 0x0001e40000100800 */
[----:B0-----:R-:W-:-:S04]  /*eb30*/  IMAD.MOV.U32 R4, RZ, RZ, R17 ;  /* 0x000000ffff047224 */ /* 0x001fc800078e0011 */
[----:B------:R-:W-:Y:S01]  /*eb40*/  @!P3 IMAD.MOV R4, RZ, RZ, -R4 ;  /* 0x000000ffff04b224 */ /* 0x000fe200078e0a04 */
[----:B--2---:R-:W-:-:S05]  /*eb50*/  IABS R6, R21 ;  /* 0x0000001500067213 */ /* 0x004fca0000000000 */
[----:B------:R-:W-:Y:S01]  /*eb60*/  IMAD.MOV.U32 R7, RZ, RZ, R6 ;  /* 0x000000ffff077224 */ /* 0x000fe200078e0006 */
[----:B----4-:R-:W-:-:S03]  /*eb70*/  IABS R2, R22 ;  /* 0x0000001600027213 */ /* 0x010fc60000000000 */
[----:B------:R-:W-:-:S04]  /*eb80*/  IMAD.HI.U32 R11, R20, R7, RZ ;  /* 0x00000007140b7227 */ /* 0x000fc800078e00ff */
[----:B------:R-:W-:Y:S02]  /*eb90*/  IMAD.MOV R11, RZ, RZ, -R11 ;  /* 0x000000ffff0b7224 */ /* 0x000fe400078e0a0b */
[----:B------:R-:W-:-:S04]  /*eba0*/  IMAD.HI.U32 R6, R20, R2, RZ ;  /* 0x0000000214067227 */ /* 0x000fc800078e00ff */
[----:B------:R-:W-:Y:S02]  /*ebb0*/  IMAD R7, R0, R11, R7 ;  /* 0x0000000b00077224 */ /* 0x000fe400078e0207 */
[----:B------:R-:W-:-:S04]  /*ebc0*/  IMAD.MOV R11, RZ, RZ, -R6 ;  /* 0x000000ffff0b7224 */ /* 0x000fc800078e0a06 */
[----:B------:R-:W-:Y:S01]  /*ebd0*/  IMAD R2, R0, R11, R2 ;  /* 0x0000000b00027224 */ /* 0x000fe200078e0202 */
[----:B------:R-:W-:Y:S01]  /*ebe0*/  ISETP.GE.AND P0, PT, R22, RZ, PT ;  /* 0x000000ff1600720c */ /* 0x000fe20003f06270 */
[----:B------:R-:W-:Y:S01]  /*ebf0*/  IMAD.MOV.U32 R22, RZ, RZ, R24 ;  /* 0x000000ffff167224 */ /* 0x000fe200078e0018 */
[----:B---3--:R-:W-:Y:S02]  /*ec00*/  IABS R11, R27 ;  /* 0x0000001b000b7213 */ /* 0x008fe40000000000 */
[----:B------:R-:W-:Y:S02]  /*ec10*/  ISETP.GE.AND P3, PT, R27, RZ, PT ;  /* 0x000000ff1b00720c */ /* 0x000fe40003f66270 */
[----:B------:R-:W2:Y:S04]  /*ec20*/  LDL.LU R27, [R1+0x720] ;  /* 0x00072000011b7983 */ /* 0x000ea80000300800 */
[----:B------:R0:W-:Y:S04]  /*ec30*/  STL [R1+0x54], R4 ;  /* 0x0000540401007387 */ /* 0x0001e80000100800 */
[----:B------:R-:W3:Y:S01]  /*ec40*/  LDL.LU R24, [R1+0x724] ;  /* 0x0007240001187983 */ /* 0x000ee20000300800 */
[----:B------:R-:W-:-:S02]  /*ec50*/  ISETP.GT.U32.AND P2, PT, R0, R7, PT ;  /* 0x000000070000720c */ /* 0x000fc40003f44070 */
[----:B------:R-:W-:Y:S01]  /*ec60*/  ISETP.GT.U32.AND P4, PT, R0, R2, PT ;  /* 0x000000020000720c */ /* 0x000fe20003f84070 */
[----:B------:R-:W-:-:S04]  /*ec70*/  IMAD.HI.U32 R6, R20, R10, RZ ;  /* 0x0000000a14067227 */ /* 0x000fc800078e00ff */
[----:B------:R-:W-:-:S06]  /*ec80*/  IMAD.MOV R6, RZ, RZ, -R6 ;  /* 0x000000ffff067224 */ /* 0x000fcc00078e0a06 */
[--C-:B------:R-:W-:Y:S02]  /*ec90*/  @!P2 IMAD.IADD R7, R7, 0x1, -R0.reuse ;  /* 0x000000010707a824 */ /* 0x100fe400078e0a00 */
[----:B------:R-:W-:-:S03]  /*eca0*/  @!P4 IMAD.IADD R2, R2, 0x1, -R0 ;  /* 0x000000010202c824 */ /* 0x000fc600078e0a00 */
[----:B------:R-:W-:Y:S01]  /*ecb0*/  ISETP.GT.U32.AND P2, PT, R0, R7, PT ;  /* 0x000000070000720c */ /* 0x000fe20003f44070 */
[----:B------:R-:W-:Y:S01]  /*ecc0*/  IMAD.HI.U32 R12, R20, R11, RZ ;  /* 0x0000000b140c7227 */ /* 0x000fe200078e00ff */
[----:B------:R-:W-:-:S03]  /*ecd0*/  ISETP.GT.U32.AND P4, PT, R0, R2, PT ;  /* 0x000000020000720c */ /* 0x000fc60003f84070 */
[----:B------:R-:W-:Y:S01]  /*ece0*/  IMAD R10, R0, R6, R10 ;  /* 0x00000006000a7224 */ /* 0x000fe200078e020a */
[----:B------:R-:W-:Y:S02]  /*ecf0*/  IABS R29, R25 ;  /* 0x00000019001d7213 */ /* 0x000fe40000000000 */
[----:B------:R-:W-:Y:S02]  /*ed00*/  ISETP.GE.AND P1, PT, R21, RZ, PT ;  /* 0x000000ff1500720c */ /* 0x000fe40003f26270 */
[----:B------:R-:W-:Y:S01]  /*ed10*/  IADD3 R12, PT, PT, -R12, RZ, RZ ;  /* 0x000000ff0c0c7210 */ /* 0x000fe20007ffe1ff */
[----:B------:R-:W-:Y:S01]  /*ed20*/  IMAD.HI.U32 R9, R20, R29, RZ ;  /* 0x0000001d14097227 */ /* 0x000fe200078e00ff */
[----:B------:R-:W-:-:S03]  /*ed30*/  ISETP.GT.U32.AND P6, PT, R0, R10, PT ;  /* 0x0000000a0000720c */ /* 0x000fc60003fc4070 */
[--C-:B------:R-:W-:Y:S02]  /*ed40*/  @!P2 IMAD.IADD R7, R7, 0x1, -R0.reuse ;  /* 0x000000010707a824 */ /* 0x100fe400078e0a00 */
[----:B------:R-:W-:Y:S02]  /*ed50*/  IMAD.MOV R9, RZ, RZ, -R9 ;  /* 0x000000ffff097224 */ /* 0x000fe400078e0a09 */
[----:B------:R-:W-:Y:S02]  /*ed60*/  IMAD R11, R0, R12, R11 ;  /* 0x0000000c000b7224 */ /* 0x000fe400078e020b */
[----:B------:R-:W-:Y:S02]  /*ed70*/  @!P4 IMAD.IADD R2, R2, 0x1, -R0 ;  /* 0x000000010202c824 */ /* 0x000fe400078e0a00 */
[C---:B------:R-:W-:Y:S01]  /*ed80*/  IMAD R29, R0.reuse, R9, R29 ;  /* 0x00000009001d7224 */ /* 0x040fe200078e021d */
[----:B------:R-:W-:Y:S01]  /*ed90*/  ISETP.GT.U32.AND P4, PT, R0, R11, PT ;  /* 0x0000000b0000720c */ /* 0x000fe20003f84070 */
[----:B------:R-:W-:-:S02]  /*eda0*/  IMAD.MOV.U32 R5, RZ, RZ, R7 ;  /* 0x000000ffff057224 */ /* 0x000fc400078e0007 */
[----:B------:R-:W-:Y:S02]  /*edb0*/  @!P6 IMAD.IADD R10, R10, 0x1, -R0 ;  /* 0x000000010a0ae824 */ /* 0x000fe400078e0a00 */
[----:B------:R-:W-:Y:S01]  /*edc0*/  @!P1 IMAD.MOV R5, RZ, RZ, -R5 ;  /* 0x000000ffff059224 */ /* 0x000fe200078e0a05 */
[C---:B------:R-:W-:Y:S02]  /*edd0*/  ISETP.GT.U32.AND P1, PT, R0.reuse, R29, PT ;  /* 0x0000001d0000720c */ /* 0x040fe40003f24070 */
[----:B------:R-:W-:Y:S01]  /*ede0*/  ISETP.GE.AND P2, PT, R25, RZ, PT ;  /* 0x000000ff1900720c */ /* 0x000fe20003f46270 */
[----:B------:R-:W-:Y:S01]  /*edf0*/  IMAD.MOV.U32 R25, RZ, RZ, R26 ;  /* 0x000000ffff197224 */ /* 0x000fe200078e001a */
[----:B------:R-:W-:Y:S01]  /*ee00*/  ISETP.GT.U32.AND P6, PT, R0, R10, PT ;  /* 0x0000000a0000720c */ /* 0x000fe20003fc4070 */
[----:B------:R-:W4:Y:S02]  /*ee10*/  LDL.LU R26, [R1+0x72c] ;  /* 0x00072c00011a7983 */ /* 0x000f240000300800 */
[----:B------:R-:W-:Y:S01]  /*ee20*/  @!P4 IMAD.IADD R11, R11, 0x1, -R0 ;  /* 0x000000010b0bc824 */ /* 0x000fe200078e0a00 */
[----:B------:R-:W-:Y:S01]  /*ee30*/  IABS R8, R3 ;  /* 0x0000000300087213 */ /* 0x000fe20000000000 */
[----:B0-----:R-:W-:-:S04]  /*ee40*/  IMAD.MOV.U32 R4, RZ, RZ, R2 ;  /* 0x000000ffff047224 */ /* 0x001fc800078e0002 */
[----:B------:R-:W-:Y:S01]  /*ee50*/  @!P1 IMAD.IADD R29, R29, 0x1, -R0 ;  /* 0x000000011d1d9824 */ /* 0x000fe200078e0a00 */
[----:B------:R-:W-:Y:S01]  /*ee60*/  ISETP.GT.U32.AND P1, PT, R0, R11, PT ;  /* 0x0000000b0000720c */ /* 0x000fe20003f24070 */
[----:B------:R-:W-:Y:S02]  /*ee70*/  IMAD.HI.U32 R6, R20, R8, RZ ;  /* 0x0000000814067227 */ /* 0x000fe400078e00ff */
[----:B------:R-:W-:Y:S02]  /*ee80*/  @!P6 IADD3 R10, PT, PT, R10, -R0, RZ ;  /* 0x800000000a0ae210 */ /* 0x000fe40007ffe0ff */
[----:B------:R-:W-:Y:S01]  /*ee90*/  @!P0 IMAD.MOV R4, RZ, RZ, -R4 ;  /* 0x000000ffff048224 */ /* 0x000fe200078e0a04 */
[----:B------:R-:W-:Y:S01]  /*eea0*/  ISETP.GE.AND P0, PT, R3, RZ, PT ;  /* 0x000000ff0300720c */ /* 0x000fe20003f06270 */
[----:B------:R-:W-:Y:S02]  /*eeb0*/  IMAD.MOV R6, RZ, RZ, -R6 ;  /* 0x000000ffff067224 */ /* 0x000fe400078e0a06 */
[----:B------:R-:W-:Y:S01]  /*eec0*/  IMAD.MOV.U32 R3, RZ, RZ, R10 ;  /* 0x000000ffff037224 */ /* 0x000fe200078e000a */
[----:B------:R-:W-:Y:S01]  /*eed0*/  STL [R1+0x50], R5 ;  /* 0x0000500501007387 */ /* 0x000fe20000100800 */
[----:B------:R-:W-:-:S02]  /*eee0*/  IMAD R8, R0, R6, R8 ;  /* 0x0000000600087224 */ /* 0x000fc400078e0208 */
[----:B------:R-:W-:Y:S02]  /*eef0*/  @!P5 IMAD.MOV R3, RZ, RZ, -R3 ;  /* 0x000000ffff03d224 */ /* 0x000fe400078e0a03 */
[----:B------:R-:W-:Y:S01]  /*ef00*/  @!P1 IMAD.IADD R11, R11, 0x1, -R0 ;  /* 0x000000010b0b9824 */ /* 0x000fe200078e0a00 */
[----:B------:R0:W-:Y:S01]  /*ef10*/  STL [R1+0x114], R4 ;  /* 0x0001140401007387 */ /* 0x0001e20000100800 */
[----:B------:R-:W-:-:S03]  /*ef20*/  ISETP.GT.U32.AND P6, PT, R0, R8, PT ;  /* 0x000000080000720c */ /* 0x000fc60003fc4070 */
[----:B------:R1:W-:Y:S01]  /*ef30*/  STL [R1+0x110], R3 ;  /* 0x0001100301007387 */ /* 0x0003e20000100800 */
[----:B0-----:R-:W-:-:S03]  /*ef40*/  IMAD.MOV.U32 R4, RZ, RZ, R11 ;  /* 0x000000ffff047224 */ /* 0x001fc600078e000b */
[----:B-1----:R-:W4:Y:S01]  /*ef50*/  LDL.LU R3, [R1+0x730] ;  /* 0x0007300001037983 */ /* 0x002f220000300800 */
[----:B------:R-:W-:Y:S01]  /*ef60*/  @!P3 IMAD.MOV R4, RZ, RZ, -R4 ;  /* 0x000000ffff04b224 */ /* 0x000fe200078e0a04 */
[----:B------:R-:W-:Y:S02]  /*ef70*/  IABS R6, R22 ;  /* 0x0000001600067213 */ /* 0x000fe40000000000 */
[----:B------:R-:W-:Y:S02]  /*ef80*/  ISETP.GE.AND P4, PT, R22, RZ, PT ;  /* 0x000000ff1600720c */ /* 0x000fe40003f86270 */
[----:B------:R-:W4:Y:S01]  /*ef90*/  LDL.LU R22, [R1+0x734] ;  /* 0x0007340001167983 */ /* 0x000f220000300800 */
[----:B------:R-:W-:-:S03]  /*efa0*/  IABS R2, R23 ;  /* 0x0000001700027213 */ /* 0x000fc60000000000 */
[----:B------:R0:W-:Y:S01]  /*efb0*/  STL [R1], R4 ;  /* 0x0000000401007387 */ /* 0x0001e20000100800 */
[----:B------:R-:W-:-:S04]  /*efc0*/  IMAD.HI.U32 R12, R20, R6, RZ ;  /* 0x00000006140c7227 */ /* 0x000fc800078e00ff */
[----:B------:R-:W-:Y:S01]  /*efd0*/  @!P6 IMAD.IADD R8, R8, 0x1, -R0 ;  /* 0x000000010808e824 */ /* 0x000fe200078e0a00 */
[----:B------:R-:W-:Y:S01]  /*efe0*/  ISETP.GT.U32.AND P6, PT, R0, R29, PT ;  /* 0x0000001d0000720c */ /* 0x000fe20003fc4070 */
[----:B------:R-:W-:-:S04]  /*eff0*/  IMAD.HI.U32 R9, R20, R2, RZ ;  /* 0x0000000214097227 */ /* 0x000fc800078e00ff */
[----:B------:R-:W-:Y:S02]  /*f000*/  IMAD.MOV R12, RZ, RZ, -R12 ;  /* 0x000000ffff0c7224 */ /* 0x000fe400078e0a0c */
[----:B------:R-:W-:Y:S02]  /*f010*/  IMAD.MOV R9, RZ, RZ, -R9 ;  /* 0x000000ffff097224 */ /* 0x000fe400078e0a09 */
[C---:B------:R-:W-:Y:S02]  /*f020*/  IMAD R6, R0.reuse, R12, R6 ;  /* 0x0000000c00067224 */ /* 0x040fe400078e0206 */
[----:B------:R-:W-:-:S03]  /*f030*/  IMAD R2, R0, R9, R2 ;  /* 0x0000000900027224 */ /* 0x000fc600078e0202 */
[C---:B------:R-:W-:Y:S01]  /*f040*/  ISETP.GT.U32.AND P1, PT, R0.reuse, R6, PT ;  /* 0x000000060000720c */ /* 0x040fe20003f24070 */
[----:B------:R-:W-:Y:S01]  /*f050*/  @!P6 IMAD.IADD R29, R29, 0x1, -R0 ;  /* 0x000000011d1de824 */ /* 0x000fe200078e0a00 */
[C---:B------:R-:W-:Y:S02]  /*f060*/  ISETP.GT.U32.AND P6, PT, R0.reuse, R2, PT ;  /* 0x000000020000720c */ /* 0x040fe40003fc4070 */
[----:B------:R-:W-:-:S09]  /*f070*/  ISETP.GT.U32.AND P5, PT, R0, R8, PT ;  /* 0x000000080000720c */ /* 0x000fd20003fa4070 */
[--C-:B------:R-:W-:Y:S02]  /*f080*/  @!P1 IMAD.IADD R6, R6, 0x1, -R0.reuse ;  /* 0x0000000106069824 */ /* 0x100fe400078e0a00 */
[----:B------:R-:W-:-:S03]  /*f090*/  @!P6 IMAD.IADD R2, R2, 0x1, -R0 ;  /* 0x000000010202e824 */ /* 0x000fc600078e0a00 */
[----:B------:R-:W-:Y:S02]  /*f0a0*/  ISETP.GT.U32.AND P6, PT, R0, R6, PT ;  /* 0x000000060000720c */ /* 0x000fe40003fc4070 */
[----:B------:R-:W-:Y:S02]  /*f0b0*/  @!P5 IADD3 R8, PT, PT, R8, -R0, RZ ;  /* 0x800000000808d210 */ /* 0x000fe40007ffe0ff */
[----:B------:R-:W-:Y:S02]  /*f0c0*/  ISETP.GE.AND P5, PT, R23, RZ, PT ;  /* 0x000000ff1700720c */ /* 0x000fe40003fa6270 */
[----:B------:R-:W-:Y:S01]  /*f0d0*/  MOV R5, R8 ;  /* 0x0000000800057202 */ /* 0x000fe20000000f00 */
[----:B------:R-:W-:-:S06]  /*f0e0*/  @!P2 IMAD.MOV R29, RZ, RZ, -R29 ;  /* 0x000000ffff1da224 */ /* 0x000fcc00078e0a1d */
[----:B------:R-:W-:-:S04]  /*f0f0*/  @!P6 IMAD.IADD R6, R6, 0x1, -R0 ;  /* 0x000000010606e824 */ /* 0x000fc800078e0a00 */
[----:B0-----:R-:W-:Y:S02]  /*f100*/  IMAD.MOV.U32 R4, RZ, RZ, R6 ;  /* 0x000000ffff047224 */ /* 0x001fe400078e0006 */
[----:B------:R-:W-:Y:S02]  /*f110*/  @!P0 IMAD.MOV R5, RZ, RZ, -R5 ;  /* 0x000000ffff058224 */ /* 0x000fe400078e0a05 */
[----:B------:R-:W-:Y:S01]  /*f120*/  @!P4 IMAD.MOV R4, RZ, RZ, -R4 ;  /* 0x000000ffff04c224 */ /* 0x000fe200078e0a04 */
[----:B------:R-:W-:Y:S02]  /*f130*/  IABS R16, R25 ;  /* 0x0000001900107213 */ /* 0x000fe40000000000 */
[----:B--2---:R-:W-:Y:S02]  /*f140*/  IABS R7, R27 ;  /* 0x0000001b00077213 */ /* 0x004fe40000000000 */
[----:B------:R-:W-:Y:S02]  /*f150*/  ISETP.GE.AND P3, PT, R27, RZ, PT ;  /* 0x000000ff1b00720c */ /* 0x000fe40003f66270 */
[----:B------:R-:W2:Y:S04]  /*f160*/  LDL.LU R27, [R1+0x738] ;  /* 0x00073800011b7983 */ /* 0x000ea80000300800 */
[----:B------:R-:W2:Y:S01]  /*f170*/  LDL.LU R23, [R1+0x73c] ;  /* 0x00073c0001177983 */ /* 0x000ea20000300800 */
[----:B---3--:R-:W-:-:S03]  /*f180*/  IABS R9, R24 ;  /* 0x0000001800097213 */ /* 0x008fc60000000000 */
[----:B------:R-:W-:Y:S01]  /*f190*/  STL [R1+0x2874], R29 ;  /* 0x0028741d01007387 */ /* 0x000fe20000100800 */
[----:B------:R-:W-:-:S03]  /*f1a0*/  ISETP.GE.AND P4, PT, R24, RZ, PT ;  /* 0x000000ff1800720c */ /* 0x000fc60003f86270 */
[----:B------:R-:W-:Y:S04]  /*f1b0*/  STL [R1+0x78], R5 ;  /* 0x0000780501007387 */ /* 0x000fe80000100800 */
[----:B------:R0:W-:Y:S01]  /*f1c0*/  STL [R1+0x98], R4 ;  /* 0x0000980401007387 */ /* 0x0001e20000100800 */
[----:B------:R-:W-:-:S03]  /*f1d0*/  IMAD.HI.U32 R10, R20, R7, RZ ;  /* 0x00000007140a7227 */ /* 0x000fc600078e00ff */
[----:B------:R-:W3:Y:S01]  /*f1e0*/  LDL.LU R24, [R1+0x740] ;  /* 0x0007400001187983 */ /* 0x000ee20000300800 */
[----:B------:R-:W-:-:S04]  /*f1f0*/  IMAD.MOV R10, RZ, RZ, -R10 ;  /* 0x000000ffff0a7224 */ /* 0x000fc800078e0a0a */
[----:B------:R-:W-:-:S05]  /*f200*/  IMAD R7, R0, R10, R7 ;  /* 0x0000000a00077224 */ /* 0x000fca00078e0207 */
[----:B------:R-:W-:-:S13]  /*f210*/  ISETP.GT.U32.AND P1, PT, R0, R7, PT ;  /* 0x000000070000720c */ /* 0x000fda0003f24070 */
[----:B------:R-:W-:-:S05]  /*f220*/  @!P1 IMAD.IADD R7, R7, 0x1, -R0 ;  /* 0x0000000107079824 */ /* 0x000fca00078e0a00 */
[----:B------:R-:W-:-:S13]  /*f230*/  ISETP.GT.U32.AND P1, PT, R0, R7, PT ;  /* 0x000000070000720c */ /* 0x000fda0003f24070 */
[----:B------:R-:W-:Y:S01]  /*f240*/  @!P1 IMAD.IADD R7, R7, 0x1, -R0 ;  /* 0x0000000107079824 */ /* 0x000fe200078e0a00 */
[----:B------:R-:W-:Y:S02]  /*f250*/  ISETP.GE.AND P1, PT, R25, RZ, PT ;  /* 0x000000ff1900720c */ /* 0x000fe40003f26270 */
[----:B------:R-:W3:Y:S01]  /*f260*/  LDL.LU R25, [R1+0x744] ;  /* 0x0007440001197983 */ /* 0x000ee20000300800 */
[----:B----4-:R-:W-:Y:S02]  /*f270*/  IABS R13, R26 ;  /* 0x0000001a000d7213 */ /* 0x010fe40000000000 */
[----:B------:R-:W-:Y:S01]  /*f280*/  ISETP.GT.U32.AND P2, PT, R0, R2, PT ;  /* 0x000000020000720c */ /* 0x000fe20003f44070 */
[----:B------:R-:W-:-:S04]  /*f290*/  IMAD.HI.U32 R10, R20, R9, RZ ;  /* 0x00000009140a7227 */ /* 0x000fc800078e00ff */
[----:B------:R-:W-:-:S04]  /*f2a0*/  IMAD.HI.U32 R11, R20, R13, RZ ;  /* 0x0000000d140b7227 */ /* 0x000fc800078e00ff */
[----:B------:R-:W-:Y:S02]  /*f2b0*/  IMAD.MOV R11, RZ, RZ, -R11 ;  /* 0x000000ffff0b7224 */ /* 0x000fe400078e0a0b */
[----:B------:R-:W-:-:S04]  /*f2c0*/  IMAD.HI.U32 R12, R20, R16, RZ ;  /* 0x00000010140c7227 */ /* 0x000fc800078e00ff */
[----:B------:R-:W-:Y:S02]  /*f2d0*/  IMAD.MOV R10, RZ, RZ, -R10 ;  /* 0x000000ffff0a7224 */ /* 0x000fe400078e0a0a */
[C---:B------:R-:W-:Y:S02]  /*f2e0*/  IMAD R13, R0.reuse, R11, R13 ;  /* 0x0000000b000d7224 */ /* 0x040fe400078e020d */
[----:B------:R-:W-:Y:S02]  /*f2f0*/  IMAD.MOV R12, RZ, RZ, -R12 ;  /* 0x000000ffff0c7224 */ /* 0x000fe400078e0a0c */
[----:B------:R-:W-:Y:S02]  /*f300*/  IMAD R9, R0, R10, R9 ;  /* 0x0000000a00097224 */ /* 0x000fe400078e0209 */
[----:B------:R-:W-:Y:S01]  /*f310*/  @!P2 IMAD.IADD R2, R2, 0x1, -R0 ;  /* 0x000000010202a824 */ /* 0x000fe200078e0a00 */
[C---:B------:R-:W-:Y:S01]  /*f320*/  ISETP.GT.U32.AND P2, PT, R0.reuse, R13, PT ;  /* 0x0000000d0000720c */ /* 0x040fe20003f44070 */
[C---:B------:R-:W-:Y:S01]  /*f330*/  IMAD R16, R0.reuse, R12, R16 ;  /* 0x0000000c00107224 */ /* 0x040fe200078e0210 */
[----:B------:R-:W-:-:S04]  /*f340*/  ISETP.GT.U32.AND P6, PT, R0, R9, PT ;  /* 0x000000090000720c */ /* 0x000fc80003fc4070 */
[----:B------:R-:W-:Y:S01]  /*f350*/  ISETP.GT.U32.AND P0, PT, R0, R16, PT ;  /* 0x000000100000720c */ /* 0x000fe20003f04070 */
[----:B0-----:R-:W-:Y:S01]  /*f360*/  IMAD.MOV.U32 R4, RZ, RZ, R2 ;  /* 0x000000ffff047224 */ /* 0x001fe200078e0002 */
[----:B------:R-:W-:-:S05]  /*f370*/  IABS R10, R3 ;  /* 0x00000003000a7213 */ /* 0x000fca0000000000 */
[----:B------:R-:W-:Y:S01]  /*f380*/  @!P2 IMAD.IADD R13, R13, 0x1, -R0 ;  /* 0x000000010d0da824 */ /* 0x000fe200078e0a00 */
[----:B------:R-:W-:Y:S01]  /*f390*/  IABS R8, R22 ;  /* 0x0000001600087213 */ /* 0x000fe20000000000 */
[----:B------:R-:W-:Y:S01]  /*f3a0*/  IMAD.HI.U32 R6, R20, R10, RZ ;  /* 0x0000000a14067227 */ /* 0x000fe200078e00ff */
[----:B------:R-:W-:-:S03]  /*f3b0*/  @!P5 IADD3 R4, PT, PT, -R4, RZ, RZ ;  /* 0x000000ff0404d210 */ /* 0x000fc60007ffe1ff */
[----:B------:R-:W-:Y:S01]  /*f3c0*/  @!P6 IMAD.IADD R9, R9, 0x1, -R0 ;  /* 0x000000010909e824 */ /* 0x000fe200078e0a00 */
[----:B------:R-:W-:Y:S01]  /*f3d0*/  ISETP.GE.AND P6, PT, R26, RZ, PT ;  /* 0x000000ff1a00720c */ /* 0x000fe20003fc6270 */
[----:B------:R-:W-:Y:S01]  /*f3e0*/  IMAD.MOV R6, RZ, RZ, -R6 ;  /* 0x000000ffff067224 */ /* 0x000fe200078e0a06 */
[----:B------:R-:W-:Y:S01]  /*f3f0*/  ISETP.GT.U32.AND P2, PT, R0, R13, PT ;  /* 0x0000000d0000720c */ /* 0x000fe20003f44070 */
[----:B------:R-:W4:Y:S01]  /*f400*/  LDL.LU R26, [R1+0x748] ;  /* 0x00074800011a7983 */ /* 0x000f220000300800 */
[----:B------:R-:W-:Y:S01]  /*f410*/  @!P0 IMAD.IADD R16, R16, 0x1, -R0 ;  /* 0x0000000110108824 */ /* 0x000fe200078e0a00 */
[----:B------:R-:W-:Y:S01]  /*f420*/  ISETP.GT.U32.AND P0, PT, R0, R9, PT ;  /* 0x000000090000720c */ /* 0x000fe20003f04070 */
[----:B------:R-:W-:Y:S01]  /*f430*/  IMAD.HI.U32 R2, R20, R8, RZ ;  /* 0x0000000814027227 */ /* 0x000fe200078e00ff */
[----:B------:R0:W-:Y:S03]  /*f440*/  STL [R1+0xa0], R4 ;  /* 0x0000a00401007387 */ /* 0x0001e60000100800 */
[C---:B------:R-:W-:Y:S01]  /*f450*/  IMAD R10, R0.reuse, R6, R10 ;  /* 0x00000006000a7224 */ /* 0x040fe200078e020a */
[----:B------:R-:W-:Y:S01]  /*f460*/  ISETP.GT.U32.AND P5, PT, R0, R16, PT ;  /* 0x000000100000720c */ /* 0x000fe20003fa4070 */
[----:B0-----:R-:W-:-:S04]  /*f470*/  IMAD.MOV.U32 R4, RZ, RZ, R7 ;  /* 0x000000ffff047224 */ /* 0x001fc800078e0007 */
[----:B------:R-:W-:Y:S01]  /*f480*/  @!P3 IMAD.MOV R4, RZ, RZ, -R4 ;  /* 0x000000ffff04b224 */ /* 0x000fe200078e0a04 */
[----:B------:R-:W-:Y:S01]  /*f490*/  ISETP.GT.U32.AND P3, PT, R0, R10, PT ;  /* 0x0000000a0000720c */ /* 0x000fe20003f64070 */
[--C-:B------:R-:W-:Y:S02]  /*f4a0*/  @!P2 IMAD.IADD R13, R13, 0x1, -R0.reuse ;  /* 0x000000010d0da824 */ /* 0x100fe400078e0a00 */
[----:B------:R-:W-:Y:S01]  /*f4b0*/  @!P0 IMAD.IADD R9, R9, 0x1, -R0 ;  /* 0x0000000109098824 */ /* 0x000fe200078e0a00 */
[----:B------:R-:W-:-:S03]  /*f4c0*/  ISETP.GE.AND P0, PT, R3, RZ, PT ;  /* 0x000000ff0300720c */ /* 0x000fc60003f06270 */
[----:B------:R-:W-:Y:S02]  /*f4d0*/  @!P5 IMAD.IADD R16, R16, 0x1, -R0 ;  /* 0x000000011010d824 */ /* 0x000fe400078e0a00 */
[----:B------:R-:W-:Y:S01]  /*f4e0*/  IMAD.MOV.U32 R3, RZ, RZ, R9 ;  /* 0x000000ffff037224 */ /* 0x000fe200078e0009 */
[----:B------:R0:W-:Y:S03]  /*f4f0*/  STL [R1+0x9c], R4 ;  /* 0x00009c0401007387 */ /* 0x0001e60000100800 */
[----:B------:R-:W-:Y:S01]  /*f500*/  @!P4 IMAD.MOV R3, RZ, RZ, -R3 ;  /* 0x000000ffff03c224 */ /* 0x000fe200078e0a03 */
[----:B------:R-:W-:Y:S01]  /*f510*/  @!P3 IADD3 R10, PT, PT, R10, -R0, RZ ;  /* 0x800000000a0ab210 */ /* 0x000fe20007ffe0ff */
[----:B0-----:R-:W-:Y:S01]  /*f520*/  IMAD.MOV.U32 R4, RZ, RZ, R16 ;  /* 0x000000ffff047224 */ /* 0x001fe200078e0010 */
[----:B------:R-:W-:-:S03]  /*f530*/  ISETP.GE.AND P5, PT, R22, RZ, PT ;  /* 0x000000ff1600720c */ /* 0x000fc60003fa6270 */
[----:B------:R-:W-:Y:S01]  /*f540*/  @!P1 IMAD.MOV R4, RZ, RZ, -R4 ;  /* 0x000000ffff049224 */ /* 0x000fe200078e0a04 */
[----:B--2---:R-:W-:-:S05]  /*f550*/  IABS R11, R27 ;  /* 0x0000001b000b7213 */ /* 0x004fca0000000000 */
[----:B------:R-:W-:Y:S02]  /*f560*/  IMAD.MOV.U32 R7, RZ, RZ, R11 ;  /* 0x000000ffff077224 */ /* 0x000fe400078e000b */
[----:B------:R-:W-:-:S04]  /*f570*/  IMAD.MOV R11, RZ, RZ, -R2 ;  /* 0x000000ffff0b7224 */ /* 0x000fc800078e0a02 */
[----:B------:R-:W-:-:S05]  /*f580*/  IMAD R8, R0, R11, R8 ;  /* 0x0000000b00087224 */ /* 0x000fca00078e0208 */
[----:B------:R-:W-:Y:S02]  /*f590*/  ISETP.GT.U32.AND P2, PT, R0, R8, PT ;  /* 0x000000080000720c */ /* 0x000fe40003f44070 */
[----:B------:R-:W-:Y:S02]  /*f5a0*/  ISETP.GE.AND P3, PT, R27, RZ, PT ;  /* 0x000000ff1b00720c */ /* 0x000fe40003f66270 */
[----:B------:R-:W2:Y:S04]  /*f5b0*/  LDL.LU R27, [R1+0x74c] ;  /* 0x00074c00011b7983 */ /* 0x000ea80000300800 */
[----:B------:R0:W-:Y:S05]  /*f5c0*/  STL [R1+0x70], R3 ;  /* 0x0000700301007387 */ /* 0x0001ea0000100800 */
[----:B------:R-:W-:Y:S01]  /*f5d0*/  @!P2 IMAD.IADD R8, R8, 0x1, -R0 ;  /* 0x000000010808a824 */ /* 0x000fe200078e0a00 */
[----:B------:R-:W-:Y:S01]  /*f5e0*/  ISETP.GT.U32.AND P2, PT, R0, R10, PT ;  /* 0x0000000a0000720c */ /* 0x000fe20003f44070 */
[----:B0-----:R-:W2:Y:S01]  /*f5f0*/  LDL.LU R3, [R1+0x750] ;  /* 0x0007500001037983 */ /* 0x001ea20000300800 */
[----:B------:R-:W-:-:S03]  /*f600*/  IMAD.HI.U32 R12, R20, R7, RZ ;  /* 0x00000007140c7227 */ /* 0x000fc600078e00ff */
[----:B------:R-:W2:Y:S01]  /*f610*/  LDL.LU R22, [R1+0x754] ;  /* 0x0007540001167983 */ /* 0x000ea20000300800 */
[----:B------:R-:W-:-:S03]  /*f620*/  ISETP.GT.U32.AND P4, PT, R0, R8, PT ;  /* 0x000000080000720c */ /* 0x000fc60003f84070 */
[----:B------:R0:W-:Y:S01]  /*f630*/  STL [R1+0x38], R4 ;  /* 0x0000380401007387 */ /* 0x0001e20000100800 */
[----:B------:R-:W-:Y:S02]  /*f640*/  IMAD.MOV R12, RZ, RZ, -R12 ;  /* 0x000000ffff0c7224 */ /* 0x000fe400078e0a0c */
[----:B0-----:R-:W-:-:S04]  /*f650*/  IMAD.MOV.U32 R4, RZ, RZ, R13 ;  /* 0x000000ffff047224 */ /* 0x001fc800078e000d */
[----:B------:R-:W-:Y:S01]  /*f660*/  @!P6 IMAD.MOV R4, RZ, RZ, -R4 ;  /* 0x000000ffff04e224 */ /* 0x000fe200078e0a04 */
[----:B------:R-:W-:Y:S01]  /*f670*/  IABS R6, R23 ;  /* 0x0000001700067213 */ /* 0x000fe20000000000 */
[----:B------:R-:W-:Y:S02]  /*f680*/  IMAD R7, R0, R12, R7 ;  /* 0x0000000c00077224 */ /* 0x000fe400078e0207 */
[----:B------:R-:W-:Y:S01]  /*f690*/  @!P2 IMAD.IADD R10, R10, 0x1, -R0 ;  /* 0x000000010a0aa824 */ /* 0x000fe200078e0a00 */
[----:B------:R-:W-:Y:S01]  /*f6a0*/  ISETP.GE.AND P2, PT, R23, RZ, PT ;  /* 0x000000ff1700720c */ /* 0x000fe20003f46270 */
[----:B------:R0:W-:Y:S01]  /*f6b0*/  STL [R1+0x5c], R4 ;  /* 0x00005c0401007387 */ /* 0x0001e20000100800 */
[----:B------:R-:W-:-:S03]  /*f6c0*/  ISETP.GT.U32.AND P1, PT, R0, R7, PT ;  /* 0x000000070000720c */ /* 0x000fc60003f24070 */
[----:B------:R-:W2:Y:S01]  /*f6d0*/  LDL.LU R23, [R1+0x758] ;  /* 0x0007580001177983 */ /* 0x000ea20000300800 */
[----:B------:R-:W-:-:S04]  /*f6e0*/  @!P4 IMAD.IADD R8, R8, 0x1, -R0 ;  /* 0x000000010808c824 */ /* 0x000fc800078e0a00 */
[----:B------:R-:W-:Y:S02]  /*f6f0*/  IMAD.MOV.U32 R14, RZ, RZ, R8 ;  /* 0x000000ffff0e7224 */ /* 0x000fe400078e0008 */
[----:B0-----:R-:W-:Y:S02]  /*f700*/  IMAD.MOV.U32 R4, RZ, RZ, R10 ;  /* 0x000000ffff047224 */ /* 0x001fe400078e000a */
[----:B------:R-:W-:Y:S02]  /*f710*/  @!P5 IMAD.MOV R14, RZ, RZ, -R14 ;  /* 0x000000ffff0ed224 */ /* 0x000fe400078e0a0e */
[----:B------:R-:W-:Y:S02]  /*f720*/  @!P0 IMAD.MOV R4, RZ, RZ, -R4 ;  /* 0x000000ffff048224 */ /* 0x000fe400078e0a04 */
[----:B------:R-:W-:Y:S01]  /*f730*/  IMAD.MOV.U32 R2, RZ, RZ, R6 ;  /* 0x000000ffff027224 */ /* 0x000fe200078e0006 */
[----:B---3--:R-:W-:Y:S01]  /*f740*/  IABS R6, R24 ;  /* 0x0000001800067213 */ /* 0x008fe20000000000 */
[----:B------:R-:W-:Y:S01]  /*f750*/  @!P1 IMAD.IADD R7, R7, 0x1, -R0 ;  /* 0x0000000107079824 */ /* 0x000fe200078e0a00 */
[----:B------:R0:W-:Y:S01]  /*f760*/  STL [R1+0x44], R4 ;  /* 0x0000440401007387 */ /* 0x0001e20000100800 */
[----:B------:R-:W-:-:S03]  /*f770*/  ISETP.GE.AND P1, PT, R24, RZ, PT ;  /* 0x000000ff1800720c */ /* 0x000fc60003f26270 */
[----:B------:R-:W-:Y:S01]  /*f780*/  STL [R1+0x2860], R14 ;  /* 0x0028600e01007387 */ /* 0x000fe20000100800 */
[----:B------:R-:W-:-:S03]  /*f790*/  IMAD.HI.U32 R11, R20, R2, RZ ;  /* 0x00000002140b7227 */ /* 0x000fc600078e00ff */
[----:B------:R-:W3:Y:S01]  /*f7a0*/  LDL.LU R24, [R1+0x75c] ;  /* 0x00075c0001187983 */ /* 0x000ee20000300800 */
[----:B------:R-:W-:-:S04]  /*f7b0*/  IMAD.MOV R11, RZ, RZ, -R11 ;  /* 0x000000ffff0b7224 */ /* 0x000fc800078e0a0b */
[----:B------:R-:W-:-:S05]  /*f7c0*/  IMAD R2, R0, R11, R2 ;  /* 0x0000000b00027224 */ /* 0x000fca00078e0202 */
[----:B------:R-:W-:-:S13]  /*f7d0*/  ISETP.GT.U32.AND P6, PT, R0, R2, PT ;  /* 0x000000020000720c */ /* 0x000fda0003fc4070 */
[----:B------:R-:W-:-:S05]  /*f7e0*/  @!P6 IMAD.IADD R2, R2, 0x1, -R0 ;  /* 0x000000010202e824 */ /* 0x000fca00078e0a00 */
[----:B------:R-:W-:Y:S02]  /*f7f0*/  ISETP.GT.U32.AND P6, PT, R0, R2, PT ;  /* 0x000000020000720c */ /* 0x000fe40003fc4070 */
[----:B------:R-:W-:-:S11]  /*f800*/  IABS R11, R25 ;  /* 0x00000019000b7213 */ /* 0x000fd60000000000 */
[----:B------:R-:W-:Y:S02]  /*f810*/  @!P6 IADD3 R2, PT, PT, R2, -R0, RZ ;  /* 0x800000000202e210 */ /* 0x000fe40007ffe0ff */
[----:B------:R-:W-:Y:S02]  /*f820*/  ISETP.GE.AND P6, PT, R25, RZ, PT ;  /* 0x000000ff1900720c */ /* 0x000fe40003fc6270 */
[----:B------:R-:W3:Y:S04]  /*f830*/  LDL.LU R25, [R1+0x760] ;  /* 0x0007600001197983 */ /* 0x000ee80000300800 */
[----:B------:R-:W3:Y:S01]  /*f840*/  LDL.LU R29, [R1+0x764] ;  /* 0x00076400011d7983 */ /* 0x000ee20000300800 */
[----:B------:R-:W-:-:S04]  /*f850*/  IMAD.HI.U32 R9, R20, R6, RZ ;  /* 0x0000000614097227 */ /* 0x000fc800078e00ff */
[----:B------:R-:W-:-:S04]  /*f860*/  IMAD.MOV R9, RZ, RZ, -R9 ;  /* 0x000000ffff097224 */ /* 0x000fc800078e0a09 */
[----:B------:R-:W-:Y:S02]  /*f870*/  IMAD R6, R0, R9, R6 ;  /* 0x0000000900067224 */ /* 0x000fe400078e0206 */
[----:B------:R-:W-:-:S03]  /*f880*/  IMAD.HI.U32 R13, R20, R11, RZ ;  /* 0x0000000b140d7227 */ /* 0x000fc600078e00ff */
[C---:B------:R-:W-:Y:S01]  /*f890*/  ISETP.GT.U32.AND P4, PT, R0.reuse, R6, PT ;  /* 0x000000060000720c */ /* 0x040fe20003f84070 */
[----:B------:R-:W-:Y:S01]  /*f8a0*/  IMAD.MOV R13, RZ, RZ, -R13 ;  /* 0x000000ffff0d7224 */ /* 0x000fe200078e0a0d */
[----:B----4-:R-:W-:Y:S02]  /*f8b0*/  IABS R12, R26 ;  /* 0x0000001a000c7213 */ /* 0x010fe40000000000 */
[C---:B------:R-:W-:Y:S01]  /*f8c0*/  ISETP.GT.U32.AND P0, PT, R0.reuse, R7, PT ;  /* 0x000000070000720c */ /* 0x040fe20003f04070 */
[----:B------:R-:W-:Y:S02]  /*f8d0*/  IMAD R11, R0, R13, R11 ;  /* 0x0000000d000b7224 */ /* 0x000fe400078e020b */
[----:B------:R-:W-:-:S03]  /*f8e0*/  IMAD.HI.U32 R9, R20, R12, RZ ;  /* 0x0000000c14097227 */ /* 0x000fc600078e00ff */
[----:B------:R-:W-:Y:S02]  /*f8f0*/  ISETP.GT.U32.AND P5, PT, R0, R11, PT ;  /* 0x0000000b0000720c */ /* 0x000fe40003fa4070 */
[----:B------:R-:W-:Y:S01]  /*f900*/  IADD3 R9, PT, PT, -R9, RZ, RZ ;  /* 0x000000ff09097210 */ /* 0x000fe20007ffe1ff */
[----:B------:R-:W-:-:S04]  /*f910*/  @!P4 IMAD.IADD R6, R6, 0x1, -R0 ;  /* 0x000000010606c824 */ /* 0x000fc800078e0a00 */
[C---:B------:R-:W-:Y:S01]  /*f920*/  IMAD R12, R0.reuse, R9, R12 ;  /* 0x00000009000c7224 */ /* 0x040fe200078e020c */
[----:B------:R-:W-:Y:S01]  /*f930*/  ISETP.GT.U32.AND P4, PT, R0, R6, PT ;  /* 0x000000060000720c */ /* 0x000fe20003f84070 */
[----:B------:R-:W-:-:S03]  /*f940*/  @!P0 IMAD.IADD R7, R7, 0x1, -R0 ;  /* 0x0000000107078824 */ /* 0x000fc600078e0a00 */
[C---:B------:R-:W-:Y:S01]  /*f950*/  ISETP.GT.U32.AND P0, PT, R0.reuse, R12, PT ;  /* 0x0000000c0000720c */ /* 0x040fe20003f04070 */
[----:B------:R-:W-:Y:S02]  /*f960*/  @!P5 IMAD.IADD R11, R11, 0x1, -R0 ;  /* 0x000000010b0bd824 */ /* 0x000fe400078e0a00 */
[----:B------:R-:W-:Y:S02]  /*f970*/  IMAD.MOV.U32 R15, RZ, RZ, R7 ;  /* 0x000000ffff0f7224 */ /* 0x000fe400078e0007 */
[----:B0-----:R-:W-:Y:S02]  /*f980*/  IMAD.MOV.U32 R4, RZ, RZ, R2 ;  /* 0x000000ffff047224 */ /* 0x001fe400078e0002 */
[----:B------:R-:W-:Y:S01]  /*f990*/  @!P3 IMAD.MOV R15, RZ, RZ, -R15 ;  /* 0x000000ffff0fb224 */ /* 0x000fe200078e0a0f */
[----:B------:R-:W-:Y:S01]  /*f9a0*/  ISETP.GT.U32.AND P3, PT, R0, R11, PT ;  /* 0x0000000b0000720c */ /* 0x000fe20003f64070 */
[----:B------:R-:W-:Y:S02]  /*f9b0*/  @!P4 IMAD.IADD R6, R6, 0x1, -R0 ;  /* 0x000000010606c824 */ /* 0x000fe400078e0a00 */
[----:B------:R-:W-:Y:S01]  /*f9c0*/  @!P2 IMAD.MOV R4, RZ, RZ, -R4 ;  /* 0x000000ffff04a224 */ /* 0x000fe200078e0a04 */
[----:B------:R-:W-:Y:S01]  /*f9d0*/  STL [R1+0x2864], R15 ;  /* 0x0028640f01007387 */ /* 0x000fe20000100800 */
[----:B------:R-:W-:Y:S01]  /*f9e0*/  ISETP.GE.AND P5, PT, R26, RZ, PT ;  /* 0x000000ff1a00720c */ /* 0x000fe20003fa6270 */
[--C-:B------:R-:W-:Y:S01]  /*f9f0*/  @!P0 IMAD.IADD R12, R12, 0x1, -R0.reuse ;  /* 0x000000010c0c8824 */ /* 0x100fe200078e0a00 */
[----:B------:R-:W-:Y:S01]  /*fa00*/  MOV R5, R6 ;  /* 0x0000000600057202 */ /* 0x000fe20000000f00 */
[----:B------:R-:W-:Y:S04]  /*fa10*/  STL [R1+0x2868], R4 ;  /* 0x0028680401007387 */ /* 0x000fe80000100800 */
[----:B------:R-:W4:Y:S01]  /*fa20*/  LDL.LU R26, [R1+0x768] ;  /* 0x00076800011a7983 */ /* 0x000f220000300800 */
[----:B------:R-:W-:Y:S01]  /*fa30*/  @!P1 IMAD.MOV R5, RZ, RZ, -R5 ;  /* 0x000000ffff059224 */ /* 0x000fe200078e0a05 */
[----:B------:R-:W-:Y:S01]  /*fa40*/  ISETP.GT.U32.AND P2, PT, R0, R12, PT ;  /* 0x0000000c0000720c */ /* 0x000fe20003f44070 */
[----:B------:R-:W-:-:S12]  /*fa50*/  @!P3 IMAD.IADD R11, R11, 0x1, -R0 ;  /* 0x000000010b0bb824 */ /* 0x000fd800078e0a00 */
[----:B------:R-:W-:Y:S02]  /*fa60*/  @!P2 IMAD.IADD R12, R12, 0x1, -R0 ;  /* 0x000000010c0ca824 */ /* 0x000fe400078e0a00 */
[----:B------:R-:W-:Y:S02]  /*fa70*/  @!P6 IMAD.MOV R11, RZ, RZ, -R11 ;  /* 0x000000ffff0be224 */ /* 0x000fe400078e0a0b */
[----:B------:R-:W-:Y:S01]  /*fa80*/  @!P5 IMAD.MOV R12, RZ, RZ, -R12 ;  /* 0x000000ffff0cd224 */ /* 0x000fe200078e0a0c */
[----:B--2---:R-:W-:-:S05]  /*fa90*/  IABS R13, R27 ;  /* 0x0000001b000d7213 */ /* 0x004fca0000000000 */
[----:B------:R-:W-:-:S04]  /*faa0*/  IMAD.HI.U32 R8, R20, R13, RZ ;  /* 0x0000000d14087227 */ /* 0x000fc800078e00ff */
[----:B------:R-:W-:Y:S01]  /*fab0*/  IMAD.MOV R8, RZ, RZ, -R8 ;  /* 0x000000ffff087224 */ /* 0x000fe200078e0a08 */
[----:B------:R-:W-:Y:S02]  /*fac0*/  IABS R16, R3 ;  /* 0x0000000300107213 */ /* 0x000fe40000000000 */
[----:B------:R-:W-:-:S03]  /*fad0*/  IABS R17, R22 ;  /* 0x0000001600117213 */ /* 0x000fc60000000000 */
[----:B------:R-:W-:-:S04]  /*fae0*/  IMAD.HI.U32 R9, R20, R16, RZ ;  /* 0x0000001014097227 */ /* 0x000fc800078e00ff */
[----:B------:R-:W-:Y:S02]  /*faf0*/  IMAD R13, R0, R8, R13 ;  /* 0x00000008000d7224 */ /* 0x000fe400078e020d */
[----:B------:R-:W-:Y:S02]  /*fb00*/  IMAD.MOV R9, RZ, RZ, -R9 ;  /* 0x000000ffff097224 */ /* 0x000fe400078e0a09 */
[----:B------:R-:W-:Y:S01]  /*fb10*/  IMAD.HI.U32 R8, R20, R17, RZ ;  /* 0x0000001114087227 */ /* 0x000fe200078e00ff */
[----:B------:R-:W-:Y:S02]  /*fb20*/  ISETP.GE.AND P0, PT, R27, RZ, PT ;  /* 0x000000ff1b00720c */ /* 0x000fe40003f06270 */
[----:B------:R-:W2:Y:S01]  /*fb30*/  LDL.LU R27, [R1+0x76c] ;  /* 0x00076c00011b7983 */ /* 0x000ea20000300800 */
[C---:B------:R-:W-:Y:S02]  /*fb40*/  IMAD R16, R0.reuse, R9, R16 ;  /* 0x0000000900107224 */ /* 0x040fe400078e0210 */
[----:B------:R-:W-:Y:S01]  /*fb50*/  IMAD.MOV R8, RZ, RZ, -R8 ;  /* 0x000000ffff087224 */ /* 0x000fe200078e0a08 */
[----:B------:R-:W-:-:S02]  /*fb60*/  ISETP.GT.U32.AND P4, PT, R0, R13, PT ;  /* 0x0000000d0000720c */ /* 0x000fc40003f84070 */
[C---:B------:R-:W-:Y:S01]  /*fb70*/  ISETP.GT.U32.AND P1, PT, R0.reuse, R16, PT ;  /* 0x000000100000720c */ /* 0x040fe20003f24070 */
[C---:B------:R-:W-:Y:S01]  /*fb80*/  IMAD R17, R0.reuse, R8, R17 ;  /* 0x0000000800117224 */ /* 0x040fe200078e0211 */
[----:B------:R-:W-:Y:S01]  /*fb90*/  IABS R18, R23 ;  /* 0x0000001700127213 */ /* 0x000fe20000000000 */
[----:B------:R-:W-:Y:S03]  /*fba0*/  STL [R1+0x2c], R5 ;  /* 0x00002c0501007387 */ /* 0x000fe60000100800 */
[----:B------:R-:W-:Y:S01]  /*fbb0*/  ISETP.GT.U32.AND P3, PT, R0, R17, PT ;  /* 0x000000110000720c */ /* 0x000fe20003f64070 */
[----:B------:R-:W-:Y:S01]  /*fbc0*/  IMAD.HI.U32 R9, R20, R18, RZ ;  /* 0x0000001214097227 */ /* 0x000fe200078e00ff */
[----:B------:R-:W2:Y:S03]  /*fbd0*/  LDL.LU R7, [R1+0x770] ;  /* 0x0007700001077983 */ /* 0x000ea60000300800 */
[----:B------:R-:W-:-:S04]  /*fbe0*/  IMAD.MOV R9, RZ, RZ, -R9 ;  /* 0x000000ffff097224 */ /* 0x000fc800078e0a09 */
[----:B------:R-:W-:Y:S02]  /*fbf0*/  IMAD R18, R0, R9, R18 ;  /* 0x0000000900127224 */ /* 0x000fe400078e0212 */
[--C-:B------:R-:W-:Y:S02]  /*fc00*/  @!P4 IMAD.IADD R13, R13, 0x1, -R0.reuse ;  /* 0x000000010d0dc824 */ /* 0x100fe400078e0a00 */
[--C-:B------:R-:W-:Y:S01]  /*fc10*/  @!P1 IMAD.IADD R16, R16, 0x1, -R0.reuse ;  /* 0x0000000110109824 */ /* 0x100fe200078e0a00 */
[C---:B------:R-:W-:Y:S01]  /*fc20*/  ISETP.GT.U32.AND P2, PT, R0.reuse, R18, PT ;  /* 0x000000120000720c */ /* 0x040fe20003f44070 */
[----:B------:R-:W-:Y:S01]  /*fc30*/  @!P3 IMAD.IADD R17, R17, 0x1, -R0 ;  /* 0x000000011111b824 */ /* 0x000fe200078e0a00 */
[C---:B------:R-:W-:Y:S02]  /*fc40*/  ISETP.GT.U32.AND P4, PT, R0.reuse, R13, PT ;  /* 0x0000000d0000720c */ /* 0x040fe40003f84070 */
[----:B---3--:R-:W-:Y:S02]  /*fc50*/  IABS R19, R24 ;  /* 0x0000001800137213 */ /* 0x008fe40000000000 */
[----:B------:R-:W-:-:S03]  /*fc60*/  ISETP.GT.U32.AND P3, PT, R0, R16, PT ;  /* 0x000000100000720c */ /* 0x000fc60003f64070 */
[----:B------:R-:W-:-:S04]  /*fc70*/  IMAD.HI.U32 R6, R20, R19, RZ ;  /* 0x0000001314067227 */ /* 0x000fc800078e00ff */
[----:B------:R-:W-:Y:S02]  /*fc80*/  IMAD.MOV R6, RZ, RZ, -R6 ;  /* 0x000000ffff067224 */ /* 0x000fe400078e0a06 */
[--C-:B------:R-:W-:Y:S02]  /*fc90*/  @!P2 IMAD.IADD R18, R18, 0x1, -R0.reuse ;  /* 0x000000011212a824 */ /* 0x100fe400078e0a00 */
[C---:B------:R-:W-:Y:S01]  /*fca0*/  IMAD R19, R0.reuse, R6, R19 ;  /* 0x0000000600137224 */ /* 0x040fe200078e0213 */
[----:B------:R-:W-:Y:S01]  /*fcb0*/  ISETP.GT.U32.AND P2, PT, R0, R17, PT ;  /* 0x000000110000720c */ /* 0x000fe20003f44070 */
[--C-:B------:R-:W-:Y:S01]  /*fcc0*/  @!P4 IMAD.IADD R13, R13, 0x1, -R0.reuse ;  /* 0x000000010d0dc824 */ /* 0x100fe200078e0a00 */
[----:B------:R-:W-:Y:S01]  /*fcd0*/  ISETP.GE.AND P4, PT, R3, RZ, PT ;  /* 0x000000ff0300720c */ /* 0x000fe20003f86270 */
[----:B------:R-:W-:Y:S01]  /*fce0*/  @!P3 IMAD.IADD R16, R16, 0x1, -R0 ;  /* 0x000000011010b824 */ /* 0x000fe200078e0a00 */
[C---:B------:R-:W-:Y:S01]  /*fcf0*/  ISETP.GT.U32.AND P6, PT, R0.reuse, R18, PT ;  /* 0x000000120000720c */ /* 0x040fe20003fc4070 */
[----:B------:R-:W3:Y:S01]  /*fd00*/  LDL.LU R3, [R1+0x774] ;  /* 0x0007740001037983 */ /* 0x000ee20000300800 */
[----:B------:R-:W-:-:S02]  /*fd10*/  ISETP.GT.U32.AND P3, PT, R0, R19, PT ;  /* 0x000000130000720c */ /* 0x000fc40003f64070 */
[----:B------:R-:W-:Y:S01]  /*fd20*/  ISETP.GE.AND P1, PT, R22, RZ, PT ;  /* 0x000000ff1600720c */ /* 0x000fe20003f26270 */
[----:B------:R-:W-:Y:S01]  /*fd30*/  STL [R1+0x286c], R11 ;  /* 0x00286c0b01007387 */ /* 0x000fe20000100800 */
[----:B------:R-:W-:Y:S02]  /*fd40*/  ISETP.GE.AND P5, PT, R23, RZ, PT ;  /* 0x000000ff1700720c */ /* 0x000fe40003fa6270 */
[----:B------:R-:W-:Y:S01]  /*fd50*/  @!P0 IADD3 R13, PT, PT, -R13, RZ, RZ ;  /* 0x000000ff0d0d8210 */ /* 0x000fe20007ffe1ff */
[----:B------:R0:W-:Y:S01]  /*fd60*/  STL [R1+0x2870], R12 ;  /* 0x0028700c01007387 */ /* 0x0001e20000100800 */
[----:B------:R-:W-:-:S03]  /*fd70*/  @!P2 IMAD.IADD R17, R17, 0x1, -R0 ;  /* 0x000000011111a824 */ /* 0x000fc600078e0a00 */
[----:B0-----:R-:W3:Y:S04]  /*fd80*/  LDL.LU R12, [R1+0x77c] ;  /* 0x00077c00010c7983 */ /* 0x001ee80000300800 */
[----:B------:R-:W3:Y:S04]  /*fd90*/  LDL.LU R11, [R1+0x780] ;  /* 0x00078000010b7983 */ /* 0x000ee80000300800 */
[----:B------:R-:W3:Y:S04]  /*fda0*/  LDL.LU R5, [R1+0x784] ;  /* 0x0007840001057983 */ /* 0x000ee80000300800 */
[----:B------:R0:W-:Y:S01]  /*fdb0*/  STL [R1+0x2878], R13 ;  /* 0x0028780d01007387 */ /* 0x0001e20000100800 */
[----:B------:R-:W-:-:S02]  /*fdc0*/  @!P6 IMAD.IADD R18, R18, 0x1, -R0 ;  /* 0x000000011212e824 */ /* 0x000fc400078e0a00 */
[----:B------:R-:W-:Y:S02]  /*fdd0*/  @!P3 IMAD.IADD R19, R19, 0x1, -R0 ;  /* 0x000000011313b824 */ /* 0x000fe400078e0a00 */
[----:B------:R-:W-:Y:S01]  /*fde0*/  @!P4 IMAD.MOV R16, RZ, RZ, -R16 ;  /* 0x000000ffff10c224 */ /* 0x000fe200078e0a10 */
[----:B0-----:R-:W3:Y:S01]  /*fdf0*/  LDL.LU R13, [R1+0x778] ;  /* 0x00077800010d7983 */ /* 0x001ee20000300800 */
[----:B------:R-:W-:Y:S01]  /*fe00*/  @!P1 IMAD.MOV R17, RZ, RZ, -R17 ;  /* 0x000000ffff119224 */ /* 0x000fe200078e0a11 */
[----:B------:R-:W-:Y:S01]  /*fe10*/  ISETP.GT.U32.AND P0, PT, R0, R19, PT ;  /* 0x000000130000720c */ /* 0x000fe20003f04070 */
[----:B------:R-:W-:Y:S01]  /*fe20*/  @!P5 IMAD.MOV R18, RZ, RZ, -R18 ;  /* 0x000000ffff12d224 */ /* 0x000fe200078e0a12 */
[----:B------:R0:W-:Y:S04]  /*fe30*/  STL [R1+0x287c], R16 ;  /* 0x00287c1001007387 */ /* 0x0001e80000100800 */
[----:B------:R1:W-:Y:S04]  /*fe40*/  STL [R1+0x2880], R17 ;  /* 0x0028801101007387 */ /* 0x0003e80000100800 */
[----:B------:R0:W-:Y:S04]  /*fe50*/  STL [R1+0x2884], R18 ;  /* 0x0028841201007387 */ /* 0x0001e80000100800 */
[----:B------:R-:W3:Y:S04]  /*fe60*/  LDL.LU R4, [R1+0x788] ;  /* 0x0007880001047983 */ /* 0x000ee80000300800 */
[----:B------:R-:W3:Y:S01]  /*fe70*/  LDL.LU R15, [R1+0x78c] ;  /* 0x00078c00010f7983 */ /* 0x000ee20000300800 */
[----:B------:R-:W-:Y:S01]  /*fe80*/  @!P0 IMAD.IADD R19, R19, 0x1, -R0 ;  /* 0x0000000113138824 */ /* 0x000fe200078e0a00 */
[----:B------:R-:W-:-:S02]  /*fe90*/  IABS R21, R29 ;  /* 0x0000001d00157213 */ /* 0x000fc40000000000 */
[----:B------:R-:W-:Y:S01]  /*fea0*/  ISETP.GE.AND P0, PT, R29, RZ, PT ;  /* 0x000000ff1d00720c */ /* 0x000fe20003f06270 */
[----:B------:R-:W3:Y:S04]  /*feb0*/  LDL.LU R14, [R1+0x790] ;  /* 0x00079000010e7983 */ /* 0x000ee80000300800 */
[----:B------:R-:W3:Y:S01]  /*fec0*/  LDL.LU R29, [R1+0x794] ;  /* 0x00079400011d7983 */ /* 0x000ee20000300800 */
[----:B------:R-:W-:-:S05]  /*fed0*/  IABS R28, R25 ;  /* 0x00000019001c7213 */ /* 0x000fca0000000000 */
[----:B------:R-:W-:-:S05]  /*fee0*/  IMAD.HI.U32 R2, R20, R28, RZ ;  /* 0x0000001c14027227 */ /* 0x000fca00078e00ff */
[----:B------:R-:W-:-:S05]  /*fef0*/  IADD3 R2, PT, PT, -R2, RZ, RZ ;  /* 0x000000ff02027210 */ /* 0x000fca0007ffe1ff */
[----:B------:R-:W-:Y:S02]  /*ff00*/  IMAD R28, R0, R2, R28 ;  /* 0x00000002001c7224 */ /* 0x000fe400078e021c */
[----:B------:R-:W-:-:S03]  /*ff10*/  IMAD.HI.U32 R2, R20, R21, RZ ;  /* 0x0000001514027227 */ /* 0x000fc600078e00ff */
[----:B------:R-:W-:Y:S01]  /*ff20*/  ISETP.GT.U32.AND P2, PT, R0, R28, PT ;  /* 0x0000001c0000720c */ /* 0x000fe20003f44070 */
[----:B------:R-:W-:-:S04]  /*ff30*/  IMAD.MOV R2, RZ, RZ, -R2 ;  /* 0x000000ffff027224 */ /* 0x000fc800078e0a02 */
[----:B------:R-:W-:Y:S01]  /*ff40*/  IMAD R21, R0, R2, R21 ;  /* 0x0000000200157224 */ /* 0x000fe200078e0215 */
[----:B------:R-:W-:Y:S02]  /*ff50*/  ISETP.GE.AND P6, PT, R24, RZ, PT ;  /* 0x000000ff1800720c */ /* 0x000fe40003fc6270 */
[----:B----4-:R-:W-:-:S05]  /*ff60*/  IABS R22, R26 ;  /* 0x0000001a00167213 */ /* 0x010fca0000000000 */
[----:B------:R-:W-:Y:S01]  /*ff70*/  @!P2 IMAD.IADD R28, R28, 0x1, -R0 ;  /* 0x000000011c1ca824 */ /* 0x000fe200078e0a00 */
[----:B------:R-:W-:Y:S01]  /*ff80*/  ISETP.GT.U32.AND P3, PT, R0, R21, PT ;  /* 0x000000150000720c */ /* 0x000fe20003f64070 */
[----:B------:R-:W-:-:S03]  /*ff90*/  IMAD.HI.U32 R6, R20, R22, RZ ;  /* 0x0000001614067227 */ /* 0x000fc600078e00ff */
[----:B------:R-:W-:Y:S01]  /*ffa0*/  ISETP.GT.U32.AND P4, PT, R0, R28, PT ;  /* 0x0000001c0000720c */ /* 0x000fe20003f84070 */
[----:B------:R-:W-:-:S04]  /*ffb0*/  IMAD.MOV R6, RZ, RZ, -R6 ;  /* 0x000000ffff067224 */ /* 0x000fc800078e0a06 */
[----:B------:R-:W-:-:S04]  /*ffc0*/  IMAD R22, R0, R6, R22 ;  /* 0x0000000600167224 */ /* 0x000fc800078e0216 */
[----:B------:R-:W-:Y:S01]  /*ffd0*/  @!P3 IMAD.IADD R21, R21, 0x1, -R0 ;  /* 0x000000011515b824 */ /* 0x000fe200078e0a00 */
[----:B------:R-:W-:-:S03]  /*ffe0*/  ISETP.GT.U32.AND P1, PT, R0, R22, PT ;  /* 0x000000160000720c */ /* 0x000fc60003f24070 */
[----:B------:R-:W-:Y:S01]  /*fff0*/  @!P4 IMAD.IADD R28, R28, 0x1, -R0 ;  /* 0x000000011c1cc824 */ /* 0x000fe200078e0a00 */
[----:B------:R-:W-:Y:S02]  /*10000*/  ISETP.GT.U32.AND P3, PT, R0, R21, PT ;  /* 0x000000150000720c */ /* 0x000fe40003f64070 */
[----:B------:R-:W-:-:S07]  /*10010*/  ISETP.GE.AND P2, PT, R25, RZ, PT ;  /* 0x000000ff1900720c */ /* 0x000fce0003f46270 */
[----:B------:R-:W-:-:S04]  /*10020*/  @!P1 IMAD.IADD R22, R22, 0x1, -R0 ;  /* 0x0000000116169824 */ /* 0x000fc800078e0a00 */
[----:B------:R-:W-:Y:S01]  /*10030*/  @!P3 IMAD.IADD R21, R21, 0x1, -R0 ;  /* 0x000000011515b824 */ /* 0x000fe200078e0a00 */
[----:B------:R-:W-:Y:S01]  /*10040*/  ISETP.GE.AND P3, PT, R26, RZ, PT ;  /* 0x000000ff1a00720c */ /* 0x000fe20003f66270 */
[----:B------:R-:W-:Y:S01]  /*10050*/  @!P6 IMAD.MOV R19, RZ, RZ, -R19 ;  /* 0x000000ffff13e224 */ /* 0x000fe200078e0a13 */
[----:B--2---:R-:W-:-:S05]  /*10060*/  IABS R23, R27 ;  /* 0x0000001b00177213 */ /* 0x004fca0000000000 */
[----:B------:R-:W-:-:S04]  /*10070*/  IMAD.HI.U32 R2, R20, R23, RZ ;  /* 0x0000001714027227 */ /* 0x000fc800078e00ff */
[----:B------:R-:W-:-:S04]  /*10080*/  IMAD.MOV R2, RZ, RZ, -R2 ;  /* 0x000000ffff027224 */ /* 0x000fc800078e0a02 */
[----:B------:R-:W-:Y:S01]  /*10090*/  IMAD R23, R0, R2, R23 ;  /* 0x0000000200177224 */ /* 0x000fe200078e0217 */
[----:B------:R-:W-:-:S05]  /*100a0*/  IABS R24, R7 ;  /* 0x0000000700187213 */ /* 0x000fca0000000000 */
[----:B------:R-:W-:-:S04]  /*100b0*/  IMAD.HI.U32 R2, R20, R24, RZ ;  /* 0x0000001814027227 */ /* 0x000fc800078e00ff */
[----:B------:R-:W-:-:S04]  /*100c0*/  IMAD.MOV R2, RZ, RZ, -R2 ;  /* 0x000000ffff027224 */ /* 0x000fc800078e0a02 */
[----:B------:R-:W-:-:S05]  /*100d0*/  IMAD R24, R0, R2, R24 ;  /* 0x0000000200187224 */ /* 0x000fca00078e0218 */
[C---:B------:R-:W-:Y:S02]  /*100e0*/  ISETP.GT.U32.AND P4, PT, R0.reuse, R24, PT ;  /* 0x000000180000720c */ /* 0x040fe40003f84070 */
[----:B------:R-:W-:Y:S02]  /*100f0*/  ISETP.GT.U32.AND P5, PT, R0, R23, PT ;  /* 0x000000170000720c */ /* 0x000fe40003fa4070 */
[----:B------:R-:W-:-:S09]  /*10100*/  ISETP.GE.AND P1, PT, R27, RZ, PT ;  /* 0x000000ff1b00720c */ /* 0x000fd20003f26270 */
[----:B------:R-:W-:Y:S02]  /*10110*/  @!P4 IADD3 R24, PT, PT, R24, -R0, RZ ;  /* 0x800000001818c210 */ /* 0x000fe40007ffe0ff */
[----:B---3--:R-:W-:Y:S02]  /*10120*/  IABS R25, R3 ;  /* 0x0000000300197213 */ /* 0x008fe40000000000 */
[----:B------:R-:W-:-:S03]  /*10130*/  ISETP.GT.U32.AND P4, PT, R0, R24, PT ;  /* 0x000000180000720c */ /* 0x000fc60003f84070 */
[----:B------:R-:W-:-:S04]  /*10140*/  IMAD.HI.U32 R2, R20, R25, RZ ;  /* 0x0000001914027227 */ /* 0x000fc800078e00ff */
[----:B------:R-:W-:Y:S02]  /*10150*/  IMAD.MOV R2, RZ, RZ, -R2 ;  /* 0x000000ffff027224 */ /* 0x000fe400078e0a02 */
[----:B------:R-:W-:Y:S01]  /*10160*/  @!P5 IMAD.IADD R23, R23, 0x1, -R0 ;  /* 0x000000011717d824 */ /* 0x000fe200078e0a00 */
[C---:B------:R-:W-:Y:S01]  /*10170*/  ISETP.GT.U32.AND P5, PT, R0.reuse, R22, PT ;  /* 0x000000160000720c */ /* 0x040fe20003fa4070 */
[----:B------:R-:W-:Y:S01]  /*10180*/  IMAD R25, R0, R2, R25 ;  /* 0x0000000200197224 */ /* 0x000fe200078e0219 */
[----:B------:R-:W-:-:S05]  /*10190*/  IABS R27, R12 ;  /* 0x0000000c001b7213 */ /* 0x000fca0000000000 */
[----:B------:R-:W-:Y:S01]  /*101a0*/  IMAD.HI.U32 R2, R20, R27, RZ ;  /* 0x0000001b14027227 */ /* 0x000fe200078e00ff */
[----:B------:R-:W-:Y:S02]  /*101b0*/  IABS R10, R11 ;  /* 0x0000000b000a7213 */ /* 0x000fe40000000000 */
[----:B------:R-:W-:Y:S01]  /*101c0*/  IABS R9, R5 ;  /* 0x0000000500097213 */ /* 0x000fe20000000000 */
[----:B------:R-:W-:Y:S01]  /*101d0*/  IMAD.MOV R2, RZ, RZ, -R2 ;  /* 0x000000ffff027224 */ /* 0x000fe200078e0a02 */
[----:B------:R-:W-:-:S05]  /*101e0*/  IABS R26, R13 ;  /* 0x0000000d001a7213 */ /* 0x000fca0000000000 */
[----:B------:R-:W-:-:S04]  /*101f0*/  IMAD.HI.U32 R6, R20, R26, RZ ;  /* 0x0000001a14067227 */ /* 0x000fc800078e00ff */
[----:B------:R-:W-:Y:S02]  /*10200*/  IMAD.MOV R6, RZ, RZ, -R6 ;  /* 0x000000ffff067224 */ /* 0x000fe400078e0a06 */
[----:B------:R-:W-:Y:S01]  /*10210*/  @!P4 IMAD.IADD R24, R24, 0x1, -R0 ;  /* 0x000000011818c824 */ /* 0x000fe200078e0a00 */
[----:B------:R-:W-:Y:S01]  /*10220*/  ISETP.GE.AND P4, PT, R7, RZ, PT ;  /* 0x000000ff0700720c */ /* 0x000fe20003f86270 */
[C---:B------:R-:W-:Y:S02]  /*10230*/  IMAD R26, R0.reuse, R6, R26 ;  /* 0x00000006001a7224 */ /* 0x040fe400078e021a */
[----:B------:R-:W-:Y:S02]  /*10240*/  IMAD R27, R0, R2, R27 ;  /* 0x00000002001b7224 */ /* 0x000fe400078e021b */
[----:B------:R-:W-:Y:S01]  /*10250*/  IMAD.HI.U32 R6, R20, R10, RZ ;  /* 0x0000000a14067227 */ /* 0x000fe200078e00ff */
[----:B------:R-:W-:-:S03]  /*10260*/  IABS R7, R15 ;  /* 0x0000000f00077213 */ /* 0x000fc60000000000 */
[----:B------:R-:W-:Y:S01]  /*10270*/  IMAD.HI.U32 R2, R20, R9, RZ ;  /* 0x0000000914027227 */ /* 0x000fe200078e00ff */
[----:B------:R-:W-:-:S03]  /*10280*/  IABS R8, R4 ;  /* 0x0000000400087213 */ /* 0x000fc60000000000 */
[----:B------:R-:W-:Y:S01]  /*10290*/  @!P5 IMAD.IADD R22, R22, 0x1, -R0 ;  /* 0x000000011616d824 */ /* 0x000fe200078e0a00 */
[----:B------:R-:W-:Y:S01]  /*102a0*/  ISETP.GT.U32.AND P5, PT, R0, R25, PT ;  /* 0x000000190000720c */ /* 0x000fe20003fa4070 */
[----:B------:R-:W-:Y:S02]  /*102b0*/  IMAD.MOV R6, RZ, RZ, -R6 ;  /* 0x000000ffff067224 */ /* 0x000fe400078e0a06 */
[----:B------:R-:W-:Y:S02]  /*102c0*/  IMAD.MOV R2, RZ, RZ, -R2 ;  /* 0x000000ffff027224 */ /* 0x000fe400078e0a02 */
[----:B0-----:R-:W-:Y:S01]  /*102d0*/  IMAD.HI.U32 R16, R20, R7, RZ ;  /* 0x0000000714107227 */ /* 0x001fe200078e00ff */
[----:B------:R-:W-:-:S03]  /*102e0*/  ISETP.GT.U32.AND P6, PT, R0, R23, PT ;  /* 0x000000170000720c */ /* 0x000fc60003fc4070 */
[C---:B------:R-:W-:Y:S01]  /*102f0*/  IMAD R10, R0.reuse, R6, R10 ;  /* 0x00000006000a7224 */ /* 0x040fe200078e020a */
[----:B------:R-:W-:Y:S01]  /*10300*/  IABS R6, R14 ;  /* 0x0000000e00067213 */ /* 0x000fe20000000000 */
[----:B------:R-:W-:Y:S01]  /*10310*/  IMAD R9, R0, R2, R9 ;  /* 0x0000000200097224 */ /* 0x000fe200078e0209 */
[----:B------:R-:W-:Y:S01]  /*10320*/  IABS R2, R29 ;  /* 0x0000001d00027213 */ /* 0x000fe20000000000 */
[----:B-1----:R-:W-:-:S04]  /*10330*/  IMAD.HI.U32 R17, R20, R8, RZ ;  /* 0x0000000814117227 */ /* 0x002fc800078e00ff */
[----:B------:R-:W-:Y:S02]  /*10340*/  IMAD.MOV R16, RZ, RZ, -R16 ;  /* 0x000000ffff107224 */ /* 0x000fe400078e0a10 */
[----:B------:R-:W-:Y:S02]  /*10350*/  IMAD.MOV R18, RZ, RZ, -R17 ;  /* 0x000000ffff127224 */ /* 0x000fe400078e0a11 */
[----:B------:R-:W-:Y:S02]  /*10360*/  IMAD R7, R0, R16, R7 ;  /* 0x0000001000077224 */ /* 0x000fe400078e0207 */
[----:B------:R-:W-:-:S04]  /*10370*/  IMAD.HI.U32 R17, R20, R6, RZ ;  /* 0x0000000614117227 */ /* 0x000fc800078e00ff */
[----:B------:R-:W-:-:S04]  /*10380*/  IMAD.HI.U32 R16, R20, R2, RZ ;  /* 0x0000000214107227 */ /* 0x000fc800078e00ff */
[----:B------:R-:W-:Y:S02]  /*10390*/  @!P5 IMAD.IADD R25, R25, 0x1, -R0 ;  /* 0x000000011919d824 */ /* 0x000fe400078e0a00 */
[----:B------:R-:W-:-:S04]  /*103a0*/  IMAD.MOV.U32 R20, RZ, RZ, R28 ;  /* 0x000000ffff147224 */ /* 0x000fc800078e001c */
[----:B------:R-:W-:Y:S01]  /*103b0*/  @!P2 IMAD.MOV R20, RZ, RZ, -R20 ;  /* 0x000000ffff14a224 */ /* 0x000fe200078e0a14 */
[C---:B------:R-:W-:Y:S01]  /*103c0*/  ISETP.GT.U32.AND P2, PT, R0.reuse, R25, PT ;  /* 0x000000190000720c */ /* 0x040fe20003f44070 */
[----:B------:R-:W-:Y:S01]  /*103d0*/  @!P6 IMAD.IADD R23, R23, 0x1, -R0 ;  /* 0x000000011717e824 */ /* 0x000fe200078e0a00 */
[C---:B------:R-:W-:Y:S02]  /*103e0*/  ISETP.GT.U32.AND P6, PT, R0.reuse, R26, PT ;  /* 0x0000001a0000720c */ /* 0x040fe40003fc4070 */
[----:B------:R-:W-:-:S09]  /*103f0*/  ISETP.GT.U32.AND P5, PT, R0, R27, PT ;  /* 0x0000001b0000720c */ /* 0x000fd20003fa4070 */
[--C-:B------:R-:W-:Y:S01]  /*10400*/  @!P2 IMAD.IADD R25, R25, 0x1, -R0.reuse ;  /* 0x000000011919a824 */ /* 0x100fe200078e0a00 */
[----:B------:R-:W-:Y:S01]  /*10410*/  ISETP.GT.U32.AND P2, PT, R0, R7, PT ;  /* 0x000000070000720c */ /* 0x000fe20003f44070 */
[----:B------:R-:W-:Y:S01]  /*10420*/  @!P6 IMAD.IADD R26, R26, 0x1, -R0 ;  /* 0x000000011a1ae824 */ /* 0x000fe200078e0a00 */
[C---:B------:R-:W-:Y:S02]  /*10430*/  ISETP.GT.U32.AND P6, PT, R0.reuse, R10, PT ;  /* 0x0000000a0000720c */ /* 0x040fe40003fc4070 */
[----:B------:R-:W-:Y:S02]  /*10440*/  @!P5 IADD3 R27, PT, PT, R27, -R0, RZ ;  /* 0x800000001b1bd210 */ /* 0x000fe40007ffe0ff */
[----:B------:R-:W-:-:S07]  /*10450*/  ISETP.GT.U32.AND P5, PT, R0, R9, PT ;  /* 0x000000090000720c */ /* 0x000fce0003fa4070 */
[--C-:B------:R-:W-:Y:S01]  /*10460*/  @!P2 IMAD.IADD R7, R7, 0x1, -R0.reuse ;  /* 0x000000010707a824 */ /* 0x100fe200078e0a00 */
[----:B------:R-:W-:Y:S02]  /*10470*/  ISETP.GE.AND P2, PT, R5, RZ, PT ;  /* 0x000000ff0500720c */ /* 0x000fe40003f46270 */
[----:B------:R-:W0:Y:S01]  /*10480*/  S2R R5, SR_TID.X ;  /* 0x0000000000057919 */ /* 0x000e220000002100 */
[--C-:B------:R-:W-:Y:S02]  /*10490*/  @!P6 IMAD.IADD R10, R10, 0x1, -R0.reuse ;  /* 0x000000010a0ae824 */ /* 0x100fe400078e0a00 */
[----:B------:R-:W-:Y:S02]  /*104a0*/  @!P5 IMAD.IADD R9, R9, 0x1, -R0 ;  /* 0x000000010909d824 */ /* 0x000fe400078e0a00 */
[----:B------:R-:W-:Y:S01]  /*104b0*/  @!P3 IMAD.MOV R22, RZ, RZ, -R22 ;  /* 0x000000ffff16b224 */ /* 0x000fe200078e0a16 */
[C---:B------:R-:W-:Y:S01]  /*104c0*/  ISETP.GT.U32.AND P3, PT, R0.reuse, R27, PT ;  /* 0x0000001b0000720c */ /* 0x040fe20003f64070 */
[----:B------:R-:W-:Y:S01]  /*104d0*/  @!P1 IMAD.MOV R23, RZ, RZ, -R23 ;  /* 0x000000ffff179224 */ /* 0x000fe200078e0a17 */
[C---:B------:R-:W-:Y:S01]  /*104e0*/  ISETP.GT.U32.AND P1, PT, R0.reuse, R10, PT ;  /* 0x0000000a0000720c */ /* 0x040fe20003f24070 */
[----:B------:R-:W-:Y:S01]  /*104f0*/  IMAD.MOV R28, RZ, RZ, -R17 ;  /* 0x000000ffff1c7224 */ /* 0x000fe200078e0a11 */
[----:B------:R-:W-:-:S03]  /*10500*/  ISETP.GT.U32.AND P5, PT, R0, R9, PT ;  /* 0x000000090000720c */ /* 0x000fc60003fa4070 */
[C---:B------:R-:W-:Y:S02]  /*10510*/  IMAD R6, R0.reuse, R28, R6 ;  /* 0x0000001c00067224 */ /* 0x040fe400078e0206 */
[----:B------:R-:W-:Y:S02]  /*10520*/  IMAD.MOV R28, RZ, RZ, -R16 ;  /* 0x000000ffff1c7224 */ /* 0x000fe400078e0a10 */
[----:B------:R-:W-:Y:S01]  /*10530*/  @!P0 IMAD.MOV R21, RZ, RZ, -R21 ;  /* 0x000000ffff158224 */ /* 0x000fe200078e0a15 */
[C---:B------:R-:W-:Y:S01]  /*10540*/  ISETP.GT.U32.AND P0, PT, R0.reuse, R26, PT ;  /* 0x0000001a0000720c */ /* 0x040fe20003f04070 */
[C---:B------:R-:W-:Y:S02]  /*10550*/  IMAD R8, R0.reuse, R18, R8 ;  /* 0x0000001200087224 */ /* 0x040fe400078e0208 */
[----:B------:R-:W-:Y:S01]  /*10560*/  IMAD R2, R0, R28, R2 ;  /* 0x0000001c00027224 */ /* 0x000fe200078e0202 */
[----:B------:R-:W-:Y:S01]  /*10570*/  ISETP.GE.AND P6, PT, R3, RZ, PT ;  /* 0x000000ff0300720c */ /* 0x000fe20003fc6270 */
[--C-:B------:R-:W-:Y:S01]  /*10580*/  @!P3 IMAD.IADD R27, R27, 0x1, -R0.reuse ;  /* 0x000000011b1bb824 */ /* 0x100fe200078e0a00 */
[----:B------:R-:W-:Y:S01]  /*10590*/  ISETP.GE.AND P3, PT, R13, RZ, PT ;  /* 0x000000ff0d00720c */ /* 0x000fe20003f66270 */
[--C-:B------:R-:W-:Y:S01]  /*105a0*/  @!P1 IMAD.IADD R10, R10, 0x1, -R0.reuse ;  /* 0x000000010a0a9824 */ /* 0x100fe200078e0a00 */
[----:B------:R-:W-:Y:S01]  /*105b0*/  @!P4 IADD3 R24, PT, PT, -R24, RZ, RZ ;  /* 0x000000ff1818c210 */ /* 0x000fe20007ffe1ff */
[----:B------:R-:W-:Y:S01]  /*105c0*/  @!P5 IMAD.IADD R9, R9, 0x1, -R0 ;  /* 0x000000010909d824 */ /* 0x000fe200078e0a00 */
[----:B------:R-:W-:-:S02]  /*105d0*/  ISETP.GE.AND P1, PT, R12, RZ, PT ;  /* 0x000000ff0c00720c */ /* 0x000fc40003f26270 */
[C---:B------:R-:W-:Y:S02]  /*105e0*/  ISETP.GT.U32.AND P4, PT, R0.reuse, R8, PT ;  /* 0x000000080000720c */ /* 0x040fe40003f84070 */
[----:B------:R-:W-:Y:S01]  /*105f0*/  ISETP.GT.U32.AND P5, PT, R0, R2, PT ;  /* 0x000000020000720c */ /* 0x000fe20003fa4070 */
[----:B------:R-:W-:Y:S01]  /*10600*/  @!P0 IMAD.IADD R26, R26, 0x1, -R0 ;  /* 0x000000011a1a8824 */ /* 0x000fe200078e0a00 */
[----:B------:R-:W-:Y:S01]  /*10610*/  STL [R1+0x2888], R19 ;  /* 0x0028881301007387 */ /* 0x000fe20000100800 */
[----:B------:R-:W-:Y:S01]  /*10620*/  @!P6 IMAD.MOV R25, RZ, RZ, -R25 ;  /* 0x000000ffff19e224 */ /* 0x000fe200078e0a19 */
[----:B0-----:R-:W-:Y:S02]  /*10630*/  LOP3.LUT R28, R5, 0x7, RZ, 0xc0, !PT ;  /* 0x00000007051c7812 */ /* 0x001fe400078ec0ff */
[----:B------:R-:W2:Y:S01]  /*10640*/  LDL.LU R3, [R1+0x28e0] ;  /* 0x0028e00001037983 */ /* 0x000ea20000300800 */
[----:B------:R-:W-:-:S03]  /*10650*/  @!P3 IMAD.MOV R26, RZ, RZ, -R26 ;  /* 0x000000ffff1ab224 */ /* 0x000fc600078e0a1a */
[----:B------:R-:W-:Y:S01]  /*10660*/  STL [R1+0x288c], R20 ;  /* 0x00288c1401007387 */ /* 0x000fe20000100800 */
[----:B------:R-:W-:-:S03]  /*10670*/  @!P1 IMAD.MOV R27, RZ, RZ, -R27 ;  /* 0x000000ffff1b9224 */ /* 0x000fc600078e0a1b */
[----:B------:R0:W-:Y:S01]  /*10680*/  STL [R1+0x2890], R21 ;  /* 0x0028901501007387 */ /* 0x0001e20000100800 */
[----:B------:R-:W-:Y:S01]  /*10690*/  @!P4 IMAD.IADD R8, R8, 0x1, -R0 ;  /* 0x000000010808c824 */ /* 0x000fe200078e0a00 */
[----:B------:R-:W-:Y:S02]  /*106a0*/  @!P5 IADD3 R2, PT, PT, R2, -R0, RZ ;  /* 0x800000000202d210 */ /* 0x000fe40007ffe0ff */
[----:B------:R-:W-:Y:S01]  /*106b0*/  STL [R1+0x2894], R22 ;  /* 0x0028941601007387 */ /* 0x000fe20000100800 */
[----:B------:R-:W-:Y:S01]  /*106c0*/  ISETP.GE.AND P4, PT, R11, RZ, PT ;  /* 0x000000ff0b00720c */ /* 0x000fe20003f86270 */
[----:B------:R-:W-:Y:S01]  /*106d0*/  IMAD.SHL.U32 R11, R5, 0x2, RZ ;  /* 0x00000002050b7824 */ /* 0x000fe200078e00ff */
[----:B------:R-:W-:Y:S01]  /*106e0*/  ISETP.GE.AND P5, PT, R4, RZ, PT ;  /* 0x000000ff0400720c */ /* 0x000fe20003fa6270 */
[----:B------:R-:W-:Y:S01]  /*106f0*/  STL [R1+0x2898], R23 ;  /* 0x0028981701007387 */ /* 0x000fe20000100800 */
[----:B------:R-:W-:-:S03]  /*10700*/  IMAD R4, R28, 0x110, RZ ;  /* 0x000001101c047824 */ /* 0x000fc600078e02ff */
[----:B------:R-:W-:Y:S04]  /*10710*/  STL [R1+0x289c], R24 ;  /* 0x00289c1801007387 */ /* 0x000fe80000100800 */
[----:B------:R-:W-:Y:S04]  /*10720*/  STL [R1+0x28a0], R25 ;  /* 0x0028a01901007387 */ /* 0x000fe80000100800 */
[----:B------:R-:W-:Y:S01]  /*10730*/  STL [R1+0x28a4], R26 ;  /* 0x0028a41a01007387 */ /* 0x000fe20000100800 */
[----:B------:R-:W-:-:S03]  /*10740*/  LOP3.LUT R28, R4, 0x10, R11, 0x78, !PT ;  /* 0x00000010041c7812 */ /* 0x000fc600078e780b */
[----:B------:R-:W-:Y:S01]  /*10750*/  STL [R1+0x28a8], R27 ;  /* 0x0028a81b01007387 */ /* 0x000fe20000100800 */
[----:B------:R-:W-:-:S03]  /*10760*/  ISETP.GT.U32.AND P6, PT, R0, R7, PT ;  /* 0x000000070000720c */ /* 0x000fc60003fc4070 */
[----:B0-----:R-:W3:Y:S01]  /*10770*/  LDL.LU R21, [R1+0x5b4] ;  /* 0x0005b40001157983 */ /* 0x001ee20000300800 */
[----:B------:R-:W-:-:S03]  /*10780*/  LOP3.LUT R4, R4, 0x30, R11, 0x78, !PT ;  /* 0x0000003004047812 */ /* 0x000fc600078e780b */
[----:B------:R-:W4:Y:S01]  /*10790*/  LDL.LU R20, [R1+0x3a8] ;  /* 0x0003a80001147983 */ /* 0x000f220000300800 */
[----:B------:R-:W-:-:S03]  /*107a0*/  IMAD.SHL.U32 R11, R5, 0x80, RZ ;  /* 0x00000080050b7824 */ /* 0x000fc600078e00ff */
[----:B------:R-:W4:Y:S04]  /*107b0*/  LDL.LU R19, [R1+0x3a4] ;  /* 0x0003a40001137983 */ /* 0x000f280000300800 */
[----:B------:R-:W4:Y:S01]  /*107c0*/  LDL.LU R18, [R1+0x3a0] ;  /* 0x0003a00001127983 */ /* 0x000f220000300800 */
[----:B------:R-:W-:-:S03]  /*107d0*/  LOP3.LUT R11, R28, 0x800, R11, 0xf8, !PT ;  /* 0x000008001c0b7812 */ /* 0x000fc600078ef80b */
[----:B------:R-:W4:Y:S01]  /*107e0*/  LDL.LU R17, [R1+0x39c] ;  /* 0x00039c0001117983 */ /* 0x000f220000300800 */
[----:B------:R-:W-:-:S03]  /*107f0*/  IMAD.SHL.U32 R5, R5, 0x40, RZ ;  /* 0x0000004005057824 */ /* 0x000fc600078e00ff */
[----:B------:R-:W4:Y:S04]  /*10800*/  LDL.LU R16, [R1+0x398] ;  /* 0x0003980001107983 */ /* 0x000f280000300800 */
[----:B------:R-:W4:Y:S01]  /*10810*/  LDL.LU R13, [R1+0x394] ;  /* 0x00039400010d7983 */ /* 0x000f220000300800 */
[----:B------:R-:W-:-:S03]  /*10820*/  LOP3.LUT R4, R4, 0x800, R5, 0xf8, !PT ;  /* 0x0000080004047812 */ /* 0x000fc600078ef805 */
[----:B------:R-:W4:Y:S01]  /*10830*/  LDL.LU R12, [R1+0x390] ;  /* 0x00039000010c7983 */ /* 0x000f220000300800 */
[----:B------:R-:W-:Y:S01]  /*10840*/  @!P6 IMAD.IADD R7, R7, 0x1, -R0 ;  /* 0x000000010707e824 */ /* 0x000fe200078e0a00 */
[----:B------:R-:W-:Y:S02]  /*10850*/  ISETP.GE.AND P6, PT, R14, RZ, PT ;  /* 0x000000ff0e00720c */ /* 0x000fe40003fc6270 */
[----:B------:R-:W4:Y:S04]  /*10860*/  LDL.LU R11, [R1+0x38c] ;  /* 0x00038c00010b7983 */ /* 0x000f280000300800 */
[----:B------:R-:W4:Y:S04]  /*10870*/  LDL.LU R14, [R1+0x388] ;  /* 0x00038800010e7983 */ /* 0x000f280000300800 */
[----:B------:R-:W4:Y:S01]  /*10880*/  LDL.LU R4, [R1+0x384] ;  /* 0x0003840001047983 */ /* 0x000f220000300800 */
[----:B------:R-:W-:-:S13]  /*10890*/  ISETP.GT.U32.AND P0, PT, R0, R6, PT ;  /* 0x000000060000720c */ /* 0x000fda0003f04070 */
[----:B------:R-:W-:Y:S01]  /*108a0*/  @!P0 IMAD.IADD R6, R6, 0x1, -R0 ;  /* 0x0000000106068824 */ /* 0x000fe200078e0a00 */
[----:B------:R-:W-:-:S04]  /*108b0*/  ISETP.GT.U32.AND P0, PT, R0, R8, PT ;  /* 0x000000080000720c */ /* 0x000fc80003f04070 */
[C---:B------:R-:W-:Y:S02]  /*108c0*/  ISETP.GT.U32.AND P3, PT, R0.reuse, R6, PT ;  /* 0x000000060000720c */ /* 0x040fe40003f64070 */
[----:B------:R-:W-:-:S07]  /*108d0*/  ISETP.GT.U32.AND P1, PT, R0, R2, PT ;  /* 0x000000020000720c */ /* 0x000fce0003f24070 */
[----:B------:R-:W-:Y:S01]  /*108e0*/  @!P0 IMAD.IADD R8, R8, 0x1, -R0 ;  /* 0x0000000108088824 */ /* 0x000fe200078e0a00 */
[----:B------:R-:W-:Y:S01]  /*108f0*/  ISETP.GE.AND P0, PT, R15, RZ, PT ;  /* 0x000000ff0f00720c */ /* 0x000fe20003f06270 */
[----:B------:R-:W-:Y:S01]  /*10900*/  @!P4 IMAD.MOV R10, RZ, RZ, -R10 ;  /* 0x000000ffff0ac224 */ /* 0x000fe200078e0a0a */
[----:B------:R-:W-:Y:S01]  /*10910*/  @!P2 IADD3 R9, PT, PT, -R9, RZ, RZ ;  /* 0x000000ff0909a210 */ /* 0x000fe20007ffe1ff */
[--C-:B------:R-:W-:Y:S01]  /*10920*/  @!P3 IMAD.IADD R6, R6, 0x1, -R0.reuse ;  /* 0x000000010606b824 */ /* 0x100fe200078e0a00 */
[----:B------:R-:W-:Y:S01]  /*10930*/  ISETP.GE.AND P3, PT, R29, RZ, PT ;  /* 0x000000ff1d00720c */ /* 0x000fe20003f66270 */
[----:B------:R-:W4:Y:S01]  /*10940*/  LDL.LU R15, [R1+0x380] ;  /* 0x00038000010f7983 */ /* 0x000f220000300800 */
[----:B------:R-:W-:Y:S02]  /*10950*/  @!P1 IMAD.IADD R2, R2, 0x1, -R0 ;  /* 0x0000000102029824 */ /* 0x000fe400078e0a00 */
[----:B------:R-:W-:Y:S01]  /*10960*/  @!P5 IMAD.MOV R8, RZ, RZ, -R8 ;  /* 0x000000ffff08d224 */ /* 0x000fe200078e0a08 */
[----:B------:R-:W4:Y:S01]  /*10970*/  LDL.LU R29, [R1+0x37c] ;  /* 0x00037c00011d7983 */ /* 0x000f220000300800 */
[----:B------:R-:W-:-:S03]  /*10980*/  @!P6 IMAD.MOV R6, RZ, RZ, -R6 ;  /* 0x000000ffff06e224 */ /* 0x000fc600078e0a06 */
[----:B------:R-:W-:Y:S01]  /*10990*/  @!P0 IMAD.MOV R7, RZ, RZ, -R7 ;  /* 0x000000ffff078224 */ /* 0x000fe200078e0a07 */
[----:B------:R-:W4:Y:S03]  /*109a0*/  LDL.LU R5, [R1+0x378] ;  /* 0x0003780001057983 */ /* 0x000f260000300800 */
[----:B------:R-:W-:Y:S01]  /*109b0*/  @!P3 IMAD.MOV R2, RZ, RZ, -R2 ;  /* 0x000000ffff02b224 */ /* 0x000fe200078e0a02 */
[----:B------:R-:W-:Y:S04]  /*109c0*/  STL [R1+0x28ac], R10 ;  /* 0x0028ac0a01007387 */ /* 0x000fe80000100800 */
[----:B------:R-:W-:Y:S04]  /*109d0*/  STL [R1+0x28b0], R9 ;  /* 0x0028b00901007387 */ /* 0x000fe80000100800 */
[----:B------:R-:W-:Y:S04]  /*109e0*/  STL [R1+0x28b4], R8 ;  /* 0x0028b40801007387 */ /* 0x000fe80000100800 */
[----:B------:R-:W-:Y:S04]  /*109f0*/  STL [R1+0x28b8], R7 ;  /* 0x0028b80701007387 */ /* 0x000fe80000100800 */
[----:B------:R4:W-:Y:S04]  /*10a00*/  STL [R1+0x28bc], R6 ;  /* 0x0028bc0601007387 */ /* 0x0009e80000100800 */
[----:B------:R0:W-:Y:S01]  /*10a10*/  STL [R1+0x28c4], R2 ;  /* 0x0028c40201007387 */ /* 0x0001e20000100800 */
[----:B--2---:R-:W-:-:S02]  /*10a20*/  ISETP.NE.AND P1, PT, R3, RZ, PT ;  /* 0x000000ff0300720c */ /* 0x004fc40003f25270 */
[----:B------:R-:W-:-:S04]  /*10a30*/  LOP3.LUT R3, RZ, R3, RZ, 0x33, !PT ;  /* 0x00000003ff037212 */ /* 0x000fc800078e33ff */
[C---:B---3--:R-:W-:Y:S02]  /*10a40*/  SEL R0, R3.reuse, R21, !P1 ;  /* 0x0000001503007207 */ /* 0x048fe40004800000 */
[----:B----4-:R-:W-:-:S03]  /*10a50*/  SEL R6, R3, R20, !P1 ;  /* 0x0000001403067207 */ /* 0x010fc60004800000 */
[----:B------:R1:W-:Y:S01]  /*10a60*/  STL [R1+0x3ec], R0 ;  /* 0x0003ec0001007387 */ /* 0x0003e20000100800 */
[----:B0-----:R-:W-:-:S03]  /*10a70*/  SEL R2, R3, R19, !P1 ;  /* 0x0000001303027207 */ /* 0x001fc60004800000 */
[----:B------:R0:W-:Y:S04]  /*10a80*/  STL [R1+0x3e8], R6 ;  /* 0x0003e80601007387 */ /* 0x0001e80000100800 */
[----:B------:R2:W-:Y:S01]  /*10a90*/  STL [R1+0x3e4], R2 ;  /* 0x0003e40201007387 */ /* 0x0005e20000100800 */
[C---:B-1----:R-:W-:Y:S02]  /*10aa0*/  SEL R0, R3.reuse, R18, !P1 ;  /* 0x0000001203007207 */ /* 0x042fe40004800000 */
[----:B0-----:R-:W-:-:S03]  /*10ab0*/  SEL R6, R3, R17, !P1 ;  /* 0x0000001103067207 */ /* 0x001fc60004800000 */
[----:B------:R0:W-:Y:S01]  /*10ac0*/  STL [R1+0x3e0], R0 ;  /* 0x0003e00001007387 */ /* 0x0001e20000100800 */
[----:B--2---:R-:W-:-:S03]  /*10ad0*/  SEL R2, R3, R16, !P1 ;  /* 0x0000001003027207 */ /* 0x004fc60004800000 */
[----:B------:R1:W-:Y:S04]  /*10ae0*/  STL [R1+0x3dc], R6 ;  /* 0x0003dc0601007387 */ /* 0x0003e80000100800 */
[----:B------:R2:W-:Y:S01]  /*10af0*/  STL [R1+0x3d8], R2 ;  /* 0x0003d80201007387 */ /* 0x0005e20000100800 */
[C---:B0-----:R-:W-:Y:S02]  /*10b00*/  SEL R0, R3.reuse, R13, !P1 ;  /* 0x0000000d03007207 */ /* 0x041fe40004800000 */
[----:B-1----:R-:W-:-:S03]  /*10b10*/  SEL R6, R3, R12, !P1 ;  /* 0x0000000c03067207 */ /* 0x002fc60004800000 */
[----:B------:R0:W-:Y:S01]  /*10b20*/  STL [R1+0x3d4], R0 ;  /* 0x0003d40001007387 */ /* 0x0001e20000100800 */
[----:B--2---:R-:W-:-:S03]  /*10b30*/  SEL R2, R3, R11, !P1 ;  /* 0x0000000b03027207 */ /* 0x004fc60004800000 */
[----:B------:R-:W-:Y:S01]  /*10b40*/  STL [R1+0x3d0], R6 ;  /* 0x0003d00601007387 */ /* 0x000fe20000100800 */
[----:B0-----:R-:W-:-:S03]  /*10b50*/  SEL R0, R3, R14, !P1 ;  /* 0x0000000e03007207 */ /* 0x001fc60004800000 */
[----:B------:R-:W2:Y:S04]  /*10b60*/  LDL.LU R14, [R1+0x374] ;  /* 0x00037400010e7983 */ /* 0x000ea80000300800 */
[----:B------:R0:W-:Y:S04]  /*10b70*/  STL [R1+0x3cc], R2 ;  /* 0x0003cc0201007387 */ /* 0x0001e80000100800 */
[----:B------:R-:W-:Y:S01]  /*10b80*/  STL [R1+0x3c8], R0 ;  /* 0x0003c80001007387 */ /* 0x000fe20000100800 */
[----:B0-----:R-:W-:-:S05]  /*10b90*/  SEL R2, R3, R4, !P1 ;  /* 0x0000000403027207 */ /* 0x001fca0004800000 */
[----:B------:R0:W-:Y:S04]  /*10ba0*/  STL [R1+0x3c4], R2 ;  /* 0x0003c40201007387 */ /* 0x0001e80000100800 */
[----:B0-----:R-:W3:Y:S01]  /*10bb0*/  LDL.LU R2, [R1+0x36c] ;  /* 0x00036c0001027983 */ /* 0x001ee20000300800 */
[C---:B------:R-:W-:Y:S02]  /*10bc0*/  SEL R4, R3.reuse, R15, !P1 ;  /* 0x0000000f03047207 */ /* 0x040fe40004800000 */
[----:B------:R-:W-:-:S03]  /*10bd0*/  SEL R0, R3, R29, !P1 ;  /* 0x0000001d03007207 */ /* 0x000fc60004800000 */
[----:B------:R0:W-:Y:S02]  /*10be0*/  STL [R1+0x3c0], R4 ;  /* 0x0003c00401007387 */ /* 0x0001e40000100800 */
[C---:B0-----:R-:W-:Y:S02]  /*10bf0*/  SEL R4, R3.reuse, R5, !P1 ;  /* 0x0000000503047207 */ /* 0x041fe40004800000 */
[----:B---3--:R0:W-:Y:S04]  /*10c00*/  STL [R1+0x28dc], R2 ;  /* 0x0028dc0201007387 */ /* 0x0081e80000100800 */
[----:B------:R1:W-:Y:S04]  /*10c10*/  STL [R1+0x3bc], R0 ;  /* 0x0003bc0001007387 */ /* 0x0003e80000100800 */
[----:B0-----:R-:W3:Y:S04]  /*10c20*/  LDL.LU R2, [R1+0x370] ;  /* 0x0003700001027983 */ /* 0x001ee80000300800 */
[----:B------:R-:W4:Y:S04]  /*10c30*/  LDL.LU R6, [R1+0x368] ;  /* 0x0003680001067983 */ /* 0x000f280000300800 */
[----:B------:R-:W4:Y:S04]  /*10c40*/  LDL.LU R7, [R1+0x364] ;  /* 0x0003640001077983 */ /* 0x000f280000300800 */
[----:B------:R-:W4:Y:S04]  /*10c50*/  LDL.LU R8, [R1+0x360] ;  /* 0x0003600001087983 */ /* 0x000f280000300800 */
[----:B------:R-:W4:Y:S04]  /*10c60*/  LDL.LU R9, [R1+0x35c] ;  /* 0x00035c0001097983 */ /* 0x000f280000300800 */
[----:B------:R-:W4:Y:S04]  /*10c70*/  LDL.LU R10, [R1+0x358] ;  /* 0x00035800010a7983 */ /* 0x000f280000300800 */
[----:B-1----:R-:W4:Y:S04]  /*10c80*/  LDL.LU R0, [R1+0x354] ;  /* 0x0003540001007983 */ /* 0x002f280000300800 */
[----:B------:R-:W4:Y:S04]  /*10c90*/  LDL.LU R28, [R1+0x350] ;  /* 0x00035000011c7983 */ /* 0x000f280000300800 */
[----:B------:R-:W4:Y:S04]  /*10ca0*/  LDL.LU R29, [R1+0x34c] ;  /* 0x00034c00011d7983 */ /* 0x000f280000300800 */
[----:B------:R-:W4:Y:S04]  /*10cb0*/  LDL.LU R27, [R1+0x348] ;  /* 0x00034800011b7983 */ /* 0x000f280000300800 */
[----:B------:R-:W4:Y:S04]  /*10cc0*/  LDL.LU R26, [R1+0x344] ;  /* 0x00034400011a7983 */ /* 0x000f280000300800 */
[----:B------:R0:W-:Y:S04]  /*10cd0*/  STL [R1+0x3b8], R4 ;  /* 0x0003b80401007387 */ /* 0x0001e80000100800 */
[----:B------:R-:W4:Y:S04]  /*10ce0*/  LDL.LU R25, [R1+0x340] ;  /* 0x0003400001197983 */ /* 0x000f280000300800 */
[----:B------:R-:W4:Y:S04]  /*10cf0*/  LDL.LU R24, [R1+0x33c] ;  /* 0x00033c0001187983 */ /* 0x000f280000300800 */
[----:B------:R-:W4:Y:S04]  /*10d00*/  LDL.LU R23, [R1+0x338] ;  /* 0x0003380001177983 */ /* 0x000f280000300800 */
[----:B------:R-:W4:Y:S04]  /*10d10*/  LDL.LU R22, [R1+0x334] ;  /* 0x0003340001167983 */ /* 0x000f280000300800 */
[----:B------:R-:W4:Y:S04]  /*10d20*/  LDL.LU R21, [R1+0x330] ;  /* 0x0003300001157983 */ /* 0x000f280000300800 */
[----:B------:R-:W4:Y:S04]  /*10d30*/  LDL.LU R20, [R1+0x32c] ;  /* 0x00032c0001147983 */ /* 0x000f280000300800 */
[----:B------:R-:W4:Y:S01]  /*10d40*/  LDL.LU R19, [R1+0x328] ;  /* 0x0003280001137983 */ /* 0x000f220000300800 */
[----:B--2---:R-:W-:-:S03]  /*10d50*/  SEL R14, R3, R14, !P1 ;  /* 0x0000000e030e7207 */ /* 0x004fc60004800000 */
[----:B------:R-:W2:Y:S04]  /*10d60*/  LDL.LU R18, [R1+0x324] ;  /* 0x0003240001127983 */ /* 0x000ea80000300800 */
[----:B------:R-:W2:Y:S04]  /*10d70*/  LDL.LU R17, [R1+0x320] ;  /* 0x0003200001117983 */ /* 0x000ea80000300800 */
[----:B------:R-:W2:Y:S04]  /*10d80*/  LDL.LU R16, [R1+0x31c] ;  /* 0x00031c0001107983 */ /* 0x000ea80000300800 */
[----:B------:R-:W2:Y:S04]  /*10d90*/  LDL.LU R13, [R1+0x318] ;  /* 0x00031800010d7983 */ /* 0x000ea80000300800 */
[----:B------:R-:W2:Y:S04]  /*10da0*/  LDL.LU R12, [R1+0x314] ;  /* 0x00031400010c7983 */ /* 0x000ea80000300800 */
[----:B------:R-:W2:Y:S04]  /*10db0*/  LDL.LU R5, [R1+0x310] ;  /* 0x0003100001057983 */ /* 0x000ea80000300800 */
[----:B------:R-:W2:Y:S04]  /*10dc0*/  LDL.LU R11, [R1+0x30c] ;  /* 0x00030c00010b7983 */ /* 0x000ea80000300800 */
[----:B0-----:R-:W2:Y:S04]  /*10dd0*/  LDL.LU R4, [R1+0x308] ;  /* 0x0003080001047983 */ /* 0x001ea80000300800 */
[----:B------:R0:W-:Y:S04]  /*10de0*/  STL [R1+0x3b4], R14 ;  /* 0x0003b40e01007387 */ /* 0x0001e80000100800 */
[----:B------:R-:W2:Y:S04]  /*10df0*/  LDL.LU R15, [R1+0x304] ;  /* 0x00030400010f7983 */ /* 0x000ea80000300800 */
[----:B0-----:R-:W2:Y:S01]  /*10e00*/  LDL.LU R14, [R1+0x300] ;  /* 0x00030000010e7983 */ /* 0x001ea20000300800 */
[----:B---3--:R-:W-:-:S05]  /*10e10*/  SEL R2, R3, R2, !P1 ;  /* 0x0000000203027207 */ /* 0x008fca0004800000 */
[----:B------:R0:W-:Y:S04]  /*10e20*/  STL [R1+0x3b0], R2 ;  /* 0x0003b00201007387 */ /* 0x0001e80000100800 */
[----:B0-----:R-:W3:Y:S01]  /*10e30*/  LDL.LU R2, [R1+0x28dc] ;  /* 0x0028dc0001027983 */ /* 0x001ee20000300800 */
[C---:B----4-:R-:W-:Y:S02]  /*10e40*/  SEL R7, R3.reuse, R7, !P1 ;  /* 0x0000000703077207 */ /* 0x050fe40004800000 */
[----:B---3--:R-:W-:-:S05]  /*10e50*/  SEL R2, R3, R2, !P1 ;  /* 0x0000000203027207 */ /* 0x008fca0004800000 */
[----:B------:R0:W-:Y:S02]  /*10e60*/  STL [R1+0x3ac], R2 ;  /* 0x0003ac0201007387 */ /* 0x0001e40000100800 */
[C---:B0-----:R-:W-:Y:S02]  /*10e70*/  SEL R2, R3.reuse, R6, !P1 ;  /* 0x0000000603027207 */ /* 0x041fe40004800000 */
[----:B------:R-:W-:-:S03]  /*10e80*/  SEL R6, R3, R8, !P1 ;  /* 0x0000000803067207 */ /* 0x000fc60004800000 */
[----:B------:R0:W-:Y:S04]  /*10e90*/  STL [R1+0x3a8], R2 ;  /* 0x0003a80201007387 */ /* 0x0001e80000100800 */
[----:B------:R1:W-:Y:S01]  /*10ea0*/  STL [R1+0x3a4], R7 ;  /* 0x0003a40701007387 */ /* 0x0003e20000100800 */
[----:B0-----:R-:W-:-:S03]  /*10eb0*/  SEL R2, R3, R9, !P1 ;  /* 0x0000000903027207 */ /* 0x001fc60004800000 */
[----:B------:R0:W-:Y:S01]  /*10ec0*/  STL [R1+0x3a0], R6 ;  /* 0x0003a00601007387 */ /* 0x0001e20000100800 */
[----:B-1----:R-:W-:-:S03]  /*10ed0*/  SEL R7, R3, R10, !P1 ;  /* 0x0000000a03077207 */ /* 0x002fc60004800000 */
[----:B------:R1:W-:Y:S01]  /*10ee0*/  STL [R1+0x39c], R2 ;  /* 0x00039c0201007387 */ /* 0x0003e20000100800 */
[----:B0-----:R-:W-:-:S03]  /*10ef0*/  SEL R6, R3, R0, !P1 ;  /* 0x0000000003067207 */ /* 0x001fc60004800000 */
[----:B------:R-:W-:Y:S01]  /*10f00*/  STL [R1+0x398], R7 ;  /* 0x0003980701007387 */ /* 0x000fe20000100800 */
[C---:B------:R-:W-:Y:S02]  /*10f10*/  SEL R0, R3.reuse, R29, !P1 ;  /* 0x0000001d03007207 */ /* 0x040fe40004800000 */
[C---:B-1----:R-:W-:Y:S01]  /*10f20*/  SEL R2, R3.reuse, R28, !P1 ;  /* 0x0000001c03027207 */ /* 0x042fe20004800000 */
[----:B------:R0:W-:Y:S04]  /*10f30*/  STL [R1+0x394], R6 ;  /* 0x0003940601007387 */ /* 0x0001e80000100800 */
[----:B------:R-:W3:Y:S04]  /*10f40*/  LDL.LU R29, [R1+0x2fc] ;  /* 0x0002fc00011d7983 */ /* 0x000ee80000300800 */
[----:B------:R1:W-:Y:S01]  /*10f50*/  STL [R1+0x390], R2 ;  /* 0x0003900201007387 */ /* 0x0003e20000100800 */
[----:B0-----:R-:W-:-:S03]  /*10f60*/  SEL R6, R3, R27, !P1 ;  /* 0x0000001b03067207 */ /* 0x001fc60004800000 */
[----:B------:R0:W-:Y:S04]  /*10f70*/  STL [R1+0x38c], R0 ;  /* 0x00038c0001007387 */ /* 0x0001e80000100800 */
[----:B------:R4:W-:Y:S01]  /*10f80*/  STL [R1+0x388], R6 ;  /* 0x0003880601007387 */ /* 0x0009e20000100800 */
[C---:B-1----:R-:W-:Y:S02]  /*10f90*/  SEL R2, R3.reuse, R25, !P1 ;  /* 0x0000001903027207 */ /* 0x042fe40004800000 */
[C---:B0-----:R-:W-:Y:S02]  /*10fa0*/  SEL R0, R3.reuse, R26, !P1 ;  /* 0x0000001a03007207 */ /* 0x041fe40004800000 */
[----:B----4-:R-:W-:-:S03]  /*10fb0*/  SEL R6, R3, R24, !P1 ;  /* 0x0000001803067207 */ /* 0x010fc60004800000 */
[----:B------:R0:W-:Y:S04]  /*10fc0*/  STL [R1+0x384], R0 ;  /* 0x0003840001007387 */ /* 0x0001e80000100800 */
[----:B------:R1:W-:Y:S01]  /*10fd0*/  STL [R1+0x380], R2 ;  /* 0x0003800201007387 */ /* 0x0003e20000100800 */
[----:B0-----:R-:W-:-:S03]  /*10fe0*/  SEL R0, R3, R23, !P1 ;  /* 0x0000001703007207 */ /* 0x001fc60004800000 */
[----:B------:R0:W-:Y:S01]  /*10ff0*/  STL [R1+0x37c], R6 ;  /* 0x00037c0601007387 */ /* 0x0001e20000100800 */
[----:B-1----:R-:W-:-:S03]  /*11000*/  SEL R2, R3, R22, !P1 ;  /* 0x0000001603027207 */ /* 0x002fc60004800000 */
[----:B------:R1:W-:Y:S04]  /*11010*/  STL [R1+0x378], R0 ;  /* 0x0003780001007387 */ /* 0x0003e80000100800 */
[----:B------:R4:W-:Y:S01]  /*11020*/  STL [R1+0x374], R2 ;  /* 0x0003740201007387 */ /* 0x0009e20000100800 */
[C---:B0-----:R-:W-:Y:S02]  /*11030*/  SEL R6, R3.reuse, R21, !P1 ;  /* 0x0000001503067207 */ /* 0x041fe40004800000 */
[----:B-1----:R-:W-:-:S03]  /*11040*/  SEL R0, R3, R20, !P1 ;  /* 0x0000001403007207 */ /* 0x002fc60004800000 */
[----:B------:R2:W-:Y:S01]  /*11050*/  STL [R1+0x370], R6 ;  /* 0x0003700601007387 */ /* 0x0005e20000100800 */
[----:B----4-:R-:W-:-:S03]  /*11060*/  SEL R2, R3, R19, !P1 ;  /* 0x0000001303027207 */ /* 0x010fc60004800000 */
[----:B------:R0:W-:Y:S04]  /*11070*/  STL [R1+0x36c], R0 ;  /* 0x00036c0001007387 */ /* 0x0001e80000100800 */
[----:B------:R1:W-:Y:S01]  /*11080*/  STL [R1+0x368], R2 ;  /* 0x0003680201007387 */ /* 0x0003e20000100800 */
[C---:B--2---:R-:W-:Y:S02]  /*11090*/  SEL R6, R3.reuse, R18, !P1 ;  /* 0x0000001203067207 */ /* 0x044fe40004800000 */
[----:B0-----:R-:W-:-:S03]  /*110a0*/  SEL R0, R3, R17, !P1 ;  /* 0x0000001103007207 */ /* 0x001fc60004800000 */
[----:B------:R0:W-:Y:S01]  /*110b0*/  STL [R1+0x364], R6 ;  /* 0x0003640601007387 */ /* 0x0001e20000100800 */
[----:B-1----:R-:W-:-:S03]  /*110c0*/  SEL R2, R3, R16, !P1 ;  /* 0x0000001003027207 */ /* 0x002fc60004800000 */
[----:B------:R1:W-:Y:S04]  /*110d0*/  STL [R1+0x360], R0 ;  /* 0x0003600001007387 */ /* 0x0003e80000100800 */
[----:B------:R2:W-:Y:S01]  /*110e0*/  STL [R1+0x35c], R2 ;  /* 0x00035c0201007387 */ /* 0x0005e20000100800 */
[C---:B0-----:R-:W-:Y:S02]  /*110f0*/  SEL R6, R3.reuse, R13, !P1 ;  /* 0x0000000d03067207 */ /* 0x041fe40004800000 */
[----:B-1----:R-:W-:-:S03]  /*11100*/  SEL R0, R3, R12, !P1 ;  /* 0x0000000c03007207 */ /* 0x002fc60004800000 */
[----:B------:R-:W-:Y:S01]  /*11110*/  STL [R1+0x358], R6 ;  /* 0x0003580601007387 */ /* 0x000fe20000100800 */
[----:B--2---:R-:W-:-:S03]  /*11120*/  SEL R2, R3, R5, !P1 ;  /* 0x0000000503027207 */ /* 0x004fc60004800000 */
[----:B------:R-:W2:Y:S04]  /*11130*/  LDL.LU R5, [R1+0x2f8] ;  /* 0x0002f80001057983 */ /* 0x000ea80000300800 */
[----:B------:R0:W-:Y:S04]  /*11140*/  STL [R1+0x354], R0 ;  /* 0x0003540001007387 */ /* 0x0001e80000100800 */
[----:B------:R1:W-:Y:S01]  /*11150*/  STL [R1+0x350], R2 ;  /* 0x0003500201007387 */ /* 0x0003e20000100800 */
[C---:B0-----:R-:W-:Y:S02]  /*11160*/  SEL R0, R3.reuse, R11, !P1 ;  /* 0x0000000b03007207 */ /* 0x041fe40004800000 */
[----:B-1----:R-:W-:-:S03]  /*11170*/  SEL R2, R3, R4, !P1 ;  /* 0x0000000403027207 */ /* 0x002fc60004800000 */
[----:B------:R-:W-:Y:S04]  /*11180*/  STL [R1+0x34c], R0 ;  /* 0x00034c0001007387 */ /* 0x000fe80000100800 */
[----:B------:R0:W-:Y:S04]  /*11190*/  STL [R1+0x348], R2 ;  /* 0x0003480201007387 */ /* 0x0001e80000100800 */
[----:B0-----:R-:W4:Y:S01]  /*111a0*/  LDL.LU R2, [R1+0x2f0] ;  /* 0x0002f00001027983 */ /* 0x001f220000300800 */
[C---:B------:R-:W-:Y:S02]  /*111b0*/  SEL R4, R3.reuse, R15, !P1 ;  /* 0x0000000f03047207 */ /* 0x040fe40004800000 */
[----:B------:R-:W-:-:S03]  /*111c0*/  SEL R0, R3, R14, !P1 ;  /* 0x0000000e03007207 */ /* 0x000fc60004800000 */
[----:B------:R-:W-:Y:S04]  /*111d0*/  STL [R1+0x344], R4 ;  /* 0x0003440401007387 */ /* 0x000fe80000100800 */
[----:B----4-:R0:W-:Y:S04]  /*111e0*/  STL [R1+0x28d8], R2 ;  /* 0x0028d80201007387 */ /* 0x0101e80000100800 */
[----:B------:R1:W-:Y:S04]  /*111f0*/  STL [R1+0x340], R0 ;  /* 0x0003400001007387 */ /* 0x0003e80000100800 */
[----:B0-----:R-:W4:Y:S04]  /*11200*/  LDL.LU R2, [R1+0x2f4] ;  /* 0x0002f40001027983 */ /* 0x001f280000300800 */
[----:B------:R-:W4:Y:S01]  /*11210*/  LDL.LU R6, [R1+0x2ec] ;  /* 0x0002ec0001067983 */ /* 0x000f220000300800 */
[----:B---3--:R-:W-:-:S03]  /*11220*/  SEL R4, R3, R29, !P1 ;  /* 0x0000001d03047207 */ /* 0x008fc60004800000 */
[----:B------:R-:W3:Y:S04]  /*11230*/  LDL.LU R7, [R1+0x2e8] ;  /* 0x0002e80001077983 */ /* 0x000ee80000300800 */
[----:B------:R-:W3:Y:S04]  /*11240*/  LDL.LU R8, [R1+0x2e4] ;  /* 0x0002e40001087983 */ /* 0x000ee80000300800 */
[----:B------:R-:W3:Y:S04]  /*11250*/  LDL.LU R9, [R1+0x2e0] ;  /* 0x0002e00001097983 */ /* 0x000ee80000300800 */
[----:B------:R-:W3:Y:S04]  /*11260*/  LDL.LU R10, [R1+0x2dc] ;  /* 0x0002dc00010a7983 */ /* 0x000ee80000300800 */
[----:B-1----:R-:W3:Y:S04]  /*11270*/  LDL.LU R0, [R1+0x2d8] ;  /* 0x0002d80001007983 */ /* 0x002ee80000300800 */
[----:B------:R-:W3:Y:S04]  /*11280*/  LDL.LU R14, [R1+0x2d4] ;  /* 0x0002d400010e7983 */ /* 0x000ee80000300800 */
[----:B------:R-:W3:Y:S04]  /*11290*/  LDL.LU R28, [R1+0x2d0] ;  /* 0x0002d000011c7983 */ /* 0x000ee80000300800 */
[----:B------:R-:W3:Y:S04]  /*112a0*/  LDL.LU R27, [R1+0x2cc] ;  /* 0x0002cc00011b7983 */ /* 0x000ee80000300800 */
[----:B------:R2:W-:Y:S04]  /*112b0*/  STL [R1+0x33c], R4 ;  /* 0x00033c0401007387 */ /* 0x0005e80000100800 */
[----:B------:R-:W3:Y:S04]  /*112c0*/  LDL.LU R26, [R1+0x2c8] ;  /* 0x0002c800011a7983 */ /* 0x000ee80000300800 */
[----:B------:R-:W3:Y:S04]  /*112d0*/  LDL.LU R25, [R1+0x2c4] ;  /* 0x0002c40001197983 */ /* 0x000ee80000300800 */
[----:B------:R-:W3:Y:S04]  /*112e0*/  LDL.LU R24, [R1+0x2c0] ;  /* 0x0002c00001187983 */ /* 0x000ee80000300800 */
[----:B------:R-:W3:Y:S04]  /*112f0*/  LDL.LU R23, [R1+0x2bc] ;  /* 0x0002bc0001177983 */ /* 0x000ee80000300800 */
[----:B------:R-:W3:Y:S04]  /*11300*/  LDL.LU R22, [R1+0x2b8] ;  /* 0x0002b80001167983 */ /* 0x000ee80000300800 */
[----:B------:R-:W3:Y:S04]  /*11310*/  LDL.LU R21, [R1+0x2b4] ;  /* 0x0002b40001157983 */ /* 0x000ee80000300800 */
[----:B------:R-:W3:Y:S01]  /*11320*/  LDL.LU R20, [R1+0x2b0] ;  /* 0x0002b00001147983 */ /* 0x000ee20000300800 */
        /* <DEDUP_REMOVED lines=8> */
[----:B------:R-:W2:Y:S04]  /*113b0*/  LDL.LU R11, [R1+0x288] ;  /* 0x00028800010b7983 */ /* 0x000ea80000300800 */
[----:B------:R0:W-:Y:S04]  /*113c0*/  STL [R1+0x338], R4 ;  /* 0x0003380401007387 */ /* 0x0001e80000100800 */
[----:B0-----:R-:W2:Y:S04]  /*113d0*/  LDL.LU R4, [R1+0x284] ;  /* 0x0002840001047983 */ /* 0x001ea80000300800 */
[----:B------:R-:W2:Y:S04]  /*113e0*/  LDL.LU R15, [R1+0x280] ;  /* 0x00028000010f7983 */ /* 0x000ea80000300800 */
[----:B------:R-:W2:Y:S01]  /*113f0*/  LDL.LU R5, [R1+0x27c] ;  /* 0x00027c0001057983 */ /* 0x000ea20000300800 */
[----:B----4-:R-:W-:-:S05]  /*11400*/  SEL R2, R3, R2, !P1 ;  /* 0x0000000203027207 */ /* 0x010fca0004800000 */
[----:B------:R0:W-:Y:S04]  /*11410*/  STL [R1+0x334], R2 ;  /* 0x0003340201007387 */ /* 0x0001e80000100800 */
[----:B0-----:R-:W4:Y:S02]  /*11420*/  LDL.LU R2, [R1+0x28d8] ;  /* 0x0028d80001027983 */ /* 0x001f240000300800 */
[----:B----4-:R-:W-:-:S05]  /*11430*/  SEL R2, R3, R2, !P1 ;  /* 0x0000000203027207 */ /* 0x010fca0004800000 */
[----:B------:R0:W-:Y:S02]  /*11440*/  STL [R1+0x330], R2 ;  /* 0x0003300201007387 */ /* 0x0001e40000100800 */
[C---:B0-----:R-:W-:Y:S02]  /*11450*/  SEL R2, R3.reuse, R6, !P1 ;  /* 0x0000000603027207 */ /* 0x041fe40004800000 */
[----:B---3--:R-:W-:-:S03]  /*11460*/  SEL R6, R3, R7, !P1 ;  /* 0x0000000703067207 */ /* 0x008fc60004800000 */
[----:B------:R0:W-:Y:S01]  /*11470*/  STL [R1+0x32c], R2 ;  /* 0x00032c0201007387 */ /* 0x0001e20000100800 */
[----:B------:R-:W-:-:S03]  /*11480*/  SEL R7, R3, R9, !P1 ;  /* 0x0000000903077207 */ /* 0x000fc60004800000 */
[----:B------:R1:W-:Y:S01]  /*11490*/  STL [R1+0x328], R6 ;  /* 0x0003280601007387 */ /* 0x0003e20000100800 */
[C---:B0-----:R-:W-:Y:S02]  /*114a0*/  SEL R2, R3.reuse, R8, !P1 ;  /* 0x0000000803027207 */ /* 0x041fe40004800000 */
[----:B-1----:R-:W-:-:S03]  /*114b0*/  SEL R6, R3, R10, !P1 ;  /* 0x0000000a03067207 */ /* 0x002fc60004800000 */
[----:B------:R0:W-:Y:S04]  /*114c0*/  STL [R1+0x324], R2 ;  /* 0x0003240201007387 */ /* 0x0001e80000100800 */
[----:B------:R-:W-:Y:S01]  /*114d0*/  STL [R1+0x320], R7 ;  /* 0x0003200701007387 */ /* 0x000fe20000100800 */
[C---:B0-----:R-:W-:Y:S02]  /*114e0*/  SEL R2, R3.reuse, R0, !P1 ;  /* 0x0000000003027207 */ /* 0x041fe40004800000 */
[C---:B------:R-:W-:Y:S01]  /*114f0*/  SEL R0, R3.reuse, R14, !P1 ;  /* 0x0000000e03007207 */ /* 0x040fe20004800000 */
[----:B------:R0:W-:Y:S04]  /*11500*/  STL [R1+0x31c], R6 ;  /* 0x00031c0601007387 */ /* 0x0001e80000100800 */
[----:B------:R-:W3:Y:S04]  /*11510*/  LDL.LU R14, [R1+0x278] ;  /* 0x00027800010e7983 */ /* 0x000ee80000300800 */
[----:B------:R1:W-:Y:S01]  /*11520*/  STL [R1+0x318], R2 ;  /* 0x0003180201007387 */ /* 0x0003e20000100800 */
[----:B0-----:R-:W-:-:S03]  /*11530*/  SEL R6, R3, R28, !P1 ;  /* 0x0000001c03067207 */ /* 0x001fc60004800000 */
[----:B------:R0:W-:Y:S01]  /*11540*/  STL [R1+0x314], R0 ;  /* 0x0003140001007387 */ /* 0x0001e20000100800 */
[----:B-1----:R-:W-:-:S03]  /*11550*/  SEL R2, R3, R27, !P1 ;  /* 0x0000001b03027207 */ /* 0x002fc60004800000 */
[----:B------:R1:W-:Y:S01]  /*11560*/  STL [R1+0x310], R6 ;  /* 0x0003100601007387 */ /* 0x0003e20000100800 */
[----:B0-----:R-:W-:-:S03]  /*11570*/  SEL R0, R3, R26, !P1 ;  /* 0x0000001a03007207 */ /* 0x001fc60004800000 */
[----:B------:R0:W-:Y:S04]  /*11580*/  STL [R1+0x30c], R2 ;  /* 0x00030c0201007387 */ /* 0x0001e80000100800 */
[----:B------:R4:W-:Y:S01]  /*11590*/  STL [R1+0x308], R0 ;  /* 0x0003080001007387 */ /* 0x0009e20000100800 */
[C---:B-1----:R-:W-:Y:S02]  /*115a0*/  SEL R6, R3.reuse, R25, !P1 ;  /* 0x0000001903067207 */ /* 0x042fe40004800000 */
[----:B0-----:R-:W-:-:S03]  /*115b0*/  SEL R2, R3, R24, !P1 ;  /* 0x0000001803027207 */ /* 0x001fc60004800000 */
[----:B------:R0:W-:Y:S01]  /*115c0*/  STL [R1+0x304], R6 ;  /* 0x0003040601007387 */ /* 0x0001e20000100800 */
[----:B----4-:R-:W-:-:S03]  /*115d0*/  SEL R0, R3, R23, !P1 ;  /* 0x0000001703007207 */ /* 0x010fc60004800000 */
        /* <DEDUP_REMOVED lines=17> */
[----:B--2---:R-:W-:-:S03]  /*116f0*/  SEL R0, R3, R29, !P1 ;  /* 0x0000001d03007207 */ /* 0x004fc60004800000 */
[----:B------:R-:W2:Y:S04]  /*11700*/  LDL.LU R29, [R1+0x274] ;  /* 0x00027400011d7983 */ /* 0x000ea80000300800 */
[----:B------:R1:W-:Y:S01]  /*11710*/  STL [R1+0x2dc], R2 ;  /* 0x0002dc0201007387 */ /* 0x0003e20000100800 */
[----:B0-----:R-:W-:-:S03]  /*11720*/  SEL R6, R3, R12, !P1 ;  /* 0x0000000c03067207 */ /* 0x001fc60004800000 */
[----:B------:R0:W-:Y:S01]  /*11730*/  STL [R1+0x2d8], R0 ;  /* 0x0002d80001007387 */ /* 0x0001e20000100800 */
[C---:B-1----:R-:W-:Y:S02]  /*11740*/  SEL R2, R3.reuse, R4, !P1 ;  /* 0x0000000403027207 */ /* 0x042fe40004800000 */
[C---:B0-----:R-:W-:Y:S01]  /*11750*/  SEL R0, R3.reuse, R11, !P1 ;  /* 0x0000000b03007207 */ /* 0x041fe20004800000 */
[----:B------:R-:W-:Y:S04]  /*11760*/  STL [R1+0x2d4], R6 ;  /* 0x0002d40601007387 */ /* 0x000fe80000100800 */
[----:B------:R-:W-:Y:S04]  /*11770*/  STL [R1+0x2d0], R0 ;  /* 0x0002d00001007387 */ /* 0x000fe80000100800 */
[----:B------:R0:W-:Y:S04]  /*11780*/  STL [R1+0x2cc], R2 ;  /* 0x0002cc0201007387 */ /* 0x0001e80000100800 */
[----:B0-----:R-:W4:Y:S01]  /*11790*/  LDL.LU R2, [R1+0x68] ;  /* 0x0000680001027983 */ /* 0x001f220000300800 */
[----:B------:R-:W-:-:S02]  /*117a0*/  SEL R4, R3, R15, !P1 ;  /* 0x0000000f03047207 */ /* 0x000fc40004800000 */
[----:B------:R-:W-:-:S03]  /*117b0*/  SEL R0, R3, R5, !P1 ;  /* 0x0000000503007207 */ /* 0x000fc60004800000 */
[----:B------:R-:W-:Y:S04]  /*117c0*/  STL [R1+0x2c8], R4 ;  /* 0x0002c80401007387 */ /* 0x000fe80000100800 */
[----:B----4-:R0:W-:Y:S04]  /*117d0*/  STL [R1+0x28d4], R2 ;  /* 0x0028d40201007387 */ /* 0x0101e80000100800 */
[----:B------:R1:W-:Y:S04]  /*117e0*/  STL [R1+0x2c4], R0 ;  /* 0x0002c40001007387 */ /* 0x0003e80000100800 */
[----:B0-----:R-:W4:Y:S01]  /*117f0*/  LDL.LU R2, [R1+0x26c] ;  /* 0x00026c0001027983 */ /* 0x001f220000300800 */
[----:B---3--:R-:W-:-:S03]  /*11800*/  SEL R4, R3, R14, !P1 ;  /* 0x0000000e03047207 */ /* 0x008fc60004800000 */
[----:B------:R-:W3:Y:S04]  /*11810*/  LDL.LU R6, [R1+0x64] ;  /* 0x0000640001067983 */ /* 0x000ee80000300800 */
[----:B------:R-:W3:Y:S04]  /*11820*/  LDL.LU R7, [R1+0x4c] ;  /* 0x00004c0001077983 */ /* 0x000ee80000300800 */
[----:B------:R-:W3:Y:S04]  /*11830*/  LDL.LU R8, [R1+0x40] ;  /* 0x0000400001087983 */ /* 0x000ee80000300800 */
[----:B------:R-:W3:Y:S04]  /*11840*/  LDL.LU R9, [R1+0x3c] ;  /* 0x00003c0001097983 */ /* 0x000ee80000300800 */
[----:B------:R-:W3:Y:S04]  /*11850*/  LDL.LU R10, [R1+0x28] ;  /* 0x00002800010a7983 */ /* 0x000ee80000300800 */
[----:B------:R-:W3:Y:S04]  /*11860*/  LDL.LU R5, [R1+0x24] ;  /* 0x0000240001057983 */ /* 0x000ee80000300800 */
[----:B-1----:R-:W3:Y:S04]  /*11870*/  LDL.LU R0, [R1+0x20] ;  /* 0x0000200001007983 */ /* 0x002ee80000300800 */
        /* <DEDUP_REMOVED lines=19> */
[----:B------:R-:W2:Y:S04]  /*119b0*/  LDL.LU R11, [R1+0x244] ;  /* 0x00024400010b7983 */ /* 0x000ea80000300800 */
        /* <DEDUP_REMOVED lines=8> */
[C---:B---3--:R-:W-:Y:S02]  /*11a40*/  SEL R2, R3.reuse, R6, !P1 ;  /* 0x0000000603027207 */ /* 0x048fe40004800000 */
[----:B------:R-:W-:-:S03]  /*11a50*/  SEL R6, R3, R7, !P1 ;  /* 0x0000000703067207 */ /* 0x000fc60004800000 */
[----:B------:R0:W-:Y:S01]  /*11a60*/  STL [R1+0x2b0], R2 ;  /* 0x0002b00201007387 */ /* 0x0001e20000100800 */
[----:B------:R-:W-:-:S03]  /*11a70*/  SEL R7, R3, R9, !P1 ;  /* 0x0000000903077207 */ /* 0x000fc60004800000 */
[----:B------:R1:W-:Y:S01]  /*11a80*/  STL [R1+0x2ac], R6 ;  /* 0x0002ac0601007387 */ /* 0x0003e20000100800 */
[C---:B0-----:R-:W-:Y:S02]  /*11a90*/  SEL R2, R3.reuse, R8, !P1 ;  /* 0x0000000803027207 */ /* 0x041fe40004800000 */
[----:B-1----:R-:W-:-:S03]  /*11aa0*/  SEL R6, R3, R10, !P1 ;  /* 0x0000000a03067207 */ /* 0x002fc60004800000 */
[----:B------:R0:W-:Y:S04]  /*11ab0*/  STL [R1+0x2a8], R2 ;  /* 0x0002a80201007387 */ /* 0x0001e80000100800 */
[----:B------:R-:W-:Y:S01]  /*11ac0*/  STL [R1+0x2a4], R7 ;  /* 0x0002a40701007387 */ /* 0x000fe20000100800 */
[----:B0-----:R-:W-:-:S03]  /*11ad0*/  SEL R2, R3, R5, !P1 ;  /* 0x0000000503027207 */ /* 0x001fc60004800000 */
[----:B------:R-:W3:Y:S04]  /*11ae0*/  LDL.LU R5, [R1+0x238] ;  /* 0x0002380001057983 */ /* 0x000ee80000300800 */
[----:B------:R0:W-:Y:S04]  /*11af0*/  STL [R1+0x2a0], R6 ;  /* 0x0002a00601007387 */ /* 0x0001e80000100800 */
[----:B------:R1:W-:Y:S01]  /*11b00*/  STL [R1+0x29c], R2 ;  /* 0x00029c0201007387 */ /* 0x0003e20000100800 */
[C---:B0-----:R-:W-:Y:S02]  /*11b10*/  SEL R6, R3.reuse, R0, !P1 ;  /* 0x0000000003067207 */ /* 0x041fe40004800000 */
[----:B-1----:R-:W-:-:S03]  /*11b20*/  SEL R2, R3, R28, !P1 ;  /* 0x0000001c03027207 */ /* 0x002fc60004800000 */
[----:B------:R0:W-:Y:S01]  /*11b30*/  STL [R1+0x294], R6 ;  /* 0x0002940601007387 */ /* 0x0001e20000100800 */
[----:B------:R-:W-:-:S03]  /*11b40*/  SEL R0, R3, R27, !P1 ;  /* 0x0000001b03007207 */ /* 0x000fc60004800000 */
        /* <DEDUP_REMOVED lines=12> */
[C---:B0-----:R-:W-:Y:S02]  /*11c10*/  SEL R0, R3.reuse, R21, !P1 ;  /* 0x0000001503007207 */ /* 0x041fe40004800000 */
[----:B--2---:R-:W-:-:S03]  /*11c20*/  SEL R6, R3, R20, !P1 ;  /* 0x0000001403067207 */ /* 0x004fc60004800000 */
        /* <DEDUP_REMOVED lines=8> */
[----:B------:R1:W-:Y:S01]  /*11cb0*/  STL [R1+0x25c], R6 ;  /* 0x00025c0601007387 */ /* 0x0003e20000100800 */
[----:B0-----:R-:W-:-:S03]  /*11cc0*/  SEL R0, R3, R14, !P1 ;  /* 0x0000000e03007207 */ /* 0x001fc60004800000 */
[----:B------:R-:W2:Y:S04]  /*11cd0*/  LDL.LU R14, [R1+0x234] ;  /* 0x00023400010e7983 */ /* 0x000ea80000300800 */
[----:B------:R0:W-:Y:S01]  /*11ce0*/  STL [R1+0x258], R2 ;  /* 0x0002580201007387 */ /* 0x0001e20000100800 */
[----:B-1----:R-:W-:-:S03]  /*11cf0*/  SEL R6, R3, R12, !P1 ;  /* 0x0000000c03067207 */ /* 0x002fc60004800000 */
[----:B------:R1:W-:Y:S01]  /*11d00*/  STL [R1+0x254], R0 ;  /* 0x0002540001007387 */ /* 0x0003e20000100800 */
[C---:B0-----:R-:W-:Y:S02]  /*11d10*/  SEL R2, R3.reuse, R13, !P1 ;  /* 0x0000000d03027207 */ /* 0x041fe40004800000 */
[----:B-1----:R-:W-:-:S03]  /*11d20*/  SEL R0, R3, R11, !P1 ;  /* 0x0000000b03007207 */ /* 0x002fc60004800000 */
[----:B------:R0:W-:Y:S04]  /*11d30*/  STL [R1+0x250], R2 ;  /* 0x0002500201007387 */ /* 0x0001e80000100800 */
[----:B------:R-:W-:Y:S01]  /*11d40*/  STL [R1+0x24c], R6 ;  /* 0x00024c0601007387 */ /* 0x000fe20000100800 */
[----:B0-----:R-:W-:-:S03]  /*11d50*/  SEL R2, R3, R4, !P1 ;  /* 0x0000000403027207 */ /* 0x001fc60004800000 */
        /* <DEDUP_REMOVED lines=36> */
[----:B------:R-:W2:Y:S04]  /*11fa0*/  LDL.LU R11, [R1+0x1b8] ;  /* 0x0001b800010b7983 */ /* 0x000ea80000300800 */
[----:B0-----:R-:W2:Y:S04]  /*11fb0*/  LDL.LU R4, [R1+0x1b0] ;  /* 0x0001b00001047983 */ /* 0x001ea80000300800 */
[----:B------:R-:W2:Y:S04]  /*11fc0*/  LDL.LU R15, [R1+0x1b4] ;  /* 0x0001b400010f7983 */ /* 0x000ea80000300800 */
[----:B------:R-:W2:Y:S01]  /*11fd0*/  LDL.LU R14, [R1+0xac] ;  /* 0x0000ac00010e7983 */ /* 0x000ea20000300800 */
[----:B----4-:R-:W-:-:S05]  /*11fe0*/  SEL R2, R3, R2, !P1 ;  /* 0x0000000203027207 */ /* 0x010fca0004800000 */
[----:B------:R0:W-:Y:S04]  /*11ff0*/  STL [R1+0x230], R2 ;  /* 0x0002300201007387 */ /* 0x0001e80000100800 */
[----:B0-----:R-:W4:Y:S01]  /*12000*/  LDL.LU R2, [R1+0x28d0] ;  /* 0x0028d00001027983 */ /* 0x001f220000300800 */
[C---:B---3--:R-:W-:Y:S02]  /*12010*/  SEL R6, R3.reuse, R6, !P1 ;  /* 0x0000000603067207 */ /* 0x048fe40004800000 */
[C---:B------:R-:W-:Y:S02]  /*12020*/  SEL R0, R3.reuse, R0, !P1 ;  /* 0x0000000003007207 */ /* 0x040fe40004800000 */
[----:B----4-:R-:W-:-:S05]  /*12030*/  SEL R2, R3, R2, !P1 ;  /* 0x0000000203027207 */ /* 0x010fca0004800000 */
[----:B------:R0:W-:Y:S04]  /*12040*/  STL [R1+0x22c], R2 ;  /* 0x00022c0201007387 */ /* 0x0001e80000100800 */
[----:B------:R1:W-:Y:S01]  /*12050*/  STL [R1+0x228], R6 ;  /* 0x0002280601007387 */ /* 0x0003e20000100800 */
[C---:B0-----:R-:W-:Y:S02]  /*12060*/  SEL R2, R3.reuse, R7, !P1 ;  /* 0x0000000703027207 */ /* 0x041fe40004800000 */
[C---:B------:R-:W-:Y:S02]  /*12070*/  SEL R7, R3.reuse, R8, !P1 ;  /* 0x0000000803077207 */ /* 0x040fe40004800000 */
[C---:B-1----:R-:W-:Y:S01]  /*12080*/  SEL R6, R3.reuse, R9, !P1 ;  /* 0x0000000903067207 */ /* 0x042fe20004800000 */
        /* <DEDUP_REMOVED lines=8> */
[----:B------:R0:W-:Y:S04]  /*12110*/  STL [R1+0x210], R6 ;  /* 0x0002100601007387 */ /* 0x0001e80000100800 */
        /* <DEDUP_REMOVED lines=25> */
[----:B------:R1:W-:Y:S04]  /*122b0*/  STL [R1+0x1dc], R0 ;  /* 0x0001dc0001007387 */ /* 0x0003e80000100800 */
[----:B------:R4:W-:Y:S01]  /*122c0*/  STL [R1+0x1d8], R2 ;  /* 0x0001d80201007387 */ /* 0x0009e20000100800 */
[C---:B0-----:R-:W-:Y:S02]  /*122d0*/  SEL R6, R3.reuse, R12, !P1 ;  /* 0x0000000c03067207 */ /* 0x041fe40004800000 */
[----:B-1----:R-:W-:-:S02]  /*122e0*/  SEL R0, R3, R16, !P1 ;  /* 0x0000001003007207 */ /* 0x002fc40004800000 */
[----:B----4-:R-:W-:-:S03]  /*122f0*/  SEL R2, R3, R13, !P1 ;  /* 0x0000000d03027207 */ /* 0x010fc60004800000 */
[----:B------:R0:W-:Y:S04]  /*12300*/  STL [R1+0x1d4], R0 ;  /* 0x0001d40001007387 */ /* 0x0001e80000100800 */
[----:B------:R1:W-:Y:S01]  /*12310*/  STL [R1+0x1d0], R2 ;  /* 0x0001d00201007387 */ /* 0x0003e20000100800 */
[----:B0-----:R-:W-:-:S03]  /*12320*/  SEL R0, R3, R11, !P1 ;  /* 0x0000000b03007207 */ /* 0x001fc60004800000 */
[----:B------:R-:W-:Y:S01]  /*12330*/  STL [R1+0x1cc], R6 ;  /* 0x0001cc0601007387 */ /* 0x000fe20000100800 */
        /* <DEDUP_REMOVED lines=16> */
[----:B------:R-:W3:Y:S04]  /*12440*/  LDL.LU R10, [R1+0x3f0] ;  /* 0x0003f000010a7983 */ /* 0x000ee80000300800 */
[----:B------:R0:W-:Y:S04]  /*12450*/  STL [R1+0x1b8], R0 ;  /* 0x0001b80001007387 */ /* 0x0001e80000100800 */
[----:B0-----:R-:W3:Y:S04]  /*12460*/  LDL.LU R0, [R1+0x180] ;  /* 0x0001800001007983 */ /* 0x001ee80000300800 */
        /* <DEDUP_REMOVED lines=28> */
[----:B------:R0:W-:Y:S02]  /*12630*/  STL [R1+0x1ac], R2 ;  /* 0x0001ac0201007387 */ /* 0x0001e40000100800 */
[C---:B0-----:R-:W-:Y:S02]  /*12640*/  SEL R2, R3.reuse, R6, !P1 ;  /* 0x0000000603027207 */ /* 0x041fe40004800000 */
[----:B------:R-:W-:-:S03]  /*12650*/  SEL R6, R3, R8, !P1 ;  /* 0x0000000803067207 */ /* 0x000fc60004800000 */
        /* <DEDUP_REMOVED lines=39> */
[----:B------:R0:W-:Y:S04]  /*128d0*/  STL [R1+0x15c], R6 ;  /* 0x00015c0601007387 */ /* 0x0001e80000100800 */
[----:B------:R1:W-:Y:S04]  /*128e0*/  STL [R1+0x158], R0 ;  /* 0x0001580001007387 */ /* 0x0003e80000100800 */
[----:B------:R4:W-:Y:S01]  /*128f0*/  STL [R1+0x154], R2 ;  /* 0x0001540201007387 */ /* 0x0009e20000100800 */
[----:B0-----:R-:W-:-:S02]  /*12900*/  SEL R6, R3, R12, !P1 ;  /* 0x0000000c03067207 */ /* 0x001fc40004800000 */
[----:B-1----:R-:W-:-:S03]  /*12910*/  SEL R0, R3, R11, !P1 ;  /* 0x0000000b03007207 */ /* 0x002fc60004800000 */
[----:B------:R-:W-:Y:S01]  /*12920*/  STL [R1+0x150], R6 ;  /* 0x0001500601007387 */ /* 0x000fe20000100800 */
[----:B----4-:R-:W-:-:S03]  /*12930*/  SEL R2, R3, R4, !P1 ;  /* 0x0000000403027207 */ /* 0x010fc60004800000 */
        /* <DEDUP_REMOVED lines=15> */
[----:B------:R0:W-:Y:S04]  /*12a30*/  STL [R1+0x13c], R0 ;  /* 0x00013c0001007387 */ /* 0x0001e80000100800 */
[----:B------:R-:W3:Y:S04]  /*12a40*/  LDL.LU R9, [R1+0x104] ;  /* 0x0001040001097983 */ /* 0x000ee80000300800 */
[----:B------:R-:W3:Y:S04]  /*12a50*/  LDL.LU R10, [R1+0xfc] ;  /* 0x0000fc00010a7983 */ /* 0x000ee80000300800 */
[----:B0-----:R-:W3:Y:S04]  /*12a60*/  LDL.LU R0, [R1+0x100] ;  /* 0x0001000001007983 */ /* 0x001ee80000300800 */
        /* <DEDUP_REMOVED lines=17> */
[----:B------:R-:W2:Y:S04]  /*12b80*/  LDL.LU R12, [R1+0xc8] ;  /* 0x0000c800010c7983 */ /* 0x000ea80000300800 */
[----:B------:R-:W2:Y:S04]  /*12b90*/  LDL.LU R11, [R1+0xc4] ;  /* 0x0000c400010b7983 */ /* 0x000ea80000300800 */
[----:B0-----:R-:W2:Y:S04]  /*12ba0*/  LDL.LU R4, [R1+0xc0] ;  /* 0x0000c00001047983 */ /* 0x001ea80000300800 */
[----:B------:R-:W2:Y:S01]  /*12bb0*/  LDL.LU R15, [R1+0xbc] ;  /* 0x0000bc00010f7983 */ /* 0x000ea20000300800 */
[----:B----4-:R-:W-:-:S05]  /*12bc0*/  SEL R2, R3, R2, !P1 ;  /* 0x0000000203027207 */ /* 0x010fca0004800000 */
[----:B------:R0:W-:Y:S04]  /*12bd0*/  STL [R1+0x134], R2 ;  /* 0x0001340201007387 */ /* 0x0001e80000100800 */
[----:B0-----:R-:W4:Y:S01]  /*12be0*/  LDL.LU R2, [R1+0x28c8] ;  /* 0x0028c80001027983 */ /* 0x001f220000300800 */
[C---:B------:R-:W-:Y:S02]  /*12bf0*/  SEL R5, R3.reuse, R5, !P1 ;  /* 0x0000000503057207 */ /* 0x040fe40004800000 */
[C---:B---3--:R-:W-:Y:S02]  /*12c00*/  SEL R6, R3.reuse, R6, !P1 ;  /* 0x0000000603067207 */ /* 0x048fe40004800000 */
[C---:B------:R-:W-:Y:S02]  /*12c10*/  SEL R7, R3.reuse, R7, !P1 ;  /* 0x0000000703077207 */ /* 0x040fe40004800000 */
[----:B----4-:R-:W-:-:S05]  /*12c20*/  SEL R2, R3, R2, !P1 ;  /* 0x0000000203027207 */ /* 0x010fca0004800000 */
[----:B------:R0:W-:Y:S04]  /*12c30*/  STL [R1+0x130], R2 ;  /* 0x0001300201007387 */ /* 0x0001e80000100800 */
[----:B0-----:R-:W3:Y:S04]  /*12c40*/  LDL.LU R2, [R1+0x28c4] ;  /* 0x0028c40001027983 */ /* 0x001ee80000300800 */
[----:B------:R0:W-:Y:S04]  /*12c50*/  STL [R1+0x12c], R5 ;  /* 0x00012c0501007387 */ /* 0x0001e80000100800 */
[----:B0-----:R-:W4:Y:S04]  /*12c60*/  LDL.LU R5, [R1+0x28c0] ;  /* 0x0028c00001057983 */ /* 0x001f280000300800 */
[----:B------:R0:W-:Y:S02]  /*12c70*/  STL [R1+0x128], R6 ;  /* 0x0001280601007387 */ /* 0x0001e40000100800 */
[----:B0-----:R-:W-:-:S02]  /*12c80*/  SEL R6, R3, R29, !P1 ;  /* 0x0000001d03067207 */ /* 0x001fc40004800000 */
[----:B------:R-:W3:Y:S04]  /*12c90*/  LDL.LU R29, [R1+0xb8] ;  /* 0x0000b800011d7983 */ /* 0x000ee80000300800 */
[----:B------:R0:W-:Y:S04]  /*12ca0*/  STL [R1+0x124], R6 ;  /* 0x0001240601007387 */ /* 0x0001e80000100800 */
[----:B------:R1:W-:Y:S01]  /*12cb0*/  STL [R1+0x120], R7 ;  /* 0x0001200701007387 */ /* 0x0003e20000100800 */
[C---:B0-----:R-:W-:Y:S02]  /*12cc0*/  SEL R6, R3.reuse, R8, !P1 ;  /* 0x0000000803067207 */ /* 0x041fe40004800000 */
[----:B------:R-:W-:-:S02]  /*12cd0*/  SEL R8, R3, R9, !P1 ;  /* 0x0000000903087207 */ /* 0x000fc40004800000 */
[C---:B-1----:R-:W-:Y:S01]  /*12ce0*/  SEL R7, R3.reuse, R10, !P1 ;  /* 0x0000000a03077207 */ /* 0x042fe20004800000 */
[----:B------:R0:W-:Y:S04]  /*12cf0*/  STL [R1+0x11c], R6 ;  /* 0x00011c0601007387 */ /* 0x0001e80000100800 */
[----:B------:R-:W-:Y:S01]  /*12d00*/  STL [R1+0x118], R8 ;  /* 0x0001180801007387 */ /* 0x000fe20000100800 */
[----:B0-----:R-:W-:-:S03]  /*12d10*/  SEL R6, R3, R0, !P1 ;  /* 0x0000000003067207 */ /* 0x001fc60004800000 */
        /* <DEDUP_REMOVED lines=27> */
[----:B------:R1:W-:Y:S01]  /*12ed0*/  STL [R1+0xd8], R7 ;  /* 0x0000d80701007387 */ /* 0x0003e20000100800 */
[----:B0-----:R-:W-:-:S03]  /*12ee0*/  SEL R6, R3, R16, !P1 ;  /* 0x0000001003067207 */ /* 0x001fc60004800000 */
[----:B------:R0:W-:Y:S01]  /*12ef0*/  STL [R1+0xd4], R0 ;  /* 0x0000d40001007387 */ /* 0x0001e20000100800 */
[----:B-1----:R-:W-:-:S03]  /*12f00*/  SEL R7, R3, R13, !P1 ;  /* 0x0000000d03077207 */ /* 0x002fc60004800000 */
[----:B------:R1:W-:Y:S01]  /*12f10*/  STL [R1+0xd0], R6 ;  /* 0x0000d00601007387 */ /* 0x0003e20000100800 */
[C---:B------:R-:W-:Y:S02]  /*12f20*/  SEL R4, R3.reuse, R4, !P1 ;  /* 0x0000000403047207 */ /* 0x040fe40004800000 */
[C---:B0-----:R-:W-:Y:S01]  /*12f30*/  SEL R0, R3.reuse, R12, !P1 ;  /* 0x0000000c03007207 */ /* 0x041fe20004800000 */
[----:B------:R-:W-:Y:S01]  /*12f40*/  STL [R1+0xcc], R7 ;  /* 0x0000cc0701007387 */ /* 0x000fe20000100800 */
[----:B-1----:R-:W-:-:S03]  /*12f50*/  SEL R6, R3, R11, !P1 ;  /* 0x0000000b03067207 */ /* 0x002fc60004800000 */
[----:B------:R0:W-:Y:S04]  /*12f60*/  STL [R1+0xc8], R0 ;  /* 0x0000c80001007387 */ /* 0x0001e80000100800 */
[----:B------:R1:W-:Y:S01]  /*12f70*/  STL [R1+0xc4], R6 ;  /* 0x0000c40601007387 */ /* 0x0003e20000100800 */
[----:B0-----:R-:W-:-:S03]  /*12f80*/  SEL R0, R3, R15, !P1 ;  /* 0x0000000f03007207 */ /* 0x001fc60004800000 */
[----:B-1----:R-:W2:Y:S04]  /*12f90*/  LDL.LU R6, [R1+0xb0] ;  /* 0x0000b00001067983 */ /* 0x002ea80000300800 */
[----:B------:R-:W-:Y:S04]  /*12fa0*/  STL [R1+0xc0], R4 ;  /* 0x0000c00401007387 */ /* 0x000fe80000100800 */
[----:B------:R-:W2:Y:S04]  /*12fb0*/  LDL.LU R7, [R1+0xa8] ;  /* 0x0000a80001077983 */ /* 0x000ea80000300800 */
[----:B------:R3:W-:Y:S04]  /*12fc0*/  STL [R1+0xbc], R0 ;  /* 0x0000bc0001007387 */ /* 0x0007e80000100800 */
[----:B------:R-:W2:Y:S04]  /*12fd0*/  LDL.LU R8, [R1+0xa4] ;  /* 0x0000a40001087983 */ /* 0x000ea80000300800 */
[----:B------:R-:W2:Y:S04]  /*12fe0*/  LDL.LU R9, [R1+0x94] ;  /* 0x0000940001097983 */ /* 0x000ea80000300800 */
[----:B------:R-:W2:Y:S04]  /*12ff0*/  LDL.LU R28, [R1+0x90] ;  /* 0x00009000011c7983 */ /* 0x000ea80000300800 */
[----:B------:R-:W2:Y:S04]  /*13000*/  LDL.LU R10, [R1+0x8c] ;  /* 0x00008c00010a7983 */ /* 0x000ea80000300800 */
[----:B------:R-:W2:Y:S01]  /*13010*/  LDL.LU R27, [R1+0x88] ;  /* 0x00008800011b7983 */ /* 0x000ea20000300800 */
[----:B---3--:R-:W-:-:S05]  /*13020*/  SEL R0, R3, R29, !P1 ;  /* 0x0000001d03007207 */ /* 0x008fca0004800000 */
[----:B------:R2:W-:Y:S04]  /*13030*/  STL [R1+0xb8], R0 ;  /* 0x0000b80001007387 */ /* 0x0005e80000100800 */
[----:B------:R-:W3:Y:S04]  /*13040*/  LDL.LU R26, [R1+0x84] ;  /* 0x00008400011a7983 */ /* 0x000ee80000300800 */
        /* <DEDUP_REMOVED lines=11> */
[----:B------:R-:W3:Y:S01]  /*13100*/  LDL.LU R29, [R1] ;  /* 0x00000000011d7983 */ /* 0x000ee20000300800 */
[----:B----4-:R-:W-:-:S03]  /*13110*/  SEL R5, R3, R5, !P1 ;  /* 0x0000000503057207 */ /* 0x010fc60004800000 */
[----:B------:R-:W4:Y:S01]  /*13120*/  LDL.LU R12, [R1+0x78] ;  /* 0x00007800010c7983 */ /* 0x000f220000300800 */
[----:B--2---:R-:W-:-:S05]  /*13130*/  SEL R0, R3, R14, !P1 ;  /* 0x0000000e03007207 */ /* 0x004fca0004800000 */
[----:B------:R0:W-:Y:S04]  /*13140*/  STL [R1+0xb4], R0 ;  /* 0x0000b40001007387 */ /* 0x0001e80000100800 */
[----:B------:R-:W2:Y:S04]  /*13150*/  LDL.LU R11, [R1+0x98] ;  /* 0x00009800010b7983 */ /* 0x000ea80000300800 */
[----:B------:R-:W2:Y:S04]  /*13160*/  LDL.LU R4, [R1+0xa0] ;  /* 0x0000a00001047983 */ /* 0x000ea80000300800 */
[----:B------:R-:W2:Y:S04]  /*13170*/  LDL.LU R15, [R1+0x9c] ;  /* 0x00009c00010f7983 */ /* 0x000ea80000300800 */
[----:B------:R-:W2:Y:S04]  /*13180*/  LDL.LU R14, [R1+0x70] ;  /* 0x00007000010e7983 */ /* 0x000ea80000300800 */
[----:B0-----:R-:W2:Y:S04]  /*13190*/  LDL.LU R0, [R1+0x44] ;  /* 0x0000440001007983 */ /* 0x001ea80000300800 */
[----:B------:R0:W-:Y:S04]  /*131a0*/  STL [R1+0x285c], R5 ;  /* 0x00285c0501007387 */ /* 0x0001e80000100800 */
[----:B0-----:R-:W2:Y:S01]  /*131b0*/  LDL.LU R5, [R1+0x5c] ;  /* 0x00005c0001057983 */ /* 0x001ea20000300800 */
[----:B------:R-:W-:-:S05]  /*131c0*/  SEL R6, R3, R6, !P1 ;  /* 0x0000000603067207 */ /* 0x000fca0004800000 */
[----:B------:R0:W-:Y:S01]  /*131d0*/  STL [R1+0xb0], R6 ;  /* 0x0000b00601007387 */ /* 0x0001e20000100800 */
[----:B------:R-:W-:-:S03]  /*131e0*/  SEL R7, R3, R7, !P1 ;  /* 0x0000000703077207 */ /* 0x000fc60004800000 */
[----:B0-----:R-:W2:Y:S01]  /*131f0*/  LDL.LU R6, [R1+0x28bc] ;  /* 0x0028bc0001067983 */ /* 0x001ea20000300800 */
[----:B------:R-:W-:-:S03]  /*13200*/  SEL R8, R3, R8, !P1 ;  /* 0x0000000803087207 */ /* 0x000fc60004800000 */
[----:B------:R0:W-:Y:S01]  /*13210*/  STL [R1+0xac], R7 ;  /* 0x0000ac0701007387 */ /* 0x0001e20000100800 */
[C---:B------:R-:W-:Y:S02]  /*13220*/  SEL R9, R3.reuse, R9, !P1 ;  /* 0x0000000903097207 */ /* 0x040fe40004800000 */
[C---:B------:R-:W-:Y:S01]  /*13230*/  SEL R28, R3.reuse, R28, !P1 ;  /* 0x0000001c031c7207 */ /* 0x040fe20004800000 */
[----:B0-----:R-:W2:Y:S01]  /*13240*/  LDL.LU R7, [R1+0x28b8] ;  /* 0x0028b80001077983 */ /* 0x001ea20000300800 */
[----:B------:R-:W-:-:S03]  /*13250*/  SEL R10, R3, R10, !P1 ;  /* 0x0000000a030a7207 */ /* 0x000fc60004800000 */
[----:B------:R0:W-:Y:S01]  /*13260*/  STL [R1+0xa8], R8 ;  /* 0x0000a80801007387 */ /* 0x0001e20000100800 */
[----:B------:R-:W-:-:S03]  /*13270*/  SEL R27, R3, R27, !P1 ;  /* 0x0000001b031b7207 */ /* 0x000fc60004800000 */
[----:B0-----:R-:W2:Y:S04]  /*13280*/  LDL.LU R8, [R1+0x28b4] ;  /* 0x0028b40001087983 */ /* 0x001ea80000300800 */
[----:B------:R0:W-:Y:S04]  /*13290*/  STL [R1+0xa4], R9 ;  /* 0x0000a40901007387 */ /* 0x0001e80000100800 */
[----:B0-----:R-:W2:Y:S04]  /*132a0*/  LDL.LU R9, [R1+0x28b0] ;  /* 0x0028b00001097983 */ /* 0x001ea80000300800 */
[----:B------:R0:W-:Y:S04]  /*132b0*/  STL [R1+0x94], R28 ;  /* 0x0000941c01007387 */ /* 0x0001e80000100800 */
[----:B0-----:R-:W2:Y:S04]  /*132c0*/  LDL.LU R28, [R1+0x2c] ;  /* 0x00002c00011c7983 */ /* 0x001ea80000300800 */
[----:B------:R0:W-:Y:S04]  /*132d0*/  STL [R1+0x90], R10 ;  /* 0x0000900a01007387 */ /* 0x0001e80000100800 */
[----:B0-----:R-:W2:Y:S04]  /*132e0*/  LDL.LU R10, [R1+0x28ac] ;  /* 0x0028ac00010a7983 */ /* 0x001ea80000300800 */
[----:B------:R0:W-:Y:S04]  /*132f0*/  STL [R1+0x8c], R27 ;  /* 0x00008c1b01007387 */ /* 0x0001e80000100800 */
[----:B0-----:R-:W2:Y:S01]  /*13300*/  LDL.LU R27, [R1+0x28a8] ;  /* 0x0028a800011b7983 */ /* 0x001ea20000300800 */
[----:B---3--:R-:W-:-:S02]  /*13310*/  SEL R26, R3, R26, !P1 ;  /* 0x0000001a031a7207 */ /* 0x008fc40004800000 */
[----:B------:R-:W-:-:S03]  /*13320*/  SEL R25, R3, R25, !P1 ;  /* 0x0000001903197207 */ /* 0x000fc60004800000 */
[----:B------:R0:W-:Y:S01]  /*13330*/  STL [R1+0x88], R26 ;  /* 0x0000881a01007387 */ /* 0x0001e20000100800 */
[C---:B------:R-:W-:Y:S02]  /*13340*/  SEL R24, R3.reuse, R24, !P1 ;  /* 0x0000001803187207 */ /* 0x040fe40004800000 */
[C---:B------:R-:W-:Y:S01]  /*13350*/  SEL R23, R3.reuse, R23, !P1 ;  /* 0x0000001703177207 */ /* 0x040fe20004800000 */
[----:B0-----:R-:W3:Y:S01]  /*13360*/  LDL.LU R26, [R1+0x28a4] ;  /* 0x0028a400011a7983 */ /* 0x001ee20000300800 */
[----:B------:R-:W-:-:S03]  /*13370*/  SEL R22, R3, R22, !P1 ;  /* 0x0000001603167207 */ /* 0x000fc60004800000 */
[----:B------:R0:W-:Y:S01]  /*13380*/  STL [R1+0x84], R25 ;  /* 0x0000841901007387 */ /* 0x0001e20000100800 */
[C---:B------:R-:W-:Y:S02]  /*13390*/  SEL R21, R3.reuse, R21, !P1 ;  /* 0x0000001503157207 */ /* 0x040fe40004800000 */
[C---:B------:R-:W-:Y:S01]  /*133a0*/  SEL R20, R3.reuse, R20, !P1 ;  /* 0x0000001403147207 */ /* 0x040fe20004800000 */
[----:B0-----:R-:W3:Y:S04]  /*133b0*/  LDL.LU R25, [R1+0x28a0] ;  /* 0x0028a00001197983 */ /* 0x001ee80000300800 */
[----:B------:R0:W-:Y:S01]  /*133c0*/  STL [R1+0x80], R24 ;  /* 0x0000801801007387 */ /* 0x0001e20000100800 */
[C---:B------:R-:W-:Y:S02]  /*133d0*/  SEL R19, R3.reuse, R19, !P1 ;  /* 0x0000001303137207 */ /* 0x040fe40004800000 */
[C---:B------:R-:W-:Y:S01]  /*133e0*/  SEL R18, R3.reuse, R18, !P1 ;  /* 0x0000001203127207 */ /* 0x040fe20004800000 */
[----:B0-----:R-:W3:Y:S04]  /*133f0*/  LDL.LU R24, [R1+0x289c] ;  /* 0x00289c0001187983 */ /* 0x001ee80000300800 */
[----:B------:R0:W-:Y:S01]  /*13400*/  STL [R1+0x7c], R23 ;  /* 0x00007c1701007387 */ /* 0x0001e20000100800 */
[----:B------:R-:W-:-:S03]  /*13410*/  SEL R17, R3, R17, !P1 ;  /* 0x0000001103117207 */ /* 0x000fc60004800000 */
        /* <DEDUP_REMOVED lines=10> */
[----:B------:R0:W-:Y:S04]  /*134c0*/  STL [R1+0x60], R19 ;  /* 0x0000601301007387 */ /* 0x0001e80000100800 */
        /* <DEDUP_REMOVED lines=10> */
[----:B0-----:R-:W3:Y:S01]  /*13570*/  LDL.LU R29, [R1+0x2874] ;  /* 0x00287400011d7983 */ /* 0x001ee20000300800 */
[----:B----4-:R-:W-:-:S02]  /*13580*/  SEL R12, R3, R12, !P1 ;  /* 0x0000000c030c7207 */ /* 0x010fc40004800000 */
[C---:B--2---:R-:W-:Y:S02]  /*13590*/  SEL R11, R3.reuse, R11, !P1 ;  /* 0x0000000b030b7207 */ /* 0x044fe40004800000 */
[C---:B------:R-:W-:Y:S02]  /*135a0*/  SEL R4, R3.reuse, R4, !P1 ;  /* 0x0000000403047207 */ /* 0x040fe40004800000 */
[C---:B------:R-:W-:Y:S02]  /*135b0*/  SEL R15, R3.reuse, R15, !P1 ;  /* 0x0000000f030f7207 */ /* 0x040fe40004800000 */
[C---:B------:R-:W-:Y:S02]  /*135c0*/  SEL R14, R3.reuse, R14, !P1 ;  /* 0x0000000e030e7207 */ /* 0x040fe40004800000 */
[----:B---3--:R-:W-:-:S05]  /*135d0*/  SEL R29, R3, R29, !P1 ;  /* 0x0000001d031d7207 */ /* 0x008fca0004800000 */
[----:B------:R0:W-:Y:S04]  /*135e0*/  STL [R1+0x3c], R29 ;  /* 0x00003c1d01007387 */ /* 0x0001e80000100800 */
[----:B0-----:R-:W2:Y:S04]  /*135f0*/  LDL.LU R29, [R1+0x38] ;  /* 0x00003800011d7983 */ /* 0x001ea80000300800 */
[----:B------:R0:W-:Y:S04]  /*13600*/  STL [R1+0x28], R12 ;  /* 0x0000280c01007387 */ /* 0x0001e80000100800 */
[----:B0-----:R-:W3:Y:S04]  /*13610*/  LDL.LU R12, [R1+0x2870] ;  /* 0x00287000010c7983 */ /* 0x001ee80000300800 */
[----:B------:R0:W-:Y:S04]  /*13620*/  STL [R1+0x24], R11 ;  /* 0x0000240b01007387 */ /* 0x0001e80000100800 */
[----:B0-----:R-:W4:Y:S04]  /*13630*/  LDL.LU R11, [R1+0x286c] ;  /* 0x00286c00010b7983 */ /* 0x001f280000300800 */
[----:B------:R0:W-:Y:S04]  /*13640*/  STL [R1+0x20], R4 ;  /* 0x0000200401007387 */ /* 0x0001e80000100800 */
[----:B0-----:R-:W3:Y:S04]  /*13650*/  LDL.LU R4, [R1+0x2868] ;  /* 0x0028680001047983 */ /* 0x001ee80000300800 */
[----:B------:R0:W-:Y:S04]  /*13660*/  STL [R1+0x1c], R15 ;  /* 0x00001c0f01007387 */ /* 0x0001e80000100800 */
[----:B0-----:R-:W4:Y:S04]  /*13670*/  LDL.LU R15, [R1+0x2864] ;  /* 0x00286400010f7983 */ /* 0x001f280000300800 */
[----:B------:R0:W-:Y:S04]  /*13680*/  STL [R1+0x18], R14 ;  /* 0x0000180e01007387 */ /* 0x0001e80000100800 */
[----:B0-----:R-:W4:Y:S01]  /*13690*/  LDL.LU R14, [R1+0x2860] ;  /* 0x00286000010e7983 */ /* 0x001f220000300800 */
[----:B------:R-:W-:-:S02]  /*136a0*/  SEL R5, R3, R5, !P1 ;  /* 0x0000000503057207 */ /* 0x000fc40004800000 */
[C---:B------:R-:W-:Y:S02]  /*136b0*/  SEL R0, R3.reuse, R0, !P1 ;  /* 0x0000000003007207 */ /* 0x040fe40004800000 */
[----:B--2---:R-:W-:-:S05]  /*136c0*/  SEL R29, R3, R29, !P1 ;  /* 0x0000001d031d7207 */ /* 0x004fca0004800000 */
[----:B------:R-:W-:Y:S04]  /*136d0*/  STL [R1+0x14], R29 ;  /* 0x0000141d01007387 */ /* 0x000fe80000100800 */
[----:B------:R-:W-:Y:S01]  /*136e0*/  STL [R1+0x10], R5 ;  /* 0x0000100501007387 */ /* 0x000fe20000100800 */
[C---:B---3--:R-:W-:Y:S02]  /*136f0*/  SEL R4, R3.reuse, R4, !P1 ;  /* 0x0000000403047207 */ /* 0x048fe40004800000 */
[C---:B----4-:R-:W-:Y:S02]  /*13700*/  SEL R15, R3.reuse, R15, !P1 ;  /* 0x0000000f030f7207 */ /* 0x050fe40004800000 */
[----:B------:R-:W-:-:S05]  /*13710*/  SEL R14, R3, R14, !P1 ;  /* 0x0000000e030e7207 */ /* 0x000fca0004800000 */
[----:B------:R-:W-:Y:S04]  /*13720*/  STL [R1+0x27f0], R14 ;  /* 0x0027f00e01007387 */ /* 0x000fe80000100800 */
[----:B------:R0:W-:Y:S04]  /*13730*/  STL [R1+0xc], R0 ;  /* 0x00000c0001007387 */ /* 0x0001e80000100800 */
[----:B------:R-:W-:Y:S04]  /*13740*/  STL [R1+0x27f4], R15 ;  /* 0x0027f40f01007387 */ /* 0x000fe80000100800 */
[----:B------:R-:W-:Y:S04]  /*13750*/  STL [R1+0x27f8], R4 ;  /* 0x0027f80401007387 */ /* 0x000fe80000100800 */
[----:B0-----:R-:W2:Y:S04]  /*13760*/  LDL.LU R0, [R1+0x79c] ;  /* 0x00079c0001007983 */ /* 0x001ea80000300800 */
[----:B------:R-:W3:Y:S01]  /*13770*/  LDL.LU R5, [R1+0x798] ;  /* 0x0007980001057983 */ /* 0x000ee20000300800 */
[----:B------:R-:W-:-:S02]  /*13780*/  SEL R29, R3, R28, !P1 ;  /* 0x0000001c031d7207 */ /* 0x000fc40004800000 */
[C---:B------:R-:W-:Y:S02]  /*13790*/  SEL R28, R3.reuse, R11, !P1 ;  /* 0x0000000b031c7207 */ /* 0x040fe40004800000 */
[C---:B------:R-:W-:Y:S02]  /*137a0*/  SEL R12, R3.reuse, R12, !P1 ;  /* 0x0000000c030c7207 */ /* 0x040fe40004800000 */
[C---:B------:R-:W-:Y:S01]  /*137b0*/  SEL R13, R3.reuse, R13, !P1 ;  /* 0x0000000d030d7207 */ /* 0x040fe20004800000 */
[----:B------:R-:W-:Y:S01]  /*137c0*/  STL [R1+0x27fc], R29 ;  /* 0x0027fc1d01007387 */ /* 0x000fe20000100800 */
[C---:B------:R-:W-:Y:S02]  /*137d0*/  SEL R16, R3.reuse, R16, !P1 ;  /* 0x0000001003107207 */ /* 0x040fe40004800000 */
[C---:B------:R-:W-:Y:S01]  /*137e0*/  SEL R17, R3.reuse, R17, !P1 ;  /* 0x0000001103117207 */ /* 0x040fe20004800000 */
[----:B------:R-:W-:Y:S01]  /*137f0*/  STL [R1+0x2800], R28 ;  /* 0x0028001c01007387 */ /* 0x000fe20000100800 */
[----:B------:R-:W-:-:S02]  /*13800*/  SEL R18, R3, R18, !P1 ;  /* 0x0000001203127207 */ /* 0x000fc40004800000 */
[C---:B------:R-:W-:Y:S01]  /*13810*/  SEL R19, R3.reuse, R19, !P1 ;  /* 0x0000001303137207 */ /* 0x040fe20004800000 */
[----:B------:R-:W-:Y:S01]  /*13820*/  STL [R1+0x2804], R12 ;  /* 0x0028040c01007387 */ /* 0x000fe20000100800 */
[C---:B------:R-:W-:Y:S02]  /*13830*/  SEL R20, R3.reuse, R20, !P1 ;  /* 0x0000001403147207 */ /* 0x040fe40004800000 */
[C---:B------:R-:W-:Y:S01]  /*13840*/  SEL R21, R3.reuse, R21, !P1 ;  /* 0x0000001503157207 */ /* 0x040fe20004800000 */
[----:B------:R-:W-:Y:S01]  /*13850*/  STL [R1+0x2808], R13 ;  /* 0x0028080d01007387 */ /* 0x000fe20000100800 */
[----:B------:R-:W-:-:S03]  /*13860*/  SEL R22, R3, R22, !P1 ;  /* 0x0000001603167207 */ /* 0x000fc60004800000 */
        /* <DEDUP_REMOVED lines=12> */
[----:B------:R0:W-:Y:S04]  /*13930*/  STL [R1+0x2824], R22 ;  /* 0x0028241601007387 */ /* 0x0001e80000100800 */
[----:B0-----:R-:W4:Y:S04]  /*13940*/  LDL.LU R22, [R1+0x3ec] ;  /* 0x0003ec0001167983 */ /* 0x001f280000300800 */
[----:B------:R-:W-:Y:S04]  /*13950*/  STL [R1+0x2828], R23 ;  /* 0x0028281701007387 */ /* 0x000fe80000100800 */
[----:B------:R-:W-:Y:S04]  /*13960*/  STL [R1+0x282c], R24 ;  /* 0x00282c1801007387 */ /* 0x000fe80000100800 */
[----:B------:R-:W-:Y:S04]  /*13970*/  STL [R1+0x2830], R25 ;  /* 0x0028301901007387 */ /* 0x000fe80000100800 */
[----:B------:R0:W-:Y:S04]  /*13980*/  STL [R1+0x2834], R26 ;  /* 0x0028341a01007387 */ /* 0x0001e80000100800 */
[----:B------:R1:W-:Y:S04]  /*13990*/  STL [R1+0x2838], R27 ;  /* 0x0028381b01007387 */ /* 0x0003e80000100800 */
[----:B------:R-:W-:Y:S04]  /*139a0*/  STL [R1+0x283c], R11 ;  /* 0x00283c0b01007387 */ /* 0x000fe80000100800 */
[----:B------:R-:W4:Y:S04]  /*139b0*/  LDL.LU R21, [R1+0x3e8] ;  /* 0x0003e80001157983 */ /* 0x000f280000300800 */
        /* <DEDUP_REMOVED lines=11> */
[----:B------:R-:W4:Y:S01]  /*13a70*/  LDL.LU R14, [R1+0x3b8] ;  /* 0x0003b800010e7983 */ /* 0x000f220000300800 */
[----:B---3--:R-:W-:-:S03]  /*13a80*/  IMAD R10, R5, UR6, RZ ;  /* 0x00000006050a7c24 */ /* 0x008fc6000f8e02ff */
[----:B------:R-:W3:Y:S01]  /*13a90*/  LDL.LU R5, [R1+0x3b4] ;  /* 0x0003b40001057983 */ /* 0x000ee20000300800 */
[----:B--2---:R-:W-:Y:S01]  /*13aa0*/  IMAD R0, R0, UR6, RZ ;  /* 0x0000000600007c24 */ /* 0x004fe2000f8e02ff */
[C---:B------:R-:W-:Y:S02]  /*13ab0*/  SEL R9, R3.reuse, R9, !P1 ;  /* 0x0000000903097207 */ /* 0x040fe40004800000 */
[C---:B------:R-:W-:Y:S02]  /*13ac0*/  SEL R8, R3.reuse, R8, !P1 ;  /* 0x0000000803087207 */ /* 0x040fe40004800000 */
[C---:B------:R-:W-:Y:S02]  /*13ad0*/  SEL R7, R3.reuse, R7, !P1 ;  /* 0x0000000703077207 */ /* 0x040fe40004800000 */
[----:B0-----:R-:W-:Y:S02]  /*13ae0*/  LEA R26, P0, R0, UR12, 0x1 ;  /* 0x0000000c001a7c11 */ /* 0x001fe4000f8008ff */
[----:B------:R-:W-:Y:S01]  /*13af0*/  SEL R6, R3, R6, !P1 ;  /* 0x0000000603067207 */ /* 0x000fe20004800000 */
[----:B------:R-:W-:Y:S01]  /*13b00*/  STL [R1+0x2840], R9 ;  /* 0x0028400901007387 */ /* 0x000fe20000100800 */
[----:B------:R-:W-:-:S02]  /*13b10*/  LEA R24, P2, R10, UR12, 0x1 ;  /* 0x0000000c0a187c11 */ /* 0x000fc4000f8408ff */
[----:B------:R-:W-:Y:S01]  /*13b20*/  SEL R2, R3, R2, !P1 ;  /* 0x0000000203027207 */ /* 0x000fe20004800000 */
[----:B------:R-:W-:Y:S01]  /*13b30*/  STL [R1+0x2844], R8 ;  /* 0x0028440801007387 */ /* 0x000fe20000100800 */
[----:B-1----:R-:W-:Y:S02]  /*13b40*/  LEA.HI.X.SX32 R27, R0, UR13, 0x1, P0 ;  /* 0x0000000d001b7c11 */ /* 0x002fe400080f0eff */
[----:B------:R-:W-:Y:S01]  /*13b50*/  LEA.HI.X.SX32 R25, R10, UR13, 0x1, P2 ;  /* 0x0000000d0a197c11 */ /* 0x000fe200090f0eff */
[----:B------:R-:W-:Y:S04]  /*13b60*/  STL [R1+0x2848], R7 ;  /* 0x0028480701007387 */ /* 0x000fe80000100800 */
[----:B------:R-:W-:Y:S04]  /*13b70*/  STL [R1+0x284c], R6 ;  /* 0x00284c0601007387 */ /* 0x000fe80000100800 */
[----:B------:R0:W-:Y:S01]  /*13b80*/  STL [R1+0x2850], R2 ;  /* 0x0028500201007387 */ /* 0x0001e20000100800 */
[----:B----4-:R-:W-:-:S05]  /*13b90*/  IMAD R3, R22, UR7, RZ ;  /* 0x0000000716037c24 */ /* 0x010fca000f8e02ff */
[----:B------:R1:W-:Y:S04]  /*13ba0*/  STL [R1+0x2854], R3 ;  /* 0x0028540301007387 */ /* 0x0003e80000100800 */
[----:B------:R-:W-:Y:S04]  /*13bb0*/  STL.64 [R1+0xde0], R26 ;  /* 0x000de01a01007387 */ /* 0x000fe80000100a00 */
[----:B------:R-:W-:Y:S01]  /*13bc0*/  STL.64 [R1+0xdd8], R24 ;  /* 0x000dd81801007387 */ /* 0x000fe20000100a00 */
[----:B------:R-:W-:Y:S02]  /*13bd0*/  IMAD R10, R21, UR7, RZ ;  /* 0x00000007150a7c24 */ /* 0x000fe4000f8e02ff */
[----:B0-----:R-:W-:-:S03]  /*13be0*/  IMAD R2, R20, UR7, RZ ;  /* 0x0000000714027c24 */ /* 0x001fc6000f8e02ff */
[----:B------:R-:W-:Y:S01]  /*13bf0*/  STL [R1+0x2858], R10 ;  /* 0x0028580a01007387 */ /* 0x000fe20000100800 */
[----:B------:R-:W-:-:S03]  /*13c00*/  IMAD R0, R19, UR7, RZ ;  /* 0x0000000713007c24 */ /* 0x000fc6000f8e02ff */
[----:B------:R0:W-:Y:S01]  /*13c10*/  STL [R1+0x2c], R2 ;  /* 0x00002c0201007387 */ /* 0x0001e20000100800 */
[----:B-1----:R-:W-:-:S03]  /*13c20*/  IMAD R3, R18, UR7, RZ ;  /* 0x0000000712037c24 */ /* 0x002fc6000f8e02ff */
[----:B------:R1:W-:Y:S01]  /*13c30*/  STL [R1+0x30], R0 ;  /* 0x0000300001007387 */ /* 0x0003e20000100800 */
[----:B0-----:R-:W-:-:S03]  /*13c40*/  IMAD R2, R17, UR7, RZ ;  /* 0x0000000711027c24 */ /* 0x001fc6000f8e02ff */
[----:B------:R0:W-:Y:S01]  /*13c50*/  STL [R1+0x34], R3 ;  /* 0x0000340301007387 */ /* 0x0001e20000100800 */
[----:B-1----:R-:W-:-:S03]  /*13c60*/  IMAD R0, R16, UR7, RZ ;  /* 0x0000000710007c24 */ /* 0x002fc6000f8e02ff */
[----:B------:R1:W-:Y:S01]  /*13c70*/  STL [R1+0x38], R2 ;  /* 0x0000380201007387 */ /* 0x0003e20000100800 */
[----:B0-----:R-:W-:-:S03]  /*13c80*/  IMAD R3, R13, UR7, RZ ;  /* 0x000000070d037c24 */ /* 0x001fc6000f8e02ff */
[----:B------:R0:W-:Y:S01]  /*13c90*/  STL [R1+0x44], R0 ;  /* 0x0000440001007387 */ /* 0x0001e20000100800 */
[----:B-1----:R-:W-:-:S03]  /*13ca0*/  IMAD R2, R12, UR7, RZ ;  /* 0x000000070c027c24 */ /* 0x002fc6000f8e02ff */
[----:B------:R1:W-:Y:S04]  /*13cb0*/  STL [R1+0x48], R3 ;  /* 0x0000480301007387 */ /* 0x0003e80000100800 */
[----:B------:R2:W-:Y:S01]  /*13cc0*/  STL [R1+0x5c], R2 ;  /* 0x00005c0201007387 */ /* 0x0005e20000100800 */
[----:B0-----:R-:W-:Y:S02]  /*13cd0*/  IMAD R0, R28, UR7, RZ ;  /* 0x000000071c007c24 */ /* 0x001fe4000f8e02ff */
[----:B-1----:R-:W-:-:S03]  /*13ce0*/  IMAD R3, R29, UR7, RZ ;  /* 0x000000071d037c24 */ /* 0x002fc6000f8e02ff */
[----:B------:R0:W-:Y:S01]  /*13cf0*/  STL [R1+0x70], R0 ;  /* 0x0000700001007387 */ /* 0x0001e20000100800 */
[----:B--2---:R-:W-:-:S03]  /*13d00*/  IMAD R2, R4, UR7, RZ ;  /* 0x0000000704027c24 */ /* 0x004fc6000f8e02ff */
[----:B------:R1:W-:Y:S04]  /*13d10*/  STL [R1+0x78], R3 ;  /* 0x0000780301007387 */ /* 0x0003e80000100800 */
[----:B------:R-:W2:Y:S01]  /*13d20*/  LDL.LU R10, [R1+0x3b0] ;  /* 0x0003b000010a7983 */ /* 0x000ea20000300800 */
[----:B0-----:R-:W-:-:S03]  /*13d30*/  IMAD R0, R15, UR7, RZ ;  /* 0x000000070f007c24 */ /* 0x001fc6000f8e02ff */
[----:B------:R-:W-:Y:S04]  /*13d40*/  STL [R1+0x98], R2 ;  /* 0x0000980201007387 */ /* 0x000fe80000100800 */
[----:B------:R-:W4:Y:S04]  /*13d50*/  LDL.LU R4, [R1+0x3ac] ;  /* 0x0003ac0001047983 */ /* 0x000f280000300800 */
[----:B------:R0:W-:Y:S04]  /*13d60*/  STL [R1+0x9c], R0 ;  /* 0x00009c0001007387 */ /* 0x0001e80000100800 */
[----:B------:R-:W4:Y:S04]  /*13d70*/  LDL.LU R15, [R1+0x3a8] ;  /* 0x0003a800010f7983 */ /* 0x000f280000300800 */
[----:B-1----:R-:W4:Y:S01]  /*13d80*/  LDL.LU R3, [R1+0x3a4] ;  /* 0x0003a40001037983 */ /* 0x002f220000300800 */
[----:B0-----:R-:W-:-:S05]  /*13d90*/  IMAD R0, R14, UR7, RZ ;  /* 0x000000070e007c24 */ /* 0x001fca000f8e02ff */
[----:B------:R0:W-:Y:S04]  /*13da0*/  STL [R1+0xa0], R0 ;  /* 0x0000a00001007387 */ /* 0x0001e80000100800 */
[----:B0-----:R-:W4:Y:S01]  /*13db0*/  LDL.LU R0, [R1+0x3a0] ;  /* 0x0003a00001007983 */ /* 0x001f220000300800 */
[----:B---3--:R-:W-:-:S05]  /*13dc0*/  IMAD R2, R5, UR7, RZ ;  /* 0x0000000705027c24 */ /* 0x008fca000f8e02ff */
[----:B------:R0:W-:Y:S04]  /*13dd0*/  STL [R1+0x3c8], R2 ;  /* 0x0003c80201007387 */ /* 0x0001e80000100800 */
[----:B0-----:R-:W3:Y:S04]  /*13de0*/  LDL.LU R2, [R1+0x39c] ;  /* 0x00039c0001027983 */ /* 0x001ee80000300800 */
        /* <DEDUP_REMOVED lines=22> */
[----:B------:R-:W3:Y:S01]  /*13f50*/  LDL.LU R5, [R1+0x340] ;  /* 0x0003400001057983 */ /* 0x000ee20000300800 */
[----:B--2---:R-:W-:-:S02]  /*13f60*/  IMAD R10, R10, UR7, RZ ;  /* 0x000000070a0a7c24 */ /* 0x004fc4000f8e02ff */
[----:B----4-:R-:W-:-:S03]  /*13f70*/  IMAD R4, R4, UR7, RZ ;  /* 0x0000000704047c24 */ /* 0x010fc6000f8e02ff */
[----:B------:R0:W-:Y:S04]  /*13f80*/  STL [R1+0x3cc], R10 ;  /* 0x0003cc0a01007387 */ /* 0x0001e80000100800 */
[----:B------:R1:W-:Y:S01]  /*13f90*/  STL [R1+0x3e0], R4 ;  /* 0x0003e00401007387 */ /* 0x0003e20000100800 */
[----:B0-----:R-:W-:-:S03]  /*13fa0*/  IMAD R10, R15, UR7, RZ ;  /* 0x000000070f0a7c24 */ /* 0x001fc6000f8e02ff */
[----:B-1----:R-:W2:Y:S04]  /*13fb0*/  LDL.LU R4, [R1+0x33c] ;  /* 0x00033c0001047983 */ /* 0x002ea80000300800 */
[----:B------:R-:W4:Y:S04]  /*13fc0*/  LDL.LU R15, [R1+0x338] ;  /* 0x00033800010f7983 */ /* 0x000f280000300800 */
[----:B------:R0:W-:Y:S01]  /*13fd0*/  STL [R1+0x3e4], R10 ;  /* 0x0003e40a01007387 */ /* 0x0001e20000100800 */
[----:B------:R-:W-:Y:S02]  /*13fe0*/  IMAD R0, R0, UR7, RZ ;  /* 0x0000000700007c24 */ /* 0x000fe4000f8e02ff */
[----:B0-----:R-:W-:-:S05]  /*13ff0*/  IMAD R10, R3, UR7, RZ ;  /* 0x00000007030a7c24 */ /* 0x001fca000f8e02ff */
[----:B------:R-:W-:Y:S04]  /*14000*/  STL [R1+0x3f8], R10 ;  /* 0x0003f80a01007387 */ /* 0x000fe80000100800 */
[----:B------:R0:W-:Y:S01]  /*14010*/  STL [R1+0x3fc], R0 ;  /* 0x0003fc0001007387 */ /* 0x0001e20000100800 */
[----:B---3--:R-:W-:Y:S02]  /*14020*/  IMAD R3, R2, UR7, RZ ;  /* 0x0000000702037c24 */ /* 0x008fe4000f8e02ff */
[----:B------:R-:W-:-:S03]  /*14030*/  IMAD R2, R6, UR7, RZ ;  /* 0x0000000706027c24 */ /* 0x000fc6000f8e02ff */
[----:B------:R1:W-:Y:S01]  /*14040*/  STL [R1+0x408], R3 ;  /* 0x0004080301007387 */ /* 0x0003e20000100800 */
[----:B0-----:R-:W-:-:S03]  /*14050*/  IMAD R0, R7, UR7, RZ ;  /* 0x0000000707007c24 */ /* 0x001fc6000f8e02ff */
[----:B------:R0:W-:Y:S01]  /*14060*/  STL [R1+0x40c], R2 ;  /* 0x00040c0201007387 */ /* 0x0001e20000100800 */
[----:B-1----:R-:W-:-:S03]  /*14070*/  IMAD R3, R8, UR7, RZ ;  /* 0x0000000708037c24 */ /* 0x002fc6000f8e02ff */
[----:B------:R1:W-:Y:S01]  /*14080*/  STL [R1+0x420], R0 ;  /* 0x0004200001007387 */ /* 0x0003e20000100800 */
[----:B0-----:R-:W-:-:S03]  /*14090*/  IMAD R2, R9, UR7, RZ ;  /* 0x0000000709027c24 */ /* 0x001fc6000f8e02ff */
[----:B------:R0:W-:Y:S04]  /*140a0*/  STL [R1+0x424], R3 ;  /* 0x0004240301007387 */ /* 0x0001e80000100800 */
[----:B------:R3:W-:Y:S01]  /*140b0*/  STL [R1+0x430], R2 ;  /* 0x0004300201007387 */ /* 0x0007e20000100800 */
[----:B-1----:R-:W-:Y:S02]  /*140c0*/  IMAD R0, R11, UR7, RZ ;  /* 0x000000070b007c24 */ /* 0x002fe4000f8e02ff */
[----:B0-----:R-:W-:-:S03]  /*140d0*/  IMAD R3, R27, UR7, RZ ;  /* 0x000000071b037c24 */ /* 0x001fc6000f8e02ff */
[----:B------:R0:W-:Y:S01]  /*140e0*/  STL [R1+0x434], R0 ;  /* 0x0004340001007387 */ /* 0x0001e20000100800 */
[----:B---3--:R-:W-:-:S03]  /*140f0*/  IMAD R2, R26, UR7, RZ ;  /* 0x000000071a027c24 */ /* 0x008fc6000f8e02ff */
[----:B------:R1:W-:Y:S04]  /*14100*/  STL [R1+0x448], R3 ;  /* 0x0004480301007387 */ /* 0x0003e80000100800 */
[----:B------:R3:W-:Y:S01]  /*14110*/  STL [R1+0x44c], R2 ;  /* 0x00044c0201007387 */ /* 0x0007e20000100800 */
[----:B0-----:R-:W-:Y:S02]  /*14120*/  IMAD R0, R25, UR7, RZ ;  /* 0x0000000719007c24 */ /* 0x001fe4000f8e02ff */
[----:B-1----:R-:W-:-:S03]  /*14130*/  IMAD R3, R24, UR7, RZ ;  /* 0x0000000718037c24 */ /* 0x002fc6000f8e02ff */
        /* <DEDUP_REMOVED lines=27> */
[----:B------:R-:W3:Y:S01]  /*142f0*/  LDL.LU R10, [R1+0x334] ;  /* 0x00033400010a7983 */ /* 0x000ee20000300800 */
[----:B0-----:R-:W-:-:S03]  /*14300*/  IMAD R0, R5, UR7, RZ ;  /* 0x0000000705007c24 */ /* 0x001fc6000f8e02ff */
[----:B------:R-:W-:Y:S04]  /*14310*/  STL [R1+0x4e8], R2 ;  /* 0x0004e80201007387 */ /* 0x000fe80000100800 */
[----:B------:R-:W3:Y:S04]  /*14320*/  LDL.LU R14, [R1+0x330] ;  /* 0x00033000010e7983 */ /* 0x000ee80000300800 */
[----:B------:R2:W-:Y:S04]  /*14330*/  STL [R1+0x4ec], R0 ;  /* 0x0004ec0001007387 */ /* 0x0005e80000100800 */
[----:B------:R-:W3:Y:S04]  /*14340*/  LDL.LU R5, [R1+0x32c] ;  /* 0x00032c0001057983 */ /* 0x000ee80000300800 */
[----:B-1----:R-:W3:Y:S01]  /*14350*/  LDL.LU R3, [R1+0x328] ;  /* 0x0003280001037983 */ /* 0x002ee20000300800 */
[----:B--2---:R-:W-:-:S02]  /*14360*/  IMAD R0, R4, UR7, RZ ;  /* 0x0000000704007c24 */ /* 0x004fc4000f8e02ff */
[----:B----4-:R-:W-:-:S03]  /*14370*/  IMAD R2, R15, UR7, RZ ;  /* 0x000000070f027c24 */ /* 0x010fc6000f8e02ff */
[----:B------:R0:W-:Y:S04]  /*14380*/  STL [R1+0x500], R0 ;  /* 0x0005000001007387 */ /* 0x0001e80000100800 */
[----:B0-----:R-:W2:Y:S04]  /*14390*/  LDL.LU R0, [R1+0x324] ;  /* 0x0003240001007983 */ /* 0x001ea80000300800 */
[----:B------:R0:W-:Y:S04]  /*143a0*/  STL [R1+0x504], R2 ;  /* 0x0005040201007387 */ /* 0x0001e80000100800 */
[----:B0-----:R-:W4:Y:S04]  /*143b0*/  LDL.LU R2, [R1+0x320] ;  /* 0x0003200001027983 */ /* 0x001f280000300800 */
        /* <DEDUP_REMOVED lines=23> */
[----:B---3--:R-:W-:-:S02]  /*14530*/  IMAD R10, R10, UR7, RZ ;  /* 0x000000070a0a7c24 */ /* 0x008fc4000f8e02ff */
[----:B------:R-:W-:-:S03]  /*14540*/  IMAD R14, R14, UR7, RZ ;  /* 0x000000070e0e7c24 */ /* 0x000fc6000f8e02ff */
[----:B------:R0:W-:Y:S04]  /*14550*/  STL [R1+0x510], R10 ;  /* 0x0005100a01007387 */ /* 0x0001e80000100800 */
[----:B------:R1:W-:Y:S01]  /*14560*/  STL [R1+0x514], R14 ;  /* 0x0005140e01007387 */ /* 0x0003e20000100800 */
[----:B0-----:R-:W-:-:S03]  /*14570*/  IMAD R10, R5, UR7, RZ ;  /* 0x00000007050a7c24 */ /* 0x001fc6000f8e02ff */
[----:B-1----:R-:W3:Y:S04]  /*14580*/  LDL.LU R14, [R1+0x2c0] ;  /* 0x0002c000010e7983 */ /* 0x002ee80000300800 */
[----:B------:R-:W3:Y:S04]  /*14590*/  LDL.LU R5, [R1+0x2bc] ;  /* 0x0002bc0001057983 */ /* 0x000ee80000300800 */
[----:B------:R0:W-:Y:S02]  /*145a0*/  STL [R1+0x528], R10 ;  /* 0x0005280a01007387 */ /* 0x0001e40000100800 */
[----:B0-----:R-:W-:-:S02]  /*145b0*/  IMAD R10, R3, UR7, RZ ;  /* 0x00000007030a7c24 */ /* 0x001fc4000f8e02ff */
[----:B--2---:R-:W-:-:S03]  /*145c0*/  IMAD R0, R0, UR7, RZ ;  /* 0x0000000700007c24 */ /* 0x004fc6000f8e02ff */
[----:B------:R-:W-:Y:S04]  /*145d0*/  STL [R1+0x52c], R10 ;  /* 0x00052c0a01007387 */ /* 0x000fe80000100800 */
[----:B------:R0:W-:Y:S01]  /*145e0*/  STL [R1+0x540], R0 ;  /* 0x0005400001007387 */ /* 0x0001e20000100800 */
[----:B----4-:R-:W-:Y:S02]  /*145f0*/  IMAD R3, R2, UR7, RZ ;  /* 0x0000000702037c24 */ /* 0x010fe4000f8e02ff */
        /* <DEDUP_REMOVED lines=12> */
[----:B--2---:R-:W-:-:S03]  /*146c0*/  IMAD R2, R26, UR7, RZ ;  /* 0x000000071a027c24 */ /* 0x004fc6000f8e02ff */
[----:B------:R1:W-:Y:S04]  /*146d0*/  STL [R1+0x57c], R3 ;  /* 0x00057c0301007387 */ /* 0x0003e80000100800 */
[----:B------:R2:W-:Y:S01]  /*146e0*/  STL [R1+0x590], R2 ;  /* 0x0005900201007387 */ /* 0x0005e20000100800 */
[----:B0-----:R-:W-:Y:S02]  /*146f0*/  IMAD R0, R25, UR7, RZ ;  /* 0x0000000719007c24 */ /* 0x001fe4000f8e02ff */
[----:B-1----:R-:W-:-:S03]  /*14700*/  IMAD R3, R24, UR7, RZ ;  /* 0x0000000718037c24 */ /* 0x002fc6000f8e02ff */
        /* <DEDUP_REMOVED lines=34> */
[----:B---3--:R-:W-:-:S02]  /*14930*/  IMAD R0, R14, UR7, RZ ;  /* 0x000000070e007c24 */ /* 0x008fc4000f8e02ff */
[----:B------:R-:W-:-:S03]  /*14940*/  IMAD R2, R5, UR7, RZ ;  /* 0x0000000705027c24 */ /* 0x000fc6000f8e02ff */
[----:B------:R0:W-:Y:S04]  /*14950*/  STL [R1+0x60c], R0 ;  /* 0x00060c0001007387 */ /* 0x0001e80000100800 */
[----:B0-----:R-:W3:Y:S04]  /*14960*/  LDL.LU R0, [R1+0x2a8] ;  /* 0x0002a80001007983 */ /* 0x001ee80000300800 */
        /* <DEDUP_REMOVED lines=32> */
[----:B------:R0:W-:Y:S02]  /*14b70*/  STL [R1+0x624], R10 ;  /* 0x0006240a01007387 */ /* 0x0001e40000100800 */
[----:B0-----:R-:W-:-:S05]  /*14b80*/  IMAD R10, R3, UR7, RZ ;  /* 0x00000007030a7c24 */ /* 0x001fca000f8e02ff */
[----:B------:R-:W-:Y:S01]  /*14b90*/  STL [R1+0x630], R10 ;  /* 0x0006300a01007387 */ /* 0x000fe20000100800 */
[----:B---3--:R-:W-:-:S05]  /*14ba0*/  IMAD R0, R0, UR7, RZ ;  /* 0x0000000700007c24 */ /* 0x008fca000f8e02ff */
[----:B------:R0:W-:Y:S01]  /*14bb0*/  STL [R1+0x634], R0 ;  /* 0x0006340001007387 */ /* 0x0001e20000100800 */
[----:B------:R-:W-:Y:S02]  /*14bc0*/  IMAD R3, R2, UR7, RZ ;  /* 0x0000000702037c24 */ /* 0x000fe4000f8e02ff */
        /* <DEDUP_REMOVED lines=136> */
[----:B0-----:R-:W-:-:S03]  /*15450*/  IMAD R2, R4, UR7, RZ ;  /* 0x0000000704027c24 */ /* 0x001fc6000f8e02ff */
[----:B------:R-:W4:Y:S01]  /*15460*/  LDL.LU R10, [R1+0x1b0] ;  /* 0x0001b000010a7983 */ /* 0x000f220000300800 */
[----:B-1----:R-:W-:-:S03]  /*15470*/  IMAD R0, R15, UR7, RZ ;  /* 0x000000070f007c24 */ /* 0x002fc6000f8e02ff */
[----:B------:R-:W-:Y:S04]  /*15480*/  STL [R1+0x880], R2 ;  /* 0x0008800201007387 */ /* 0x000fe80000100800 */
[----:B------:R-:W4:Y:S04]  /*15490*/  LDL.LU R29, [R1+0x1ac] ;  /* 0x0001ac00011d7983 */ /* 0x000f280000300800 */
[----:B------:R3:W-:Y:S04]  /*154a0*/  STL [R1+0x890], R0 ;  /* 0x0008900001007387 */ /* 0x0007e80000100800 */
[----:B------:R-:W4:Y:S04]  /*154b0*/  LDL.LU R4, [R1+0x1a8] ;  /* 0x0001a80001047983 */ /* 0x000f280000300800 */
[----:B--2---:R-:W2:Y:S01]  /*154c0*/  LDL.LU R3, [R1+0x1a4] ;  /* 0x0001a40001037983 */ /* 0x004ea20000300800 */
        /* <DEDUP_REMOVED lines=29> */
[----:B----4-:R-:W-:-:S05]  /*156a0*/  IMAD R10, R10, UR7, RZ ;  /* 0x000000070a0a7c24 */ /* 0x010fca000f8e02ff */
[----:B------:R0:W-:Y:S01]  /*156b0*/  STL [R1+0x8b8], R10 ;  /* 0x0008b80a01007387 */ /* 0x0001e20000100800 */
[----:B------:R-:W-:-:S05]  /*156c0*/  IMAD R29, R29, UR7, RZ ;  /* 0x000000071d1d7c24 */ /* 0x000fca000f8e02ff */
[----:B------:R1:W-:Y:S01]  /*156d0*/  STL [R1+0x8c0], R29 ;  /* 0x0008c01d01007387 */ /* 0x0003e20000100800 */
[----:B0-----:R-:W-:-:S03]  /*156e0*/  IMAD R10, R4, UR7, RZ ;  /* 0x00000007040a7c24 */ /* 0x001fc6000f8e02ff */
[----:B-1----:R-:W4:Y:S04]  /*156f0*/  LDL.LU R29, [R1+0x13c] ;  /* 0x00013c00011d7983 */ /* 0x002f280000300800 */
[----:B------:R-:W4:Y:S04]  /*15700*/  LDL.LU R4, [R1+0x138] ;  /* 0x0001380001047983 */ /* 0x000f280000300800 */
[----:B------:R2:W-:Y:S02]  /*15710*/  STL [R1+0x8d0], R10 ;  /* 0x0008d00a01007387 */ /* 0x0005e40000100800 */
[----:B--2---:R-:W-:-:S05]  /*15720*/  IMAD R10, R3, UR7, RZ ;  /* 0x00000007030a7c24 */ /* 0x004fca000f8e02ff */
        /* <DEDUP_REMOVED lines=47> */
[----:B------:R-:W-:Y:S01]  /*15a20*/  STL [R1+0x9f0], R3 ;  /* 0x0009f00301007387 */ /* 0x000fe20000100800 */
[----:B-1----:R-:W-:-:S03]  /*15a30*/  IMAD R0, R5, UR7, RZ ;  /* 0x0000000705007c24 */ /* 0x002fc6000f8e02ff */
[----:B------:R-:W2:Y:S04]  /*15a40*/  LDL.LU R5, [R1+0x134] ;  /* 0x0001340001057983 */ /* 0x000ea80000300800 */
[----:B------:R4:W-:Y:S04]  /*15a50*/  STL [R1+0xa00], R2 ;  /* 0x000a000201007387 */ /* 0x0009e80000100800 */
[----:B------:R-:W3:Y:S04]  /*15a60*/  LDL.LU R15, [R1+0x130] ;  /* 0x00013000010f7983 */ /* 0x000ee80000300800 */
[----:B------:R0:W-:Y:S04]  /*15a70*/  STL [R1+0xa08], R0 ;  /* 0x000a080001007387 */ /* 0x0001e80000100800 */
[----:B------:R-:W3:Y:S01]  /*15a80*/  LDL.LU R14, [R1+0x12c] ;  /* 0x00012c00010e7983 */ /* 0x000ee20000300800 */
[----:B----4-:R-:W-:-:S03]  /*15a90*/  IMAD R2, R29, UR7, RZ ;  /* 0x000000071d027c24 */ /* 0x010fc6000f8e02ff */
[----:B------:R-:W4:Y:S01]  /*15aa0*/  LDL.LU R10, [R1+0x128] ;  /* 0x00012800010a7983 */ /* 0x000f220000300800 */
[----:B0-----:R-:W-:-:S03]  /*15ab0*/  IMAD R0, R4, UR7, RZ ;  /* 0x0000000704007c24 */ /* 0x001fc6000f8e02ff */
[----:B------:R-:W-:Y:S04]  /*15ac0*/  STL [R1+0xa18], R2 ;  /* 0x000a180201007387 */ /* 0x000fe80000100800 */
[----:B------:R-:W4:Y:S04]  /*15ad0*/  LDL.LU R3, [R1+0x124] ;  /* 0x0001240001037983 */ /* 0x000f280000300800 */
        /* <DEDUP_REMOVED lines=25> */
[----:B--2---:R-:W-:-:S05]  /*15c70*/  IMAD R5, R5, UR7, RZ ;  /* 0x0000000705057c24 */ /* 0x004fca000f8e02ff */
[----:B------:R0:W-:Y:S01]  /*15c80*/  STL [R1+0xa30], R5 ;  /* 0x000a300501007387 */ /* 0x0001e20000100800 */
[----:B---3--:R-:W-:-:S03]  /*15c90*/  IMAD R15, R15, UR7, RZ ;  /* 0x000000070f0f7c24 */ /* 0x008fc6000f8e02ff */
[----:B0-----:R-:W2:Y:S01]  /*15ca0*/  LDL.LU R5, [R1+0x285c] ;  /* 0x00285c0001057983 */ /* 0x001ea20000300800 */
[----:B------:R-:W-:-:S03]  /*15cb0*/  IMAD R14, R14, UR7, RZ ;  /* 0x000000070e0e7c24 */ /* 0x000fc6000f8e02ff */
[----:B------:R0:W-:Y:S04]  /*15cc0*/  STL [R1+0xa38], R15 ;  /* 0x000a380f01007387 */ /* 0x0001e80000100800 */
[----:B0-----:R-:W3:Y:S04]  /*15cd0*/  LDL.LU R15, [R1+0xb8] ;  /* 0x0000b800010f7983 */ /* 0x001ee80000300800 */
[----:B------:R0:W-:Y:S04]  /*15ce0*/  STL [R1+0xa48], R14 ;  /* 0x000a480e01007387 */ /* 0x0001e80000100800 */
[----:B0-----:R-:W2:Y:S01]  /*15cf0*/  LDL.LU R14, [R1+0xb4] ;  /* 0x0000b400010e7983 */ /* 0x001ea20000300800 */
[----:B----4-:R-:W-:-:S05]  /*15d00*/  IMAD R10, R10, UR7, RZ ;  /* 0x000000070a0a7c24 */ /* 0x010fca000f8e02ff */
[----:B------:R0:W-:Y:S01]  /*15d10*/  STL [R1+0xa50], R10 ;  /* 0x000a500a01007387 */ /* 0x0001e20000100800 */
[----:B------:R-:W-:Y:S02]  /*15d20*/  IMAD R2, R2, UR7, RZ ;  /* 0x0000000702027c24 */ /* 0x000fe4000f8e02ff */
[----:B0-----:R-:W-:Y:S02]  /*15d30*/  IMAD R10, R3, UR7, RZ ;  /* 0x00000007030a7c24 */ /* 0x001fe4000f8e02ff */
[----:B------:R-:W-:Y:S02]  /*15d40*/  IMAD R3, R0, UR7, RZ ;  /* 0x0000000700037c24 */ /* 0x000fe4000f8e02ff */
[----:B------:R-:W-:Y:S01]  /*15d50*/  IMAD R0, R6, UR7, RZ ;  /* 0x0000000706007c24 */ /* 0x000fe2000f8e02ff */
[----:B------:R-:W-:Y:S04]  /*15d60*/  STL [R1+0xa60], R10 ;  /* 0x000a600a01007387 */ /* 0x000fe80000100800 */
[----:B------:R0:W-:Y:S04]  /*15d70*/  STL [R1+0x584], R3 ;  /* 0x0005840301007387 */ /* 0x0001e80000100800 */
        /* <DEDUP_REMOVED lines=41> */
[----:B------:R-:W4:Y:S01]  /*16010*/  LDL.LU R10, [R1+0xb0] ;  /* 0x0000b000010a7983 */ /* 0x000f220000300800 */
[----:B0-----:R-:W-:-:S03]  /*16020*/  IMAD R0, R4, UR7, RZ ;  /* 0x0000000704007c24 */ /* 0x001fc6000f8e02ff */
[----:B------:R0:W-:Y:S04]  /*16030*/  STL [R1+0x3ec], R2 ;  /* 0x0003ec0201007387 */ /* 0x0001e80000100800 */
[----:B-1----:R-:W4:Y:S04]  /*16040*/  LDL.LU R3, [R1+0xac] ;  /* 0x0000ac0001037983 */ /* 0x002f280000300800 */
[----:B------:R2:W-:Y:S04]  /*16050*/  STL [R1+0x3e8], R0 ;  /* 0x0003e80001007387 */ /* 0x0005e80000100800 */
[----:B0-----:R-:W4:Y:S01]  /*16060*/  LDL.LU R2, [R1+0xa8] ;  /* 0x0000a80001027983 */ /* 0x001f220000300800 */
[----:B---3--:R-:W-:-:S05]  /*16070*/  IMAD R4, R15, UR7, RZ ;  /* 0x000000070f047c24 */ /* 0x008fca000f8e02ff */
[----:B------:R0:W-:Y:S04]  /*16080*/  STL [R1+0x3d4], R4 ;  /* 0x0003d40401007387 */ /* 0x0001e80000100800 */
[----:B------:R-:W3:Y:S01]  /*16090*/  LDL.LU R6, [R1+0xa4] ;  /* 0x0000a40001067983 */ /* 0x000ee20000300800 */
[----:B--2---:R-:W-:-:S05]  /*160a0*/  IMAD R0, R14, UR7, RZ ;  /* 0x000000070e007c24 */ /* 0x004fca000f8e02ff */
[----:B------:R1:W-:Y:S04]  /*160b0*/  STL [R1+0x3d0], R0 ;  /* 0x0003d00001007387 */ /* 0x0003e80000100800 */
        /* <DEDUP_REMOVED lines=21> */
[----:B------:R-:W2:Y:S04]  /*16210*/  LDL.LU R15, [R1+0x18] ;  /* 0x00001800010f7983 */ /* 0x000ea80000300800 */
[----:B------:R-:W2:Y:S01]  /*16220*/  LDL.LU R14, [R1+0x14] ;  /* 0x00001400010e7983 */ /* 0x000ea20000300800 */
[----:B------:R-:W-:-:S03]  /*16230*/  IMAD R5, R5, UR7, RZ ;  /* 0x0000000705057c24 */ /* 0x000fc6000f8e02ff */
[----:B-1----:R-:W2:Y:S01]  /*16240*/  LDL.LU R0, [R1+0xc] ;  /* 0x00000c0001007983 */ /* 0x002ea20000300800 */
[----:B----4-:R-:W-:-:S05]  /*16250*/  IMAD R10, R10, UR7, RZ ;  /* 0x000000070a0a7c24 */ /* 0x010fca000f8e02ff */
[----:B------:R0:W-:Y:S01]  /*16260*/  STL [R1+0x3b8], R10 ;  /* 0x0003b80a01007387 */ /* 0x0001e20000100800 */
[----:B------:R-:W-:-:S03]  /*16270*/  IMAD R3, R3, UR7, RZ ;  /* 0x0000000703037c24 */ /* 0x000fc6000f8e02ff */
[----:B0-----:R-:W4:Y:S01]  /*16280*/  LDL.LU R10, [R1+0x2858] ;  /* 0x00285800010a7983 */ /* 0x001f220000300800 */
[----:B------:R-:W-:-:S03]  /*16290*/  IMAD R2, R2, UR7, RZ ;  /* 0x0000000702027c24 */ /* 0x000fc6000f8e02ff */
[----:B------:R0:W-:Y:S04]  /*162a0*/  STL [R1+0x3b4], R3 ;  /* 0x0003b40301007387 */ /* 0x0001e80000100800 */
[----:B0-----:R-:W4:Y:S04]  /*162b0*/  LDL.LU R3, [R1+0x2854] ;  /* 0x0028540001037983 */ /* 0x001f280000300800 */
[----:B------:R0:W-:Y:S04]  /*162c0*/  STL [R1+0x3b0], R2 ;  /* 0x0003b00201007387 */ /* 0x0001e80000100800 */
[----:B0-----:R-:W4:Y:S04]  /*162d0*/  LDL.LU R2, [R1+0x2850] ;  /* 0x0028500001027983 */ /* 0x001f280000300800 */
[----:B------:R-:W-:Y:S04]  /*162e0*/  STL [R1+0x3bc], R5 ;  /* 0x0003bc0501007387 */ /* 0x000fe80000100800 */
[----:B------:R0:W-:Y:S04]  /*162f0*/  STL [R1+0x270c], R5 ;  /* 0x00270c0501007387 */ /* 0x0001e80000100800 */
[----:B0-----:R-:W4:Y:S01]  /*16300*/  LDL.LU R5, [R1+0x10] ;  /* 0x0000100001057983 */ /* 0x001f220000300800 */
[----:B---3--:R-:W-:-:S05]  /*16310*/  IMAD R6, R6, UR7, RZ ;  /* 0x0000000706067c24 */ /* 0x008fca000f8e02ff */
[----:B------:R0:W-:Y:S01]  /*16320*/  STL [R1+0x3ac], R6 ;  /* 0x0003ac0601007387 */ /* 0x0001e20000100800 */
[----:B--2---:R-:W-:-:S03]  /*16330*/  IMAD R7, R7, UR7, RZ ;  /* 0x0000000707077c24 */ /* 0x004fc6000f8e02ff */
[----:B0-----:R-:W2:Y:S01]  /*16340*/  LDL.LU R6, [R1+0x284c] ;  /* 0x00284c0001067983 */ /* 0x001ea20000300800 */
[----:B------:R-:W-:-:S03]  /*16350*/  IMAD R8, R8, UR7, RZ ;  /* 0x0000000708087c24 */ /* 0x000fc6000f8e02ff */
[----:B------:R0:W-:Y:S01]  /*16360*/  STL [R1+0x3a8], R7 ;  /* 0x0003a80701007387 */ /* 0x0001e20000100800 */
[----:B------:R-:W-:Y:S02]  /*16370*/  IMAD R9, R9, UR7, RZ ;  /* 0x0000000709097c24 */ /* 0x000fe4000f8e02ff */
[----:B------:R-:W-:Y:S01]  /*16380*/  IMAD R11, R11, UR7, RZ ;  /* 0x000000070b0b7c24 */ /* 0x000fe2000f8e02ff */
[----:B0-----:R-:W3:Y:S01]  /*16390*/  LDL.LU R7, [R1+0x2848] ;  /* 0x0028480001077983 */ /* 0x001ee20000300800 */
[----:B------:R-:W-:-:S03]  /*163a0*/  IMAD R27, R27, UR7, RZ ;  /* 0x000000071b1b7c24 */ /* 0x000fc6000f8e02ff */
[----:B------:R0:W-:Y:S01]  /*163b0*/  STL [R1+0x3a4], R8 ;  /* 0x0003a40801007387 */ /* 0x0001e20000100800 */
[----:B------:R-:W-:Y:S02]  /*163c0*/  IMAD R26, R26, UR7, RZ ;  /* 0x000000071a1a7c24 */ /* 0x000fe4000f8e02ff */
[----:B------:R-:W-:Y:S01]  /*163d0*/  IMAD R25, R25, UR7, RZ ;  /* 0x0000000719197c24 */ /* 0x000fe2000f8e02ff */
[----:B0-----:R-:W2:Y:S04]  /*163e0*/  LDL.LU R8, [R1+0x2844] ;  /* 0x0028440001087983 */ /* 0x001ea80000300800 */
[----:B------:R0:W-:Y:S01]  /*163f0*/  STL [R1+0x3a0], R9 ;  /* 0x0003a00901007387 */ /* 0x0001e20000100800 */
[----:B------:R-:W-:Y:S02]  /*16400*/  IMAD R24, R24, UR7, RZ ;  /* 0x0000000718187c24 */ /* 0x000fe4000f8e02ff */
[----:B------:R-:W-:Y:S01]  /*16410*/  IMAD R23, R23, UR7, RZ ;  /* 0x0000000717177c24 */ /* 0x000fe2000f8e02ff */
[----:B0-----:R-:W2:Y:S04]  /*16420*/  LDL.LU R9, [R1+0x2840] ;  /* 0x0028400001097983 */ /* 0x001ea80000300800 */
[----:B------:R0:W-:Y:S01]  /*16430*/  STL [R1+0x39c], R11 ;  /* 0x00039c0b01007387 */ /* 0x0001e20000100800 */
[----:B------:R-:W-:-:S03]  /*16440*/  IMAD R22, R22, UR7, RZ ;  /* 0x0000000716167c24 */ /* 0x000fc6000f8e02ff */
        /* <DEDUP_REMOVED lines=52> */
[----:B----4-:R-:W-:-:S05]  /*16790*/  IMAD R5, R5, UR7, RZ ;  /* 0x0000000705057c24 */ /* 0x010fca000f8e02ff */
[----:B------:R0:W-:Y:S02]  /*167a0*/  STL [R1+0x34c], R5 ;  /* 0x00034c0501007387 */ /* 0x0001e40000100800 */
[----:B0-----:R-:W-:Y:S02]  /*167b0*/  IMAD R5, R0, UR7, RZ ;  /* 0x0000000700057c24 */ /* 0x001fe4000f8e02ff */
[----:B--2---:R-:W-:Y:S02]  /*167c0*/  IMAD R0, R14, UR7, RZ ;  /* 0x000000070e007c24 */ /* 0x004fe4000f8e02ff */
[----:B------:R-:W2:Y:S04]  /*167d0*/  LDL.LU R14, [R1+0x27ec] ;  /* 0x0027ec00010e7983 */ /* 0x000ea80000300800 */
[----:B------:R0:W-:Y:S02]  /*167e0*/  STL [R1+0x348], R5 ;  /* 0x0003480501007387 */ /* 0x0001e40000100800 */
[----:B0-----:R-:W-:-:S02]  /*167f0*/  IMAD R5, R15, UR7, RZ ;  /* 0x000000070f057c24 */ /* 0x001fc4000f8e02ff */
[----:B------:R-:W2:Y:S04]  /*16800*/  LDL.LU R15, [R1+0x27e8] ;  /* 0x0027e800010f7983 */ /* 0x000ea80000300800 */
[----:B------:R0:W-:Y:S04]  /*16810*/  STL [R1+0x344], R0 ;  /* 0x0003440001007387 */ /* 0x0001e80000100800 */
[----:B------:R1:W-:Y:S01]  /*16820*/  STL [R1+0x340], R5 ;  /* 0x0003400501007387 */ /* 0x0003e20000100800 */
[----:B0-----:R-:W-:Y:S02]  /*16830*/  IMAD R0, R4, UR7, RZ ;  /* 0x0000000704007c24 */ /* 0x001fe4000f8e02ff */
[----:B------:R-:W-:-:S02]  /*16840*/  IMAD R4, R28, UR7, RZ ;  /* 0x000000071c047c24 */ /* 0x000fc4000f8e02ff */
[----:B-1----:R-:W-:Y:S01]  /*16850*/  IMAD R5, R29, UR7, RZ ;  /* 0x000000071d057c24 */ /* 0x002fe2000f8e02ff */
        /* <DEDUP_REMOVED lines=27> */
[----:B------:R-:W4:Y:S04]  /*16a10*/  LDL R26, [R1+0x48] ;  /* 0x00004800011a7983 */ /* 0x000f280000100800 */
[----:B------:R0:W-:Y:S04]  /*16a20*/  STL [R1+0x304], R4 ;  /* 0x0003040401007387 */ /* 0x0001e80000100800 */
[----:B------:R-:W2:Y:S04]  /*16a30*/  LDL R25, [R1+0x5c] ;  /* 0x00005c0001197983 */ /* 0x000ea80000100800 */
[----:B------:R3:W-:Y:S04]  /*16a40*/  STL [R1+0x300], R0 ;  /* 0x0003000001007387 */ /* 0x0007e80000100800 */
[----:B------:R-:W2:Y:S01]  /*16a50*/  LDL R24, [R1+0x70] ;  /* 0x0000700001187983 */ /* 0x000ea20000100800 */
[----:B-1----:R-:W-:-:S02]  /*16a60*/  IMAD R5, R27, UR7, RZ ;  /* 0x000000071b057c24 */ /* 0x002fc4000f8e02ff */
[----:B0-----:R-:W-:Y:S02]  /*16a70*/  IMAD R4, R9, UR7, RZ ;  /* 0x0000000709047c24 */ /* 0x001fe4000f8e02ff */
[----:B---3--:R-:W-:Y:S01]  /*16a80*/  IMAD R0, R11, UR7, RZ ;  /* 0x000000070b007c24 */ /* 0x008fe2000f8e02ff */
[----:B--2---:R-:W-:Y:S04]  /*16a90*/  STL.64 [R1+0x27e0], R24 ;  /* 0x0027e01801007387 */ /* 0x004fe80000100a00 */
[----:B------:R-:W2:Y:S04]  /*16aa0*/  LDL R23, [R1+0x78] ;  /* 0x0000780001177983 */ /* 0x000ea80000100800 */
[----:B------:R-:W3:Y:S04]  /*16ab0*/  LDL R22, [R1+0x98] ;  /* 0x0000980001167983 */ /* 0x000ee80000100800 */
[----:B------:R-:W2:Y:S04]  /*16ac0*/  LDL R21, [R1+0x9c] ;  /* 0x00009c0001157983 */ /* 0x000ea80000100800 */
        /* <DEDUP_REMOVED lines=11> */
[----:B------:R0:W-:Y:S04]  /*16b80*/  STL [R1+0x2f8], R0 ;  /* 0x0002f80001007387 */ /* 0x0001e80000100800 */
[----:B------:R-:W2:Y:S04]  /*16b90*/  LDL R9, [R1+0x34] ;  /* 0x0000340001097983 */ /* 0x000ea80000100800 */
[----:B------:R-:W-:Y:S01]  /*16ba0*/  STL [R1+0x2f4], R4 ;  /* 0x0002f40401007387 */ /* 0x000fe20000100800 */
[----:B0-----:R-:W-:-:S03]  /*16bb0*/  IMAD R0, R8, UR7, RZ ;  /* 0x0000000708007c24 */ /* 0x001fc6000f8e02ff */
[----:B------:R-:W2:Y:S04]  /*16bc0*/  LDL R8, [R1+0x30] ;  /* 0x0000300001087983 */ /* 0x000ea80000100800 */
[----:B------:R-:W-:Y:S04]  /*16bd0*/  STL [R1+0x2fc], R5 ;  /* 0x0002fc0501007387 */ /* 0x000fe80000100800 */
[----:B------:R0:W-:Y:S01]  /*16be0*/  STL [R1+0x2f0], R0 ;  /* 0x0002f00001007387 */ /* 0x0001e20000100800 */
[----:B------:R-:W-:-:S04]  /*16bf0*/  IMAD.WIDE R24, R3, 0x2, R14 ;  /* 0x0000000203187825 */ /* 0x000fc800078e020e */
[----:B0-----:R-:W-:Y:S02]  /*16c00*/  IMAD R0, R7, UR7, RZ ;  /* 0x0000000707007c24 */ /* 0x001fe4000f8e02ff */
[----:B------:R-:W2:Y:S04]  /*16c10*/  LDL R7, [R1+0x2c] ;  /* 0x00002c0001077983 */ /* 0x000ea80000100800 */
[----:B------:R-:W-:Y:S04]  /*16c20*/  STL [R1+0x2ec], R0 ;  /* 0x0002ec0001007387 */ /* 0x000fe80000100800 */
[----:B------:R0:W-:Y:S02]  /*16c30*/  STL.64 [R1+0x2e0], R24 ;  /* 0x0002e01801007387 */ /* 0x0001e40000100a00 */
[----:B0-----:R-:W-:-:S05]  /*16c40*/  IMAD.WIDE R24, R10, 0x2, R14 ;  /* 0x000000020a187825 */ /* 0x001fca00078e020e */
[----:B------:R0:W-:Y:S04]  /*16c50*/  STL.64 [R1+0x2d8], R24 ;  /* 0x0002d81801007387 */ /* 0x0001e80000100a00 */
[----:B0-----:R-:W3:Y:S01]  /*16c60*/  LDL.LU.64 R24, [R1+0x27e0] ;  /* 0x0027e00001187983 */ /* 0x001ee20000300a00 */
[----:B------:R-:W-:-:S05]  /*16c70*/  IMAD R4, R6, UR7, RZ ;  /* 0x0000000706047c24 */ /* 0x000fca000f8e02ff */
[----:B------:R-:W-:Y:S04]  /*16c80*/  STL [R1+0x2e8], R4 ;  /* 0x0002e80401007387 */ /* 0x000fe80000100800 */
[----:B------:R2:W-:Y:S02]  /*16c90*/  STL.64 [R1+0x2710], R4 ;  /* 0x0027100401007387 */ /* 0x0005e40000100a00 */
[----:B--2---:R-:W-:-:S04]  /*16ca0*/  IMAD.WIDE R4, R7, 0x2, R14 ;  /* 0x0000000207047825 */ /* 0x004fc800078e020e */
[--C-:B------:R-:W-:Y:S01]  /*16cb0*/  IMAD.WIDE R6, R8, 0x2, R14.reuse ;  /* 0x0000000208067825 */ /* 0x100fe200078e020e */
[----:B------:R0:W-:Y:S04]  /*16cc0*/  STL.64 [R1+0x2d0], R4 ;  /* 0x0002d00401007387 */ /* 0x0001e80000100a00 */
[----:B------:R1:W-:Y:S01]  /*16cd0*/  STL.64 [R1+0x2c8], R6 ;  /* 0x0002c80601007387 */ /* 0x0003e20000100a00 */
[----:B0-----:R-:W-:-:S04]  /*16ce0*/  IMAD.WIDE R4, R9, 0x2, R14 ;  /* 0x0000000209047825 */ /* 0x001fc800078e020e */
[--C-:B------:R-:W-:Y:S01]  /*16cf0*/  IMAD.WIDE R8, R11, 0x2, R14.reuse ;  /* 0x000000020b087825 */ /* 0x100fe200078e020e */
[----:B------:R4:W-:Y:S03]  /*16d00*/  STL.64 [R1+0x2c0], R4 ;  /* 0x0002c00401007387 */ /* 0x0009e60000100a00 */
[--C-:B-1----:R-:W-:Y:S01]  /*16d10*/  IMAD.WIDE R6, R27, 0x2, R14.reuse ;  /* 0x000000021b067825 */ /* 0x102fe200078e020e */
[----:B------:R3:W-:Y:S04]  /*16d20*/  STL.64 [R1+0x2b8], R8 ;  /* 0x0002b80801007387 */ /* 0x0007e80000100a00 */
[----:B------:R0:W-:Y:S01]  /*16d30*/  STL.64 [R1+0x2b0], R6 ;  /* 0x0002b00601007387 */ /* 0x0001e20000100a00 */
[----:B----4-:R-:W-:-:S04]  /*16d40*/  IMAD.WIDE R4, R26, 0x2, R14 ;  /* 0x000000021a047825 */ /* 0x010fc800078e020e */
[--C-:B---3--:R-:W-:Y:S01]  /*16d50*/  IMAD.WIDE R8, R25, 0x2, R14.reuse ;  /* 0x0000000219087825 */ /* 0x108fe200078e020e */
[----:B------:R1:W-:Y:S03]  /*16d60*/  STL.64 [R1+0x2a8], R4 ;  /* 0x0002a80401007387 */ /* 0x0003e60000100a00 */
[--C-:B0-----:R-:W-:Y:S01]  /*16d70*/  IMAD.WIDE R6, R24, 0x2, R14.reuse ;  /* 0x0000000218067825 */ /* 0x101fe200078e020e */
[----:B------:R0:W-:Y:S04]  /*16d80*/  STL.64 [R1+0x2a0], R8 ;  /* 0x0002a00801007387 */ /* 0x0001e80000100a00 */
[----:B------:R2:W-:Y:S01]  /*16d90*/  STL.64 [R1+0x298], R6 ;  /* 0x0002980601007387 */ /* 0x0005e20000100a00 */
[----:B-1----:R-:W-:-:S04]  /*16da0*/  IMAD.WIDE R4, R23, 0x2, R14 ;  /* 0x0000000217047825 */ /* 0x002fc800078e020e */
[--C-:B0-----:R-:W-:Y:S01]  /*16db0*/  IMAD.WIDE R8, R22, 0x2, R14.reuse ;  /* 0x0000000216087825 */ /* 0x101fe200078e020e */
[----:B------:R0:W-:Y:S03]  /*16dc0*/  STL.64 [R1+0x290], R4 ;  /* 0x0002900401007387 */ /* 0x0001e60000100a00 */
[--C-:B--2---:R-:W-:Y:S01]  /*16dd0*/  IMAD.WIDE R6, R21, 0x2, R14.reuse ;  /* 0x0000000215067825 */ /* 0x104fe200078e020e */
[----:B------:R1:W-:Y:S04]  /*16de0*/  STL.64 [R1+0x288], R8 ;  /* 0x0002880801007387 */ /* 0x0003e80000100a00 */
[----:B------:R2:W-:Y:S01]  /*16df0*/  STL.64 [R1+0x280], R6 ;  /* 0x0002800601007387 */ /* 0x0005e20000100a00 */
[----:B0-----:R-:W-:-:S04]  /*16e00*/  IMAD.WIDE R4, R20, 0x2, R14 ;  /* 0x0000000214047825 */ /* 0x001fc800078e020e */
[--C-:B-1----:R-:W-:Y:S01]  /*16e10*/  IMAD.WIDE R8, R19, 0x2, R14.reuse ;  /* 0x0000000213087825 */ /* 0x102fe200078e020e */
        /* <DEDUP_REMOVED lines=9> */
[----:B------:R-:W-:Y:S01]  /*16eb0*/  STL.64 [R1+0x250], R6 ;  /* 0x0002500601007387 */ /* 0x000fe20000100a00 */
[----:B0-----:R-:W-:-:S04]  /*16ec0*/  IMAD.WIDE R4, R12, 0x2, R14 ;  /* 0x000000020c047825 */ /* 0x001fc800078e020e */
[--C-:B-1----:R-:W-:Y:S01]  /*16ed0*/  IMAD.WIDE R8, R28, 0x2, R14.reuse ;  /* 0x000000021c087825 */ /* 0x102fe200078e020e */
[----:B------:R0:W-:Y:S04]  /*16ee0*/  STL.64 [R1+0x248], R4 ;  /* 0x0002480401007387 */ /* 0x0001e80000100a00 */
[----:B0-----:R-:W2:Y:S04]  /*16ef0*/  LDL R4, [R1+0x45c] ;  /* 0x00045c0001047983 */ /* 0x001ea80000100800 */
[----:B------:R-:W-:Y:S04]  /*16f00*/  STL.64 [R1+0x240], R8 ;  /* 0x0002400801007387 */ /* 0x000fe80000100a00 */
[----:B------:R-:W2:Y:S01]  /*16f10*/  LDL R5, [R1+0x470] ;  /* 0x0004700001057983 */ /* 0x000ea20000100800 */
[----:B------:R-:W-:-:S05]  /*16f20*/  IMAD.WIDE R6, R29, 0x2, R14 ;  /* 0x000000021d067825 */ /* 0x000fca00078e020e */
[----:B------:R-:W-:Y:S04]  /*16f30*/  STL.64 [R1+0x238], R6 ;  /* 0x0002380601007387 */ /* 0x000fe80000100a00 */
[----:B--2---:R0:W-:Y:S04]  /*16f40*/  STL.64 [R1+0x27c0], R4 ;  /* 0x0027c00401007387 */ /* 0x0041e80000100a00 */
[----:B0-----:R-:W2:Y:S04]  /*16f50*/  LDL R5, [R1+0x44c] ;  /* 0x00044c0001057983 */ /* 0x001ea80000100800 */
[----:B------:R-:W3:Y:S04]  /*16f60*/  LDL R4, [R1+0x448] ;  /* 0x0004480001047983 */ /* 0x000ee80000100800 */
[----:B--2---:R0:W-:Y:S04]  /*16f70*/  STL [R1+0x27c8], R5 ;  /* 0x0027c80501007387 */ /* 0x0041e80000100800 */
[----:B0-----:R-:W2:Y:S04]  /*16f80*/  LDL R5, [R1+0x434] ;  /* 0x0004340001057983 */ /* 0x001ea80000100800 */
[----:B---3--:R0:W-:Y:S04]  /*16f90*/  STL [R1+0x27cc], R4 ;  /* 0x0027cc0401007387 */ /* 0x0081e80000100800 */
[----:B0-----:R-:W3:Y:S04]  /*16fa0*/  LDL R4, [R1+0x430] ;  /* 0x0004300001047983 */ /* 0x001ee80000100800 */
[----:B--2---:R0:W-:Y:S04]  /*16fb0*/  STL [R1+0x27d0], R5 ;  /* 0x0027d00501007387 */ /* 0x0041e80000100800 */
[----:B0-----:R-:W2:Y:S01]  /*16fc0*/  LDL R5, [R1+0x424] ;  /* 0x0004240001057983 */ /* 0x001ea20000100800 */
[----:B------:R-:W-:-:S03]  /*16fd0*/  IMAD R0, R2, UR7, RZ ;  /* 0x0000000702007c24 */ /* 0x000fc6000f8e02ff */
[----:B---3--:R0:W-:Y:S04]  /*16fe0*/  STL [R1+0x27d4], R4 ;  /* 0x0027d40401007387 */ /* 0x0081e80000100800 */
[----:B0-----:R-:W3:Y:S04]  /*16ff0*/  LDL R4, [R1+0x420] ;  /* 0x0004200001047983 */ /* 0x001ee80000100800 */
[----:B--2---:R3:W-:Y:S04]  /*17000*/  STL [R1+0x27d8], R5 ;  /* 0x0027d80501007387 */ /* 0x0047e80000100800 */
[----:B------:R-:W2:Y:S04]  /*17010*/  LDL.LU R2, [R1+0x474] ;  /* 0x0004740001027983 */ /* 0x000ea80000300800 */
[----:B------:R-:W4:Y:S04]  /*17020*/  LDL.LU R6, [R1+0x488] ;  /* 0x0004880001067983 */ /* 0x000f280000300800 */
        /* <DEDUP_REMOVED lines=19> */
[----:B------:R-:W2:Y:S01]  /*17160*/  LDL.LU R29, [R1+0x550] ;  /* 0x00055000011d7983 */ /* 0x000ea20000300800 */
[----:B---3--:R-:W-:-:S03]  /*17170*/  IMAD.WIDE R4, R4, 0x2, R14 ;  /* 0x0000000204047825 */ /* 0x008fc600078e020e */
[----:B--2---:R0:W-:Y:S04]  /*17180*/  STL.64 [R1+0x27b8], R28 ;  /* 0x0027b81c01007387 */ /* 0x0041e80000100a00 */
[----:B0-----:R-:W2:Y:S04]  /*17190*/  LDL R29, [R1+0x458] ;  /* 0x00045800011d7983 */ /* 0x001ea80000100800 */
[----:B------:R0:W-:Y:S04]  /*171a0*/  STL.64 [R1+0x230], R4 ;  /* 0x0002300401007387 */ /* 0x0001e80000100a00 */
[----:B0-----:R-:W3:Y:S02]  /*171b0*/  LDL.LU R5, [R1+0x27d8] ;  /* 0x0027d80001057983 */ /* 0x001ee40000300800 */
[----:B---3--:R-:W-:-:S05]  /*171c0*/  IMAD.WIDE R4, R5, 0x2, R14 ;  /* 0x0000000205047825 */ /* 0x008fca00078e020e */
        /* <DEDUP_REMOVED lines=13> */
[----:B0-----:R-:W3:Y:S01]  /*172a0*/  LDL.LU.64 R4, [R1+0x27c0] ;  /* 0x0027c00001047983 */ /* 0x001ee20000300a00 */
[----:B--2---:R-:W-:-:S05]  /*172b0*/  IMAD.WIDE R28, R29, 0x2, R14 ;  /* 0x000000021d1c7825 */ /* 0x004fca00078e020e */
[----:B------:R3:W-:Y:S02]  /*172c0*/  STL.64 [R1+0x200], R28 ;  /* 0x0002001c01007387 */ /* 0x0007e40000100a00 */
[----:B---3--:R-:W-:-:S05]  /*172d0*/  IMAD.WIDE R28, R4, 0x2, R14 ;  /* 0x00000002041c7825 */ /* 0x008fca00078e020e */
[----:B------:R0:W-:Y:S04]  /*172e0*/  STL.64 [R1+0x1f8], R28 ;  /* 0x0001f81c01007387 */ /* 0x0001e80000100a00 */
[----:B------:R4:W-:Y:S01]  /*172f0*/  STL.64 [R1+0x2718], R2 ;  /* 0x0027180201007387 */ /* 0x0009e20000100a00 */
[----:B0-----:R-:W-:-:S04]  /*17300*/  IMAD.WIDE R28, R5, 0x2, R14 ;  /* 0x00000002051c7825 */ /* 0x001fc800078e020e */
[--C-:B------:R-:W-:Y:S01]  /*17310*/  IMAD.WIDE R4, R2, 0x2, R14.reuse ;  /* 0x0000000202047825 */ /* 0x100fe200078e020e */
[----:B------:R-:W-:Y:S03]  /*17320*/  STL.64 [R1+0x1f0], R28 ;  /* 0x0001f01c01007387 */ /* 0x000fe60000100a00 */
[--C-:B----4-:R-:W-:Y:S01]  /*17330*/  IMAD.WIDE R2, R6, 0x2, R14.reuse ;  /* 0x0000000206027825 */ /* 0x110fe200078e020e */
[----:B------:R0:W-:Y:S04]  /*17340*/  STL.64 [R1+0x1e8], R4 ;  /* 0x0001e80401007387 */ /* 0x0001e80000100a00 */
[----:B------:R-:W-:Y:S04]  /*17350*/  STL.64 [R1+0x2690], R6 ;  /* 0x0026900601007387 */ /* 0x000fe80000100a00 */
[----:B------:R1:W-:Y:S01]  /*17360*/  STL.64 [R1+0x1e0], R2 ;  /* 0x0001e00201007387 */ /* 0x0003e20000100a00 */
[----:B0-----:R-:W-:-:S05]  /*17370*/  IMAD.WIDE R4, R7, 0x2, R14 ;  /* 0x0000000207047825 */ /* 0x001fca00078e020e */
[----:B------:R0:W-:Y:S01]  /*17380*/  STL.64 [R1+0x1d8], R4 ;  /* 0x0001d80401007387 */ /* 0x0001e20000100a00 */
[----:B-1----:R-:W-:-:S03]  /*17390*/  IMAD.WIDE R2, R8, 0x2, R14 ;  /* 0x0000000208027825 */ /* 0x002fc600078e020e */
[----:B------:R-:W-:Y:S04]  /*173a0*/  STL.64 [R1+0x2698], R8 ;  /* 0x0026980801007387 */ /* 0x000fe80000100a00 */
[----:B------:R1:W-:Y:S01]  /*173b0*/  STL.64 [R1+0x1d0], R2 ;  /* 0x0001d00201007387 */ /* 0x0003e20000100a00 */
[----:B0-----:R-:W-:-:S05]  /*173c0*/  IMAD.WIDE R4, R9, 0x2, R14 ;  /* 0x0000000209047825 */ /* 0x001fca00078e020e */
[----:B------:R0:W-:Y:S01]  /*173d0*/  STL.64 [R1+0x1c8], R4 ;  /* 0x0001c80401007387 */ /* 0x0001e20000100a00 */
[----:B-1----:R-:W-:-:S03]  /*173e0*/  IMAD.WIDE R2, R11, 0x2, R14 ;  /* 0x000000020b027825 */ /* 0x002fc600078e020e */
[----:B------:R-:W-:Y:S04]  /*173f0*/  STL.64 [R1+0x2720], R10 ;  /* 0x0027200a01007387 */ /* 0x000fe80000100a00 */
[----:B------:R1:W-:Y:S01]  /*17400*/  STL.64 [R1+0x1c0], R2 ;  /* 0x0001c00201007387 */ /* 0x0003e20000100a00 */
[----:B0-----:R-:W-:-:S03]  /*17410*/  IMAD.WIDE R4, R27, 0x2, R14 ;  /* 0x000000021b047825 */ /* 0x001fc600078e020e */
[----:B------:R-:W-:Y:S01]  /*17420*/  STL.64 [R1+0x26a0], R26 ;  /* 0x0026a01a01007387 */ /* 0x000fe20000100a00 */
[----:B------:R-:W-:-:S03]  /*17430*/  IMAD.WIDE R6, R25, 0x2, R14 ;  /* 0x0000000219067825 */ /* 0x000fc600078e020e */
[----:B------:R0:W-:Y:S01]  /*17440*/  STL.64 [R1+0x1b8], R4 ;  /* 0x0001b80401007387 */ /* 0x0001e20000100a00 */
[----:B-1----:R-:W-:-:S05]  /*17450*/  IMAD.WIDE R2, R26, 0x2, R14 ;  /* 0x000000021a027825 */ /* 0x002fca00078e020e */
[----:B------:R1:W-:Y:S01]  /*17460*/  STL.64 [R1+0x1b0], R2 ;  /* 0x0001b00201007387 */ /* 0x0003e20000100a00 */
[----:B0-----:R-:W-:-:S03]  /*17470*/  IMAD.WIDE R4, R23, 0x2, R14 ;  /* 0x0000000217047825 */ /* 0x001fc600078e020e */
[----:B------:R0:W-:Y:S01]  /*17480*/  STL.64 [R1+0x1a8], R6 ;  /* 0x0001a80601007387 */ /* 0x0001e20000100a00 */
[----:B------:R-:W-:-:S03]  /*17490*/  IMAD.WIDE R28, R19, 0x2, R14 ;  /* 0x00000002131c7825 */ /* 0x000fc600078e020e */
[----:B------:R-:W2:Y:S01]  /*174a0*/  LDL R26, [R1+0x568] ;  /* 0x00056800011a7983 */ /* 0x000ea20000100800 */
[----:B-1----:R-:W-:-:S03]  /*174b0*/  IMAD.WIDE R2, R21, 0x2, R14 ;  /* 0x0000000215027825 */ /* 0x002fc600078e020e */
[----:B------:R-:W-:Y:S04]  /*174c0*/  STL.64 [R1+0x1a0], R4 ;  /* 0x0001a00401007387 */ /* 0x000fe80000100a00 */
[----:B------:R-:W3:Y:S04]  /*174d0*/  LDL R27, [R1+0x56c] ;  /* 0x00056c00011b7983 */ /* 0x000ee80000100800 */
[----:B------:R1:W-:Y:S04]  /*174e0*/  STL.64 [R1+0x198], R2 ;  /* 0x0001980201007387 */ /* 0x0003e80000100a00 */
[----:B------:R-:W4:Y:S04]  /*174f0*/  LDL R10, [R1+0x578] ;  /* 0x00057800010a7983 */ /* 0x000f280000100800 */
[----:B------:R-:W2:Y:S04]  /*17500*/  LDL R11, [R1+0x57c] ;  /* 0x00057c00010b7983 */ /* 0x000ea80000100800 */
[----:B------:R-:W2:Y:S04]  /*17510*/  LDL R8, [R1+0x590] ;  /* 0x0005900001087983 */ /* 0x000ea80000100800 */
[----:B------:R-:W2:Y:S04]  /*17520*/  LDL R9, [R1+0x594] ;  /* 0x0005940001097983 */ /* 0x000ea80000100800 */
[----:B0-----:R-:W2:Y:S04]  /*17530*/  LDL R6, [R1+0x5a0] ;  /* 0x0005a00001067983 */ /* 0x001ea80000100800 */
[----:B------:R-:W2:Y:S04]  /*17540*/  LDL R7, [R1+0x5a4] ;  /* 0x0005a40001077983 */ /* 0x000ea80000100800 */
[----:B-1----:R-:W2:Y:S04]  /*17550*/  LDL R2, [R1+0x5b0] ;  /* 0x0005b00001027983 */ /* 0x002ea80000100800 */
[----:B------:R-:W2:Y:S04]  /*17560*/  LDL R3, [R1+0x5b4] ;  /* 0x0005b40001037983 */ /* 0x000ea80000100800 */
[----:B------:R-:W2:Y:S04]  /*17570*/  LDL R4, [R1+0x5c0] ;  /* 0x0005c00001047983 */ /* 0x000ea80000100800 */
[----:B------:R-:W2:Y:S04]  /*17580*/  LDL R5, [R1+0x5c4] ;  /* 0x0005c40001057983 */ /* 0x000ea80000100800 */
[----:B------:R0:W-:Y:S02]  /*17590*/  STL.64 [R1+0x190], R28 ;  /* 0x0001901c01007387 */ /* 0x0001e40000100a00 */
[----:B0-----:R-:W-:-:S05]  /*175a0*/  IMAD.WIDE R28, R13, 0x2, R14 ;  /* 0x000000020d1c7825 */ /* 0x001fca00078e020e */
[----:B------:R0:W-:Y:S04]  /*175b0*/  STL.64 [R1+0x188], R28 ;  /* 0x0001881c01007387 */ /* 0x0001e80000100a00 */
[----:B------:R1:W-:Y:S01]  /*175c0*/  STL.64 [R1+0x26a8], R12 ;  /* 0x0026a80c01007387 */ /* 0x0003e20000100a00 */
[----:B0-----:R-:W-:-:S03]  /*175d0*/  IMAD.WIDE R28, R12, 0x2, R14 ;  /* 0x000000020c1c7825 */ /* 0x001fc600078e020e */
[----:B-1----:R-:W2:Y:S04]  /*175e0*/  LDL R13, [R1+0x554] ;  /* 0x00055400010d7983 */ /* 0x002ea80000100800 */
[----:B------:R0:W-:Y:S02]  /*175f0*/  STL.64 [R1+0x180], R28 ;  /* 0x0001801c01007387 */ /* 0x0001e40000100a00 */
[----:B0-----:R-:W-:-:S05]  /*17600*/  IMAD.WIDE R28, R17, 0x2, R14 ;  /* 0x00000002111c7825 */ /* 0x001fca00078e020e */
[----:B------:R0:W-:Y:S02]  /*17610*/  STL.64 [R1+0x178], R28 ;  /* 0x0001781c01007387 */ /* 0x0001e40000100a00 */
[----:B0-----:R-:W-:-:S05]  /*17620*/  IMAD.WIDE R28, R16, 0x2, R14 ;  /* 0x00000002101c7825 */ /* 0x001fca00078e020e */
[----:B------:R0:W-:Y:S04]  /*17630*/  STL.64 [R1+0x170], R28 ;  /* 0x0001701c01007387 */ /* 0x0001e80000100a00 */
[----:B0-----:R-:W2:Y:S04]  /*17640*/  LDL.LU.64 R28, [R1+0x27b8] ;  /* 0x0027b800011c7983 */ /* 0x001ea80000300a00 */
[----:B------:R0:W-:Y:S04]  /*17650*/  STL.64 [R1+0x26b0], R16 ;  /* 0x0026b01001007387 */ /* 0x0001e80000100a00 */
[----:B------:R1:W-:Y:S01]  /*17660*/  STL.64 [R1+0x26b8], R18 ;  /* 0x0026b81201007387 */ /* 0x0003e20000100a00 */
[----:B0-----:R-:W-:-:S05]  /*17670*/  IMAD.WIDE R16, R18, 0x2, R14 ;  /* 0x0000000212107825 */ /* 0x001fca00078e020e */
[----:B------:R0:W-:Y:S01]  /*17680*/  STL.64 [R1+0x168], R16 ;  /* 0x0001681001007387 */ /* 0x0001e20000100a00 */
[----:B-1----:R-:W-:-:S03]  /*17690*/  IMAD.WIDE R18, R22, 0x2, R14 ;  /* 0x0000000216127825 */ /* 0x002fc600078e020e */
[----:B------:R-:W-:Y:S01]  /*176a0*/  STL.64 [R1+0x26c0], R20 ;  /* 0x0026c01401007387 */ /* 0x000fe20000100a00 */
[----:B0-----:R-:W-:-:S05]  /*176b0*/  IMAD.WIDE R16, R20, 0x2, R14 ;  /* 0x0000000214107825 */ /* 0x001fca00078e020e */
[----:B------:R0:W-:Y:S04]  /*176c0*/  STL.64 [R1+0x160], R16 ;  /* 0x0001601001007387 */ /* 0x0001e80000100a00 */
[----:B------:R-:W-:Y:S04]  /*176d0*/  STL.64 [R1+0x26c8], R22 ;  /* 0x0026c81601007387 */ /* 0x000fe80000100a00 */
[----:B------:R2:W-:Y:S01]  /*176e0*/  STL.64 [R1+0x158], R18 ;  /* 0x0001581201007387 */ /* 0x0005e20000100a00 */
[----:B0-----:R-:W-:-:S03]  /*176f0*/  IMAD.WIDE R16, R24, 0x2, R14 ;  /* 0x0000000218107825 */ /* 0x001fc600078e020e */
[----:B------:R-:W-:Y:S04]  /*17700*/  STL.64 [R1+0x26d0], R24 ;  /* 0x0026d01801007387 */ /* 0x000fe80000100a00 */
[----:B------:R0:W-:Y:S01]  /*17710*/  STL.64 [R1+0x150], R16 ;  /* 0x0001501001007387 */ /* 0x0001e20000100a00 */
[----:B--2---:R-:W-:-:S03]  /*17720*/  IMAD.WIDE R18, R28, 0x2, R14 ;  /* 0x000000021c127825 */ /* 0x004fc600078e020e */
[----:B------:R-:W-:Y:S01]  /*17730*/  STL.64 [R1+0x26d8], R28 ;  /* 0x0026d81c01007387 */ /* 0x000fe20000100a00 */
[----:B0-----:R-:W-:-:S03]  /*17740*/  IMAD.WIDE R16, R29, 0x2, R14 ;  /* 0x000000021d107825 */ /* 0x001fc600078e020e */
[----:B------:R0:W-:Y:S04]  /*17750*/  STL.64 [R1+0x148], R18 ;  /* 0x0001481201007387 */ /* 0x0001e80000100a00 */
[----:B------:R1:W-:Y:S01]  /*17760*/  STL.64 [R1+0x140], R16 ;  /* 0x0001401001007387 */ /* 0x0003e20000100a00 */
[----:B0-----:R-:W-:-:S04]  /*17770*/  IMAD.WIDE R18, R13, 0x2, R14 ;  /* 0x000000020d127825 */ /* 0x001fc800078e020e */
[--C-:B-1----:R-:W-:Y:S01]  /*17780*/  IMAD.WIDE R16, R26, 0x2, R14.reuse ;  /* 0x000000021a107825 */ /* 0x102fe200078e020e */
[----:B------:R4:W-:Y:S03]  /*17790*/  STL.64 [R1+0x3c0], R18 ;  /* 0x0003c01201007387 */ /* 0x0009e60000100a00 */
[--C-:B---3--:R-:W-:Y:S01]  /*177a0*/  IMAD.WIDE R12, R27, 0x2, R14.reuse ;  /* 0x000000021b0c7825 */ /* 0x108fe200078e020e */
[----:B------:R0:W-:Y:S04]  /*177b0*/  STL.64 [R1+0x3d8], R16 ;  /* 0x0003d81001007387 */ /* 0x0001e80000100a00 */
[----:B------:R1:W-:Y:S01]  /*177c0*/  STL.64 [R1+0x3f0], R12 ;  /* 0x0003f00c01007387 */ /* 0x0003e20000100a00 */
[----:B----4-:R-:W-:-:S04]  /*177d0*/  IMAD.WIDE R18, R10, 0x2, R14 ;  /* 0x000000020a127825 */ /* 0x010fc800078e020e */
[--C-:B0-----:R-:W-:Y:S01]  /*177e0*/  IMAD.WIDE R16, R11, 0x2, R14.reuse ;  /* 0x000000020b107825 */ /* 0x101fe200078e020e */
[----:B------:R-:W-:Y:S03]  /*177f0*/  STL.64 [R1+0x400], R18 ;  /* 0x0004001201007387 */ /* 0x000fe60000100a00 */
[--C-:B-1----:R-:W-:Y:S01]  /*17800*/  IMAD.WIDE R12, R8, 0x2, R14.reuse ;  /* 0x00000002080c7825 */ /* 0x102fe200078e020e */
[----:B------:R-:W-:Y:S03]  /*17810*/  STL.64 [R1+0x418], R16 ;  /* 0x0004181001007387 */ /* 0x000fe60000100a00 */
[--C-:B------:R-:W-:Y:S01]  /*17820*/  IMAD.WIDE R10, R9, 0x2, R14.reuse ;  /* 0x00000002090a7825 */ /* 0x100fe200078e020e */
[----:B------:R-:W-:Y:S03]  /*17830*/  STL.64 [R1+0x428], R12 ;  /* 0x0004280c01007387 */ /* 0x000fe60000100a00 */
[--C-:B------:R-:W-:Y:S01]  /*17840*/  IMAD.WIDE R8, R6, 0x2, R14.reuse ;  /* 0x0000000206087825 */ /* 0x100fe200078e020e */
[----:B------:R0:W-:Y:S03]  /*17850*/  STL.64 [R1+0x440], R10 ;  /* 0x0004400a01007387 */ /* 0x0001e60000100a00 */
[--C-:B------:R-:W-:Y:S01]  /*17860*/  IMAD.WIDE R6, R7, 0x2, R14.reuse ;  /* 0x0000000207067825 */ /* 0x100fe200078e020e */
[----:B------:R1:W-:Y:S04]  /*17870*/  STL.64 [R1+0x450], R8 ;  /* 0x0004500801007387 */ /* 0x0003e80000100a00 */
[----:B------:R2:W-:Y:S01]  /*17880*/  STL.64 [R1+0x468], R6 ;  /* 0x0004680601007387 */ /* 0x0005e20000100a00 */
[----:B0-----:R-:W-:-:S04]  /*17890*/  IMAD.WIDE R10, R2, 0x2, R14 ;  /* 0x00000002020a7825 */ /* 0x001fc800078e020e */
[--C-:B-1----:R-:W-:Y:S01]  /*178a0*/  IMAD.WIDE R8, R3, 0x2, R14.reuse ;  /* 0x0000000203087825 */ /* 0x102fe200078e020e */
[----:B------:R-:W-:Y:S03]  /*178b0*/  STL.64 [R1+0x480], R10 ;  /* 0x0004800a01007387 */ /* 0x000fe60000100a00 */
[--C-:B--2---:R-:W-:Y:S01]  /*178c0*/  IMAD.WIDE R6, R4, 0x2, R14.reuse ;  /* 0x0000000204067825 */ /* 0x104fe200078e020e */
[----:B------:R-:W-:Y:S04]  /*178d0*/  STL.64 [R1+0x490], R8 ;  /* 0x0004900801007387 */ /* 0x000fe80000100a00 */
[----:B------:R-:W2:Y:S04]  /*178e0*/  LDL R28, [R1+0x5f4] ;  /* 0x0005f400011c7983 */ /* 0x000ea80000100800 */
[----:B------:R-:W-:Y:S04]  /*178f0*/  STL.64 [R1+0x4a8], R6 ;  /* 0x0004a80601007387 */ /* 0x000fe80000100a00 */
[----:B------:R-:W3:Y:S01]  /*17900*/  LDL R29, [R1+0x600] ;  /* 0x00060000011d7983 */ /* 0x000ee20000100800 */
[----:B------:R-:W-:-:S05]  /*17910*/  IMAD.WIDE R2, R5, 0x2, R14 ;  /* 0x0000000205027825 */ /* 0x000fca00078e020e */
[----:B------:R-:W-:Y:S04]  /*17920*/  STL.64 [R1+0x4b8], R2 ;  /* 0x0004b80201007387 */ /* 0x000fe80000100a00 */
[----:B---3--:R0:W-:Y:S04]  /*17930*/  STL [R1+0x279c], R29 ;  /* 0x00279c1d01007387 */ /* 0x0081e80000100800 */
[----:B0-----:R-:W3:Y:S04]  /*17940*/  LDL R29, [R1+0x5f0] ;  /* 0x0005f000011d7983 */ /* 0x001ee80000100800 */
[----:B--2---:R0:W-:Y:S04]  /*17950*/  STL [R1+0x27a0], R28 ;  /* 0x0027a01c01007387 */ /* 0x0041e80000100800 */
[----:B0-----:R-:W2:Y:S04]  /*17960*/  LDL R28, [R1+0x5e4] ;  /* 0x0005e400011c7983 */ /* 0x001ea80000100800 */
[----:B---3--:R0:W-:Y:S04]  /*17970*/  STL [R1+0x27a4], R29 ;  /* 0x0027a41d01007387 */ /* 0x0081e80000100800 */
[----:B0-----:R-:W3:Y:S04]  /*17980*/  LDL R29, [R1+0x5e0] ;  /* 0x0005e000011d7983 */ /* 0x001ee80000100800 */
[----:B--2---:R0:W-:Y:S04]  /*17990*/  STL [R1+0x27a8], R28 ;  /* 0x0027a81c01007387 */ /* 0x0041e80000100800 */
[----:B0-----:R-:W2:Y:S04]  /*179a0*/  LDL R28, [R1+0x5d4] ;  /* 0x0005d400011c7983 */ /* 0x001ea80000100800 */
[----:B---3--:R0:W-:Y:S04]  /*179b0*/  STL [R1+0x27ac], R29 ;  /* 0x0027ac1d01007387 */ /* 0x0081e80000100800 */
[----:B0-----:R-:W3:Y:S04]  /*179c0*/  LDL R29, [R1+0x5d0] ;  /* 0x0005d000011d7983 */ /* 0x001ee80000100800 */
[----:B--2---:R3:W-:Y:S04]  /*179d0*/  STL [R1+0x27b0], R28 ;  /* 0x0027b01c01007387 */ /* 0x0047e80000100800 */
[----:B------:R-:W2:Y:S04]  /*179e0*/  LDL R24, [R1+0x604] ;  /* 0x0006040001187983 */ /* 0x000ea80000100800 */
[----:B------:R-:W4:Y:S04]  /*179f0*/  LDL R25, [R1+0x608] ;  /* 0x0006080001197983 */ /* 0x000f280000100800 */
        /* <DEDUP_REMOVED lines=21> */
[----:B------:R-:W2:Y:S01]  /*17b50*/  LDL R5, [R1+0x6a8] ;  /* 0x0006a80001057983 */ /* 0x000ea20000100800 */
        /* <DEDUP_REMOVED lines=19> */
[----:B------:R2:W-:Y:S02]  /*17c90*/  STL.64 [R1+0x548], R28 ;  /* 0x0005481c01007387 */ /* 0x0005e40000100a00 */
[----:B--2---:R-:W-:-:S05]  /*17ca0*/  IMAD.WIDE R28, R24, 0x2, R14 ;  /* 0x00000002181c7825 */ /* 0x004fca00078e020e */
[----:B------:R4:W-:Y:S02]  /*17cb0*/  STL.64 [R1+0x560], R28 ;  /* 0x0005601c01007387 */ /* 0x0009e40000100a00 */
[----:B----4-:R-:W-:-:S04]  /*17cc0*/  IMAD.WIDE R28, R25, 0x2, R14 ;  /* 0x00000002191c7825 */ /* 0x010fc800078e020e */
        /* <DEDUP_REMOVED lines=421> */
[----:B------:R0:W-:Y:S04]  /*19720*/  STL.64 [R1+0xdf0], R28 ;  /* 0x000df01c01007387 */ /* 0x0001e80000100a00 */
[----:B------:R1:W-:Y:S01]  /*19730*/  STL.64 [R1+0xdf8], R24 ;  /* 0x000df81801007387 */ /* 0x0003e20000100a00 */
[----:B0-----:R-:W-:-:S04]  /*19740*/  IMAD.WIDE R28, R23, 0x2, R14 ;  /* 0x00000002171c7825 */ /* 0x001fc800078e020e */
[--C-:B------:R-:W-:Y:S01]  /*19750*/  IMAD.WIDE R22, R20, 0x2, R14.reuse ;  /* 0x0000000214167825 */ /* 0x100fe200078e020e */
[----:B------:R-:W-:Y:S03]  /*19760*/  STL.64 [R1+0xe00], R28 ;  /* 0x000e001c01007387 */ /* 0x000fe60000100a00 */
[--C-:B-1----:R-:W-:Y:S01]  /*19770*/  IMAD.WIDE R24, R21, 0x2, R14.reuse ;  /* 0x0000000215187825 */ /* 0x102fe200078e020e */
[----:B------:R0:W-:Y:S03]  /*19780*/  STL.64 [R1+0x1758], R22 ;  /* 0x0017581601007387 */ /* 0x0001e60000100a00 */
[--C-:B------:R-:W-:Y:S01]  /*19790*/  IMAD.WIDE R20, R18, 0x2, R14.reuse ;  /* 0x0000000212147825 */ /* 0x100fe200078e020e */
[----:B------:R-:W-:Y:S04]  /*197a0*/  STL.64 [R1+0x1768], R24 ;  /* 0x0017681801007387 */ /* 0x000fe80000100a00 */
        /* <DEDUP_REMOVED lines=11> */
[----:B------:R0:W-:Y:S03]  /*19860*/  STL.64 [R1+0x17c8], R18 ;  /* 0x0017c81201007387 */ /* 0x0001e60000100a00 */
[--C-:B-1----:R-:W-:Y:S01]  /*19870*/  IMAD.WIDE R16, R27, 0x2, R14.reuse ;  /* 0x000000021b107825 */ /* 0x102fe200078e020e */
        /* <DEDUP_REMOVED lines=8> */
[----:B------:R-:W-:Y:S03]  /*19900*/  STL.64 [R1+0x1818], R16 ;  /* 0x0018181001007387 */ /* 0x000fe60000100a00 */
[--C-:B------:R-:W-:Y:S01]  /*19910*/  IMAD.WIDE R8, R7, 0x2, R14.reuse ;  /* 0x0000000207087825 */ /* 0x100fe200078e020e */
[----:B------:R1:W-:Y:S03]  /*19920*/  STL.64 [R1+0x1828], R10 ;  /* 0x0018280a01007387 */ /* 0x0003e60000100a00 */
        /* <DEDUP_REMOVED lines=8> */
[----:B0-----:R-:W-:-:S03]  /*199b0*/  IMAD.WIDE R8, R4, 0x2, R14 ;  /* 0x0000000204087825 */ /* 0x001fc600078e020e */
[----:B-1----:R-:W2:Y:S04]  /*199c0*/  LDL R7, [R1+0x368] ;  /* 0x0003680001077983 */ /* 0x002ea80000100800 */
[----:B------:R-:W-:Y:S04]  /*199d0*/  STL.64 [R1+0x1878], R8 ;  /* 0x0018780801007387 */ /* 0x000fe80000100a00 */
[----:B------:R-:W3:Y:S04]  /*199e0*/  LDL R28, [R1+0x354] ;  /* 0x00035400011c7983 */ /* 0x000ee80000100800 */
[----:B------:R-:W-:Y:S04]  /*199f0*/  STL.64 [R1+0x1888], R2 ;  /* 0x0018880201007387 */ /* 0x000fe80000100a00 */
[----:B------:R-:W4:Y:S04]  /*19a00*/  LDL R11, [R1+0x34c] ;  /* 0x00034c00010b7983 */ /* 0x000f280000100800 */
[----:B------:R-:W2:Y:S04]  /*19a10*/  LDL R10, [R1+0x350] ;  /* 0x00035000010a7983 */ /* 0x000ea80000100800 */
[----:B----4-:R0:W-:Y:S04]  /*19a20*/  STL [R1+0x2728], R11 ;  /* 0x0027280b01007387 */ /* 0x0101e80000100800 */
[----:B0-----:R-:W4:Y:S04]  /*19a30*/  LDL R11, [R1+0x358] ;  /* 0x00035800010b7983 */ /* 0x001f280000100800 */
[----:B--2---:R0:W-:Y:S04]  /*19a40*/  STL [R1+0x272c], R10 ;  /* 0x00272c0a01007387 */ /* 0x0041e80000100800 */
[----:B0-----:R-:W2:Y:S04]  /*19a50*/  LDL R10, [R1+0x35c] ;  /* 0x00035c00010a7983 */ /* 0x001ea80000100800 */
[----:B----4-:R0:W-:Y:S04]  /*19a60*/  STL [R1+0x2730], R11 ;  /* 0x0027300b01007387 */ /* 0x0101e80000100800 */
[----:B0-----:R-:W4:Y:S04]  /*19a70*/  LDL R11, [R1+0x360] ;  /* 0x00036000010b7983 */ /* 0x001f280000100800 */
[----:B--2---:R0:W-:Y:S04]  /*19a80*/  STL [R1+0x2734], R10 ;  /* 0x0027340a01007387 */ /* 0x0041e80000100800 */
[----:B0-----:R-:W2:Y:S01]  /*19a90*/  LDL R10, [R1+0x364] ;  /* 0x00036400010a7983 */ /* 0x001ea20000100800 */
[----:B------:R-:W-:-:S03]  /*19aa0*/  IMAD.WIDE R6, R7, 0x2, R14 ;  /* 0x0000000207067825 */ /* 0x000fc600078e020e */
[----:B----4-:R2:W-:Y:S04]  /*19ab0*/  STL [R1+0x2738], R11 ;  /* 0x0027380b01007387 */ /* 0x0105e80000100800 */
[----:B------:R-:W4:Y:S04]  /*19ac0*/  LDL R2, [R1+0x348] ;  /* 0x0003480001027983 */ /* 0x000f280000100800 */
[----:B------:R-:W3:Y:S04]  /*19ad0*/  LDL R3, [R1+0x344] ;  /* 0x0003440001037983 */ /* 0x000ee80000100800 */
[----:B------:R-:W3:Y:S01]  /*19ae0*/  LDL R4, [R1+0x340] ;  /* 0x0003400001047983 */ /* 0x000ee20000100800 */
[----:B--2---:R-:W-:-:S03]  /*19af0*/  IMAD.WIDE R10, R10, 0x2, R14 ;  /* 0x000000020a0a7825 */ /* 0x004fc600078e020e */
        /* <DEDUP_REMOVED lines=18> */
[----:B------:R0:W-:Y:S04]  /*19c20*/  STL.64 [R1+0x1898], R6 ;  /* 0x0018980601007387 */ /* 0x0001e80000100a00 */
[----:B0-----:R-:W2:Y:S04]  /*19c30*/  LDL R6, [R1+0x2f0] ;  /* 0x0002f00001067983 */ /* 0x001ea80000100800 */
[----:B------:R-:W2:Y:S04]  /*19c40*/  LDL R7, [R1+0x2ec] ;  /* 0x0002ec0001077983 */ /* 0x000ea80000100800 */
[----:B------:R0:W-:Y:S04]  /*19c50*/  STL.64 [R1+0x18a8], R10 ;  /* 0x0018a80a01007387 */ /* 0x0001e80000100a00 */
[----:B0-----:R-:W2:Y:S02]  /*19c60*/  LDL.LU R11, [R1+0x2738] ;  /* 0x00273800010b7983 */ /* 0x001ea40000300800 */
[----:B--2---:R-:W-:-:S05]  /*19c70*/  IMAD.WIDE R10, R11, 0x2, R14 ;  /* 0x000000020b0a7825 */ /* 0x004fca00078e020e */
[----:B------:R0:W-:Y:S04]  /*19c80*/  STL.64 [R1+0x18b8], R10 ;  /* 0x0018b80a01007387 */ /* 0x0001e80000100a00 */
[----:B0-----:R-:W2:Y:S02]  /*19c90*/  LDL.LU R10, [R1+0x2734] ;  /* 0x00273400010a7983 */ /* 0x001ea40000300800 */
[----:B--2---:R-:W-:-:S05]  /*19ca0*/  IMAD.WIDE R10, R10, 0x2, R14 ;  /* 0x000000020a0a7825 */ /* 0x004fca00078e020e */
[----:B------:R0:W-:Y:S04]  /*19cb0*/  STL.64 [R1+0x18c8], R10 ;  /* 0x0018c80a01007387 */ /* 0x0001e80000100a00 */
[----:B0-----:R-:W2:Y:S02]  /*19cc0*/  LDL.LU R11, [R1+0x2730] ;  /* 0x00273000010b7983 */ /* 0x001ea40000300800 */
[----:B--2---:R-:W-:-:S05]  /*19cd0*/  IMAD.WIDE R10, R11, 0x2, R14 ;  /* 0x000000020b0a7825 */ /* 0x004fca00078e020e */
[----:B------:R3:W-:Y:S02]  /*19ce0*/  STL.64 [R1+0x18d8], R10 ;  /* 0x0018d80a01007387 */ /* 0x0007e40000100a00 */
[----:B---3--:R-:W-:-:S05]  /*19cf0*/  IMAD.WIDE R10, R28, 0x2, R14 ;  /* 0x000000021c0a7825 */ /* 0x008fca00078e020e */
[----:B------:R0:W-:Y:S04]  /*19d00*/  STL.64 [R1+0x18e8], R10 ;  /* 0x0018e80a01007387 */ /* 0x0001e80000100a00 */
[----:B0-----:R-:W2:Y:S02]  /*19d10*/  LDL.LU R10, [R1+0x272c] ;  /* 0x00272c00010a7983 */ /* 0x001ea40000300800 */
[----:B--2---:R-:W-:-:S05]  /*19d20*/  IMAD.WIDE R10, R10, 0x2, R14 ;  /* 0x000000020a0a7825 */ /* 0x004fca00078e020e */
[----:B------:R0:W-:Y:S04]  /*19d30*/  STL.64 [R1+0x18f8], R10 ;  /* 0x0018f80a01007387 */ /* 0x0001e80000100a00 */
[----:B0-----:R-:W2:Y:S01]  /*19d40*/  LDL.LU R11, [R1+0x2728] ;  /* 0x00272800010b7983 */ /* 0x001ea20000300800 */
[----:B------:R-:W-:-:S04]  /*19d50*/  IMAD.WIDE R28, R29, 0x2, R14 ;  /* 0x000000021d1c7825 */ /* 0x000fc800078e020e */
[----:B--2---:R-:W-:-:S05]  /*19d60*/  IMAD.WIDE R10, R11, 0x2, R14 ;  /* 0x000000020b0a7825 */ /* 0x004fca00078e020e */
[----:B------:R4:W-:Y:S02]  /*19d70*/  STL.64 [R1+0x1908], R10 ;  /* 0x0019080a01007387 */ /* 0x0009e40000100a00 */
[----:B----4-:R-:W-:-:S04]  /*19d80*/  IMAD.WIDE R10, R2, 0x2, R14 ;  /* 0x00000002020a7825 */ /* 0x010fc800078e020e */
[--C-:B------:R-:W-:Y:S01]  /*19d90*/  IMAD.WIDE R2, R3, 0x2, R14.reuse ;  /* 0x0000000203027825 */ /* 0x100fe200078e020e */
[----:B------:R0:W-:Y:S04]  /*19da0*/  STL.64 [R1+0x1918], R10 ;  /* 0x0019180a01007387 */ /* 0x0001e80000100a00 */
[----:B0-----:R-:W2:Y:S04]  /*19db0*/  LDL.LU.64 R10, [R1+0x2720] ;  /* 0x00272000010a7983 */ /* 0x001ea80000300a00 */
[----:B------:R0:W-:Y:S02]  /*19dc0*/  STL.64 [R1+0x1928], R2 ;  /* 0x0019280201007387 */ /* 0x0001e40000100a00 */
[----:B0-----:R-:W-:-:S04]  /*19dd0*/  IMAD.WIDE R2, R4, 0x2, R14 ;  /* 0x0000000204027825 */ /* 0x001fc800078e020e */
[--C-:B------:R-:W-:Y:S01]  /*19de0*/  IMAD.WIDE R4, R5, 0x2, R14.reuse ;  /* 0x0000000205047825 */ /* 0x100fe200078e020e */
[----:B------:R0:W-:Y:S04]  /*19df0*/  STL.64 [R1+0x1938], R2 ;  /* 0x0019380201007387 */ /* 0x0001e80000100a00 */
[----:B0-----:R-:W3:Y:S04]  /*19e00*/  LDL.LU.64 R2, [R1+0x2718] ;  /* 0x0027180001027983 */ /* 0x001ee80000300a00 */
[----:B------:R0:W-:Y:S04]  /*19e10*/  STL.64 [R1+0x1948], R4 ;  /* 0x0019480401007387 */ /* 0x0001e80000100a00 */
[----:B0-----:R-:W4:Y:S04]  /*19e20*/  LDL.LU.64 R4, [R1+0x2710] ;  /* 0x0027100001047983 */ /* 0x001f280000300a00 */
[----:B------:R0:W-:Y:S02]  /*19e30*/  STL.64 [R1+0x1958], R28 ;  /* 0x0019581c01007387 */ /* 0x0001e40000100a00 */
[----:B0-----:R-:W-:-:S04]  /*19e40*/  IMAD.WIDE R28, R24, 0x2, R14 ;  /* 0x00000002181c7825 */ /* 0x001fc800078e020e */
[--C-:B------:R-:W-:Y:S01]  /*19e50*/  IMAD.WIDE R24, R25, 0x2, R14.reuse ;  /* 0x0000000219187825 */ /* 0x100fe200078e020e */
[----:B------:R0:W-:Y:S04]  /*19e60*/  STL.64 [R1+0x1968], R28 ;  /* 0x0019681c01007387 */ /* 0x0001e80000100a00 */
[----:B------:R1:W-:Y:S01]  /*19e70*/  STL.64 [R1+0x1978], R24 ;  /* 0x0019781801007387 */ /* 0x0003e20000100a00 */
[----:B0-----:R-:W-:-:S04]  /*19e80*/  IMAD.WIDE R28, R22, 0x2, R14 ;  /* 0x00000002161c7825 */ /* 0x001fc800078e020e */
[--C-:B-1----:R-:W-:Y:S01]  /*19e90*/  IMAD.WIDE R24, R23, 0x2, R14.reuse ;  /* 0x0000000217187825 */ /* 0x102fe200078e020e */
        /* <DEDUP_REMOVED lines=9> */
[--C-:B------:R-:W-:Y:S01]  /*19f30*/  IMAD.WIDE R20, R16, 0x2, R14.reuse ;  /* 0x0000000210147825 */ /* 0x100fe200078e020e */
[----:B------:R-:W-:Y:S03]  /*19f40*/  STL.64 [R1+0x19d8], R22 ;  /* 0x0019d81601007387 */ /* 0x000fe60000100a00 */
[--C-:B------:R-:W-:Y:S01]  /*19f50*/  IMAD.WIDE R18, R17, 0x2, R14.reuse ;  /* 0x0000000211127825 */ /* 0x100fe200078e020e */
[----:B------:R-:W-:Y:S03]  /*19f60*/  STL.64 [R1+0x19e8], R20 ;  /* 0x0019e81401007387 */ /* 0x000fe60000100a00 */
[--C-:B------:R-:W-:Y:S01]  /*19f70*/  IMAD.WIDE R16, R12, 0x2, R14.reuse ;  /* 0x000000020c107825 */ /* 0x100fe200078e020e */
[----:B------:R0:W-:Y:S03]  /*19f80*/  STL.64 [R1+0x19f8], R18 ;  /* 0x0019f81201007387 */ /* 0x0001e60000100a00 */
[--C-:B------:R-:W-:Y:S01]  /*19f90*/  IMAD.WIDE R12, R13, 0x2, R14.reuse ;  /* 0x000000020d0c7825 */ /* 0x100fe200078e020e */
[----:B------:R-:W-:Y:S04]  /*19fa0*/  STL.64 [R1+0x1a08], R16 ;  /* 0x001a081001007387 */ /* 0x000fe80000100a00 */
[----:B------:R4:W-:Y:S01]  /*19fb0*/  STL.64 [R1+0x1a18], R12 ;  /* 0x001a180c01007387 */ /* 0x0009e20000100a00 */
[----:B0-----:R-:W-:-:S05]  /*19fc0*/  IMAD.WIDE R18, R26, 0x2, R14 ;  /* 0x000000021a127825 */ /* 0x001fca00078e020e */
[----:B------:R0:W-:Y:S01]  /*19fd0*/  STL.64 [R1+0x1a28], R18 ;  /* 0x001a281201007387 */ /* 0x0001e20000100a00 */
[----:B----4-:R-:W-:-:S03]  /*19fe0*/  IMAD.WIDE R12, R5, 0x2, R14 ;  /* 0x00000002050c7825 */ /* 0x010fc600078e020e */
[----:B------:R-:W4:Y:S01]  /*19ff0*/  LDL.LU R5, [R1+0x270c] ;  /* 0x00270c0001057983 */ /* 0x000f220000300800 */
[----:B------:R-:W-:-:S04]  /*1a000*/  IMAD.WIDE R16, R27, 0x2, R14 ;  /* 0x000000021b107825 */ /* 0x000fc800078e020e */
[--C-:B0-----:R-:W-:Y:S01]  /*1a010*/  IMAD.WIDE R18, R8, 0x2, R14.reuse ;  /* 0x0000000208127825 */ /* 0x101fe200078e020e */
[----:B------:R0:W-:Y:S04]  /*1a020*/  STL.64 [R1+0x1a38], R16 ;  /* 0x001a381001007387 */ /* 0x0001e80000100a00 */
[----:B------:R1:W-:Y:S04]  /*1a030*/  STL.64 [R1+0x1a48], R12 ;  /* 0x001a480c01007387 */ /* 0x0003e80000100a00 */
[----:B------:R-:W-:Y:S01]  /*1a040*/  STL.64 [R1+0x1a58], R18 ;  /* 0x001a581201007387 */ /* 0x000fe20000100a00 */
[----:B0-----:R-:W-:-:S04]  /*1a050*/  IMAD.WIDE R16, R9, 0x2, R14 ;  /* 0x0000000209107825 */ /* 0x001fc800078e020e */
[--C-:B-1----:R-:W-:Y:S01]  /*1a060*/  IMAD.WIDE R12, R6, 0x2, R14.reuse ;  /* 0x00000002060c7825 */ /* 0x102fe200078e020e */
[----:B------:R-:W-:Y:S03]  /*1a070*/  STL.64 [R1+0x1a68], R16 ;  /* 0x001a681001007387 */ /* 0x000fe60000100a00 */
[--C-:B------:R-:W-:Y:S01]  /*1a080*/  IMAD.WIDE R8, R7, 0x2, R14.reuse ;  /* 0x0000000207087825 */ /* 0x100fe200078e020e */
[----:B------:R-:W-:Y:S03]  /*1a090*/  STL.64 [R1+0x1a78], R12 ;  /* 0x001a780c01007387 */ /* 0x000fe60000100a00 */
[--C-:B------:R-:W-:Y:S02]  /*1a0a0*/  IMAD.WIDE R6, R4, 0x2, R14.reuse ;  /* 0x0000000204067825 */ /* 0x100fe400078e020e */
[----:B------:R-:W3:Y:S04]  /*1a0b0*/  LDL.LU R4, [R1+0x2708] ;  /* 0x0027080001047983 */ /* 0x000ee80000300800 */
[----:B------:R4:W-:Y:S02]  /*1a0c0*/  STL.64 [R1+0x1a88], R8 ;  /* 0x001a880801007387 */ /* 0x0009e40000100a00 */
[----:B----4-:R-:W-:-:S02]  /*1a0d0*/  IMAD.WIDE R8, R5, 0x2, R14 ;  /* 0x0000000205087825 */ /* 0x010fc400078e020e */
[----:B------:R-:W3:Y:S04]  /*1a0e0*/  LDL.LU R5, [R1+0x2704] ;  /* 0x0027040001057983 */ /* 0x000ee80000300800 */
[----:B------:R0:W-:Y:S02]  /*1a0f0*/  STL.64 [R1+0x1a98], R6 ;  /* 0x001a980601007387 */ /* 0x0001e40000100a00 */
[----:B0-----:R-:W-:Y:S02]  /*1a100*/  IMAD.WIDE R6, R0, 0x2, R14 ;  /* 0x0000000200067825 */ /* 0x001fe400078e020e */
[----:B------:R-:W4:Y:S04]  /*1a110*/  LDL.LU R14, [R1+0x70] ;  /* 0x00007000010e7983 */ /* 0x000f280000300800 */
[----:B------:R-:W-:Y:S04]  /*1a120*/  STL.64 [R1+0x1ab8], R8 ;  /* 0x001ab80801007387 */ /* 0x000fe80000100a00 */
[----:B------:R-:W2:Y:S04]  /*1a130*/  LDL.LU R28, [R1+0x78] ;  /* 0x00007800011c7983 */ /* 0x000ea80000300800 */
[----:B------:R-:W-:Y:S04]  /*1a140*/  STL.64 [R1+0x1aa8], R6 ;  /* 0x001aa80601007387 */ /* 0x000fe80000100a00 */
[----:B------:R-:W2:Y:S04]  /*1a150*/  LDL.LU R29, [R1+0x98] ;  /* 0x00009800011d7983 */ /* 0x000ea80000300800 */
[----:B--2---:R0:W-:Y:S04]  /*1a160*/  STL [R1+0x26e0], R29 ;  /* 0x0026e01d01007387 */ /* 0x0041e80000100800 */
[----:B0-----:R-:W2:Y:S04]  /*1a170*/  LDL.LU R29, [R1+0x5c] ;  /* 0x00005c00011d7983 */ /* 0x001ea80000300800 */
[----:B------:R0:W-:Y:S04]  /*1a180*/  STL [R1+0x26e4], R28 ;  /* 0x0026e41c01007387 */ /* 0x0001e80000100800 */
[----:B0-----:R-:W3:Y:S04]  /*1a190*/  LDL.LU R28, [R1+0x48] ;  /* 0x00004800011c7983 */ /* 0x001ee80000300800 */
[----:B--2---:R0:W-:Y:S04]  /*1a1a0*/  STL [R1+0x26e8], R29 ;  /* 0x0026e81d01007387 */ /* 0x0041e80000100800 */
[----:B0-----:R-:W2:Y:S04]  /*1a1b0*/  LDL.LU R29, [R1+0x44] ;  /* 0x00004400011d7983 */ /* 0x001ea80000300800 */
[----:B---3--:R0:W-:Y:S04]  /*1a1c0*/  STL [R1+0x26ec], R28 ;  /* 0x0026ec1c01007387 */ /* 0x0081e80000100800 */
[----:B0-----:R-:W3:Y:S04]  /*1a1d0*/  LDL.LU R28, [R1+0x38] ;  /* 0x00003800011c7983 */ /* 0x001ee80000300800 */
[----:B--2---:R0:W-:Y:S04]  /*1a1e0*/  STL [R1+0x26f0], R29 ;  /* 0x0026f01d01007387 */ /* 0x0041e80000100800 */
[----:B0-----:R-:W2:Y:S04]  /*1a1f0*/  LDL.LU R29, [R1+0x34] ;  /* 0x00003400011d7983 */ /* 0x001ea80000300800 */
[----:B---3--:R0:W-:Y:S04]  /*1a200*/  STL [R1+0x26f4], R28 ;  /* 0x0026f41c01007387 */ /* 0x0081e80000100800 */
[----:B0-----:R-:W3:Y:S04]  /*1a210*/  LDL.LU R28, [R1+0x30] ;  /* 0x00003000011c7983 */ /* 0x001ee80000300800 */
[----:B--2---:R0:W-:Y:S04]  /*1a220*/  STL [R1+0x26f8], R29 ;  /* 0x0026f81d01007387 */ /* 0x0041e80000100800 */
[----:B0-----:R-:W2:Y:S04]  /*1a230*/  LDL.LU R29, [R1+0x2c] ;  /* 0x00002c00011d7983 */ /* 0x001ea80000300800 */
[----:B---3--:R-:W-:Y:S04]  /*1a240*/  STL [R1+0x26fc], R28 ;  /* 0x0026fc1c01007387 */ /* 0x008fe80000100800 */
[----:B--2---:R0:W-:Y:S04]  /*1a250*/  STL [R1+0x2700], R29 ;  /* 0x0027001d01007387 */ /* 0x0041e80000100800 */
[----:B------:R-:W2:Y:S04]  /*1a260*/  LDL.LU R24, [R1+0x9c] ;  /* 0x00009c0001187983 */ /* 0x000ea80000300800 */
[----:B------:R-:W3:Y:S04]  /*1a270*/  LDL.LU R25, [R1+0xa0] ;  /* 0x0000a00001197983 */ /* 0x000ee80000300800 */
        /* <DEDUP_REMOVED lines=9> */
[----:B0-----:R-:W-:-:S03]  /*1a310*/  IMAD.WIDE R28, R3, 0x2, R4 ;  /* 0x00000002031c7825 */ /* 0x001fc600078e0204 */
        /* <DEDUP_REMOVED lines=8> */
[----:B------:R0:W-:Y:S02]  /*1a3a0*/  STL.64 [R1+0x138], R28 ;  /* 0x0001381c01007387 */ /* 0x0001e40000100a00 */
[----:B0-----:R-:W-:-:S05]  /*1a3b0*/  IMAD.WIDE R28, R10, 0x2, R4 ;  /* 0x000000020a1c7825 */ /* 0x001fca00078e0204 */
        /* <DEDUP_REMOVED lines=22> */
[----:B----4-:R-:W-:-:S05]  /*1a520*/  IMAD.WIDE R28, R14, 0x2, R4 ;  /* 0x000000020e1c7825 */ /* 0x010fca00078e0204 */
[----:B------:R0:W-:Y:S04]  /*1a530*/  STL.64 [R1+0xf0], R28 ;  /* 0x0000f01c01007387 */ /* 0x0001e80000100a00 */
[----:B0-----:R-:W2:Y:S02]  /*1a540*/  LDL.LU R28, [R1+0x26e4] ;  /* 0x0026e400011c7983 */ /* 0x001ea40000300800 */
[----:B--2---:R-:W-:-:S05]  /*1a550*/  IMAD.WIDE R28, R28, 0x2, R4 ;  /* 0x000000021c1c7825 */ /* 0x004fca00078e0204 */
[----:B------:R0:W-:Y:S04]  /*1a560*/  STL.64 [R1+0xe8], R28 ;  /* 0x0000e81c01007387 */ /* 0x0001e80000100a00 */
[----:B0-----:R-:W2:Y:S02]  /*1a570*/  LDL.LU R29, [R1+0x26e0] ;  /* 0x0026e000011d7983 */ /* 0x001ea40000300800 */
[----:B--2---:R-:W-:-:S05]  /*1a580*/  IMAD.WIDE R28, R29, 0x2, R4 ;  /* 0x000000021d1c7825 */ /* 0x004fca00078e0204 */
[----:B------:R0:W-:Y:S02]  /*1a590*/  STL.64 [R1+0xe0], R28 ;  /* 0x0000e01c01007387 */ /* 0x0001e40000100a00 */
[----:B0-----:R-:W-:-:S04]  /*1a5a0*/  IMAD.WIDE R28, R24, 0x2, R4 ;  /* 0x00000002181c7825 */ /* 0x001fc800078e0204 */
[--C-:B---3--:R-:W-:Y:S01]  /*1a5b0*/  IMAD.WIDE R24, R25, 0x2, R4.reuse ;  /* 0x0000000219187825 */ /* 0x108fe200078e0204 */
[----:B------:R0:W-:Y:S04]  /*1a5c0*/  STL.64 [R1+0xd8], R28 ;  /* 0x0000d81c01007387 */ /* 0x0001e80000100a00 */
[----:B0-----:R-:W2:Y:S04]  /*1a5d0*/  LDL.LU.64 R28, [R1+0x26d8] ;  /* 0x0026d800011c7983 */ /* 0x001ea80000300a00 */
[----:B------:R0:W-:Y:S02]  /*1a5e0*/  STL.64 [R1+0xd0], R24 ;  /* 0x0000d01801007387 */ /* 0x0001e40000100a00 */
[----:B0-----:R-:W-:-:S04]  /*1a5f0*/  IMAD.WIDE R24, R22, 0x2, R4 ;  /* 0x0000000216187825 */ /* 0x001fc800078e0204 */
[--C-:B------:R-:W-:Y:S01]  /*1a600*/  IMAD.WIDE R22, R23, 0x2, R4.reuse ;  /* 0x0000000217167825 */ /* 0x100fe200078e0204 */
[----:B------:R0:W-:Y:S04]  /*1a610*/  STL.64 [R1+0xc8], R24 ;  /* 0x0000c81801007387 */ /* 0x0001e80000100a00 */
[----:B0-----:R-:W3:Y:S04]  /*1a620*/  LDL.LU.64 R24, [R1+0x26d0] ;  /* 0x0026d00001187983 */ /* 0x001ee80000300a00 */
[----:B------:R0:W-:Y:S02]  /*1a630*/  STL.64 [R1+0xc0], R22 ;  /* 0x0000c01601007387 */ /* 0x0001e40000100a00 */
[----:B0-----:R-:W-:-:S04]  /*1a640*/  IMAD.WIDE R22, R20, 0x2, R4 ;  /* 0x0000000214167825 */ /* 0x001fc800078e0204 */
[--C-:B------:R-:W-:Y:S01]  /*1a650*/  IMAD.WIDE R20, R21, 0x2, R4.reuse ;  /* 0x0000000215147825 */ /* 0x100fe200078e0204 */
[----:B------:R0:W-:Y:S04]  /*1a660*/  STL.64 [R1+0xb8], R22 ;  /* 0x0000b81601007387 */ /* 0x0001e80000100a00 */
[----:B0-----:R-:W4:Y:S04]  /*1a670*/  LDL.LU.64 R22, [R1+0x26c8] ;  /* 0x0026c80001167983 */ /* 0x001f280000300a00 */
[----:B------:R0:W-:Y:S02]  /*1a680*/  STL.64 [R1+0xb0], R20 ;  /* 0x0000b01401007387 */ /* 0x0001e40000100a00 */
[----:B0-----:R-:W-:-:S04]  /*1a690*/  IMAD.WIDE R20, R18, 0x2, R4 ;  /* 0x0000000212147825 */ /* 0x001fc800078e0204 */
[--C-:B------:R-:W-:Y:S01]  /*1a6a0*/  IMAD.WIDE R18, R19, 0x2, R4.reuse ;  /* 0x0000000213127825 */ /* 0x100fe200078e0204 */
[----:B------:R0:W-:Y:S04]  /*1a6b0*/  STL.64 [R1+0xa8], R20 ;  /* 0x0000a81401007387 */ /* 0x0001e80000100a00 */
[----:B0-----:R-:W2:Y:S04]  /*1a6c0*/  LDL.LU.64 R20, [R1+0x26c0] ;  /* 0x0026c00001147983 */ /* 0x001ea80000300a00 */
        /* <DEDUP_REMOVED lines=25> */
[----:B------:R0:W-:Y:S04]  /*1a860*/  STL.64 [R1+0x50], R6 ;  /* 0x0000500601007387 */ /* 0x0001e80000100a00 */
[----:B0-----:R-:W3:Y:S01]  /*1a870*/  LDL.LU.64 R6, [R1+0x2690] ;  /* 0x0026900001067983 */ /* 0x001ee20000300a00 */
[----:B------:R-:W-:-:S04]  /*1a880*/  IMAD.WIDE R14, R15, 0x2, R4 ;  /* 0x000000020f0e7825 */ /* 0x000fc800078e0204 */
[--C-:B------:R-:W-:Y:S01]  /*1a890*/  IMAD.WIDE R2, R2, 0x2, R4.reuse ;  /* 0x0000000202027825 */ /* 0x100fe200078e0204 */
[----:B------:R-:W-:Y:S04]  /*1a8a0*/  STL.64 [R1+0x48], R14 ;  /* 0x0000480e01007387 */ /* 0x000fe80000100a00 */
[----:B------:R2:W-:Y:S02]  /*1a8b0*/  STL.64 [R1+0x40], R2 ;  /* 0x0000400201007387 */ /* 0x0005e40000100a00 */
[----:B--2---:R-:W-:-:S04]  /*1a8c0*/  IMAD.WIDE R2, R8, 0x2, R4 ;  /* 0x0000000208027825 */ /* 0x004fc800078e0204 */
[----:B------:R-:W-:-:S04]  /*1a8d0*/  IMAD.WIDE R8, R9, 0x2, R4 ;  /* 0x0000000209087825 */ /* 0x000fc800078e0204 */
[----:B---3--:R-:W-:-:S04]  /*1a8e0*/  IMAD.WIDE R14, R6, 0x2, R4 ;  /* 0x00000002060e7825 */ /* 0x008fc800078e0204 */
[--C-:B------:R-:W-:Y:S01]  /*1a8f0*/  IMAD.WIDE R6, R7, 0x2, R4.reuse ;  /* 0x0000000207067825 */ /* 0x100fe200078e0204 */
[----:B------:R-:W-:Y:S04]  /*1a900*/  STL.64 [R1+0x38], R14 ;  /* 0x0000380e01007387 */ /* 0x000fe80000100a00 */
[----:B------:R0:W-:Y:S04]  /*1a910*/  STL.64 [R1+0x30], R6 ;  /* 0x0000300601007387 */ /* 0x0001e80000100a00 */
        /* <DEDUP_REMOVED lines=9> */
[----:B----4-:R-:W-:-:S05]  /*1a9b0*/  IMAD.WIDE R2, R23, 0x2, R4 ;  /* 0x0000000217027825 */ /* 0x010fca00078e0204 */
[----:B------:R-:W-:Y:S01]  /*1a9c0*/  STL.64 [R1+0x2630], R2 ;  /* 0x0026300201007387 */ /* 0x000fe20000100a00 */
[----:B-1----:R-:W-:-:S03]  /*1a9d0*/  IMAD.WIDE R8, R19, 0x2, R4 ;  /* 0x0000000213087825 */ /* 0x002fc600078e0204 */
[----:B------:R0:W-:Y:S01]  /*1a9e0*/  STL.64 [R1], R6 ;  /* 0x0000000601007387 */ /* 0x0001e20000100a00 */
[----:B------:R-:W-:-:S04]  /*1a9f0*/  IMAD.WIDE R10, R13, 0x2, R4 ;  /* 0x000000020d0a7825 */ /* 0x000fc800078e0204 */
[----:B------:R-:W-:-:S04]  /*1aa00*/  IMAD.WIDE R12, R12, 0x2, R4 ;  /* 0x000000020c0c7825 */ /* 0x000fc800078e0204 */
[----:B0-----:R-:W-:-:S04]  /*1aa10*/  IMAD.WIDE R6, R21, 0x2, R4 ;  /* 0x0000000215067825 */ /* 0x001fc800078e0204 */
[--C-:B------:R-:W-:Y:S01]  /*1aa20*/  IMAD.WIDE R14, R17, 0x2, R4.reuse ;  /* 0x00000002110e7825 */ /* 0x100fe200078e0204 */
[----:B------:R0:W-:Y:S03]  /*1aa30*/  STL.64 [R1+0x2628], R6 ;  /* 0x0026280601007387 */ /* 0x0001e60000100a00 */
[--C-:B------:R-:W-:Y:S01]  /*1aa40*/  IMAD.WIDE R16, R16, 0x2, R4.reuse ;  /* 0x0000000210107825 */ /* 0x100fe200078e0204 */
[----:B------:R-:W-:Y:S04]  /*1aa50*/  STL.64 [R1+0x2638], R8 ;  /* 0x0026380801007387 */ /* 0x000fe80000100a00 */
[----:B------:R-:W-:Y:S01]  /*1aa60*/  STL.64 [R1+0x2640], R10 ;  /* 0x0026400a01007387 */ /* 0x000fe20000100a00 */
[----:B------:R-:W-:-:S03]  /*1aa70*/  IMAD.WIDE R18, R18, 0x2, R4 ;  /* 0x0000000212127825 */ /* 0x000fc600078e0204 */
[----:B------:R1:W-:Y:S04]  /*1aa80*/  STL.64 [R1+0x2620], R12 ;  /* 0x0026200c01007387 */ /* 0x0003e80000100a00 */
[----:B------:R-:W-:Y:S04]  /*1aa90*/  STL.64 [R1+0x2648], R14 ;  /* 0x0026480e01007387 */ /* 0x000fe80000100a00 */
[----:B------:R-:W2:Y:S04]  /*1aaa0*/  LDL.LU R2, [R1+0x568] ;  /* 0x0005680001027983 */ /* 0x000ea80000300800 */
[----:B------:R-:W3:Y:S04]  /*1aab0*/  LDL.LU R3, [R1+0x578] ;  /* 0x0005780001037983 */ /* 0x000ee80000300800 */
[----:B------:R-:W-:Y:S04]  /*1aac0*/  STL.64 [R1+0x2650], R16 ;  /* 0x0026501001007387 */ /* 0x000fe80000100a00 */
[----:B0-----:R-:W4:Y:S01]  /*1aad0*/  LDL.LU R7, [R1+0x590] ;  /* 0x0005900001077983 */ /* 0x001f220000300800 */
[----:B------:R-:W-:-:S03]  /*1aae0*/  IMAD.WIDE R20, R20, 0x2, R4 ;  /* 0x0000000214147825 */ /* 0x000fc600078e0204 */
[----:B-1----:R-:W3:Y:S04]  /*1aaf0*/  LDL.LU R12, [R1+0x5a0] ;  /* 0x0005a000010c7983 */ /* 0x002ee80000300800 */
[----:B------:R0:W-:Y:S04]  /*1ab00*/  STL.64 [R1+0x2658], R18 ;  /* 0x0026581201007387 */ /* 0x0001e80000100a00 */
[----:B0-----:R-:W3:Y:S04]  /*1ab10*/  LDL.LU R18, [R1+0x57c] ;  /* 0x00057c0001127983 */ /* 0x001ee80000300800 */
[----:B------:R-:W3:Y:S04]  /*1ab20*/  LDL.LU R19, [R1+0x594] ;  /* 0x0005940001137983 */ /* 0x000ee80000300800 */
[----:B------:R-:W3:Y:S04]  /*1ab30*/  LDL.LU R16, [R1+0x5a4] ;  /* 0x0005a40001107983 */ /* 0x000ee80000300800 */
[----:B------:R-:W3:Y:S04]  /*1ab40*/  LDL.LU R13, [R1+0x5b0] ;  /* 0x0005b000010d7983 */ /* 0x000ee80000300800 */
[----:B------:R-:W3:Y:S04]  /*1ab50*/  LDL.LU R17, [R1+0x5b4] ;  /* 0x0005b40001117983 */ /* 0x000ee80000300800 */
[----:B------:R-:W3:Y:S04]  /*1ab60*/  LDL.LU R10, [R1+0x5c0] ;  /* 0x0005c000010a7983 */ /* 0x000ee80000300800 */
[----:B------:R0:W-:Y:S04]  /*1ab70*/  STL.64 [R1+0x2660], R20 ;  /* 0x0026601401007387 */ /* 0x0001e80000100a00 */
[----:B0-----:R-:W3:Y:S04]  /*1ab80*/  LDL.LU R20, [R1+0x554] ;  /* 0x0005540001147983 */ /* 0x001ee80000300800 */
[----:B------:R-:W4:Y:S04]  /*1ab90*/  LDL.LU R21, [R1+0x56c] ;  /* 0x00056c0001157983 */ /* 0x000f280000300800 */
[----:B------:R-:W4:Y:S04]  /*1aba0*/  LDL.LU R14, [R1+0x5c4] ;  /* 0x0005c400010e7983 */ /* 0x000f280000300800 */
[----:B------:R-:W4:Y:S04]  /*1abb0*/  LDL.LU R11, [R1+0x5d0] ;  /* 0x0005d000010b7983 */ /* 0x000f280000300800 */
[----:B------:R-:W4:Y:S04]  /*1abc0*/  LDL.LU R15, [R1+0x5d4] ;  /* 0x0005d400010f7983 */ /* 0x000f280000300800 */
[----:B------:R-:W4:Y:S01]  /*1abd0*/  LDL.LU R8, [R1+0x5e0] ;  /* 0x0005e00001087983 */ /* 0x000f220000300800 */
[----:B------:R-:W-:-:S04]  /*1abe0*/  IMAD.WIDE R22, R22, 0x2, R4 ;  /* 0x0000000216167825 */ /* 0x000fc800078e0204 */
[--C-:B------:R-:W-:Y:S01]  /*1abf0*/  IMAD.WIDE R24, R24, 0x2, R4.reuse ;  /* 0x0000000218187825 */ /* 0x100fe200078e0204 */
[----:B------:R2:W-:Y:S03]  /*1ac00*/  STL.64 [R1+0x2668], R22 ;  /* 0x0026681601007387 */ /* 0x0005e60000100a00 */
[--C-:B------:R-:W-:Y:S01]  /*1ac10*/  IMAD.WIDE R26, R28, 0x2, R4.reuse ;  /* 0x000000021c1a7825 */ /* 0x100fe200078e0204 */
[----:B------:R3:W-:Y:S04]  /*1ac20*/  STL.64 [R1+0x2670], R24 ;  /* 0x0026701801007387 */ /* 0x0007e80000100a00 */
[----:B------:R-:W4:Y:S01]  /*1ac30*/  LDL.LU R9, [R1+0x5e4] ;  /* 0x0005e40001097983 */ /* 0x000f220000300800 */
[----:B------:R-:W-:-:S03]  /*1ac40*/  IMAD.WIDE R28, R29, 0x2, R4 ;  /* 0x000000021d1c7825 */ /* 0x000fc600078e0204 */
[----:B------:R-:W-:Y:S04]  /*1ac50*/  STL.64 [R1+0x2678], R26 ;  /* 0x0026781a01007387 */ /* 0x000fe80000100a00 */
[----:B------:R-:W4:Y:S04]  /*1ac60*/  LDL.LU R6, [R1+0x5f0] ;  /* 0x0005f00001067983 */ /* 0x000f280000300800 */
[----:B------:R-:W-:Y:S01]  /*1ac70*/  STL.64 [R1+0x2680], R28 ;  /* 0x0026801c01007387 */ /* 0x000fe20000100a00 */
[----:B--2---:R-:W-:-:S03]  /*1ac80*/  IMAD.WIDE R22, R2, 0x2, R4 ;  /* 0x0000000202167825 */ /* 0x004fc600078e0204 */
[----:B------:R-:W2:Y:S01]  /*1ac90*/  LDL.LU R2, [R1+0x5f4] ;  /* 0x0005f40001027983 */ /* 0x000ea20000300800 */
[----:B---3--:R-:W-:-:S04]  /*1aca0*/  IMAD.WIDE R24, R20, 0x2, R4 ;  /* 0x0000000214187825 */ /* 0x008fc800078e0204 */
[--C-:B----4-:R-:W-:Y:S01]  /*1acb0*/  IMAD.WIDE R20, R21, 0x2, R4.reuse ;  /* 0x0000000215147825 */ /* 0x110fe200078e0204 */
[----:B------:R-:W-:Y:S04]  /*1acc0*/  STL.64 [R1+0x3c8], R24 ;  /* 0x0003c81801007387 */ /* 0x000fe80000100a00 */
[----:B------:R0:W-:Y:S02]  /*1acd0*/  STL.64 [R1+0x3e0], R22 ;  /* 0x0003e01601007387 */ /* 0x0001e40000100a00 */
[--C-:B0-----:R-:W-:Y:S02]  /*1ace0*/  IMAD.WIDE R22, R3, 0x2, R4.reuse ;  /* 0x0000000203167825 */ /* 0x101fe400078e0204 */
[----:B------:R-:W3:Y:S04]  /*1acf0*/  LDL.LU R3, [R1+0x600] ;  /* 0x0006000001037983 */ /* 0x000ee80000300800 */
[----:B------:R0:W-:Y:S04]  /*1ad00*/  STL.64 [R1+0x3f8], R20 ;  /* 0x0003f81401007387 */ /* 0x0001e80000100a00 */
[----:B------:R1:W-:Y:S01]  /*1ad10*/  STL.64 [R1+0x408], R22 ;  /* 0x0004081601007387 */ /* 0x0003e20000100a00 */
[----:B0-----:R-:W-:-:S04]  /*1ad20*/  IMAD.WIDE R20, R18, 0x2, R4 ;  /* 0x0000000212147825 */ /* 0x001fc800078e0204 */
[--C-:B-1----:R-:W-:Y:S02]  /*1ad30*/  IMAD.WIDE R22, R7, 0x2, R4.reuse ;  /* 0x0000000207167825 */ /* 0x102fe400078e0204 */
[----:B------:R-:W4:Y:S04]  /*1ad40*/  LDL.LU R7, [R1+0x604] ;  /* 0x0006040001077983 */ /* 0x000f280000300800 */
[----:B------:R0:W-:Y:S04]  /*1ad50*/  STL.64 [R1+0x420], R20 ;  /* 0x0004201401007387 */ /* 0x0001e80000100a00 */
[----:B------:R-:W-:Y:S01]  /*1ad60*/  STL.64 [R1+0x430], R22 ;  /* 0x0004301601007387 */ /* 0x000fe20000100a00 */
[----:B0-----:R-:W-:-:S04]  /*1ad70*/  IMAD.WIDE R20, R19, 0x2, R4 ;  /* 0x0000000213147825 */ /* 0x001fc800078e0204 */
[--C-:B------:R-:W-:Y:S02]  /*1ad80*/  IMAD.WIDE R18, R12, 0x2, R4.reuse ;  /* 0x000000020c127825 */ /* 0x100fe400078e0204 */
[----:B------:R-:W4:Y:S04]  /*1ad90*/  LDL.LU R12, [R1+0x608] ;  /* 0x00060800010c7983 */ /* 0x000f280000300800 */
[----:B------:R0:W-:Y:S04]  /*1ada0*/  STL.64 [R1+0x448], R20 ;  /* 0x0004481401007387 */ /* 0x0001e80000100a00 */
[----:B------:R1:W-:Y:S01]  /*1adb0*/  STL.64 [R1+0x458], R18 ;  /* 0x0004581201007387 */ /* 0x0003e20000100a00 */
[----:B0-----:R-:W-:-:S04]  /*1adc0*/  IMAD.WIDE R20, R16, 0x2, R4 ;  /* 0x0000000210147825 */ /* 0x001fc800078e0204 */
[--C-:B-1----:R-:W-:Y:S02]  /*1add0*/  IMAD.WIDE R18, R13, 0x2, R4.reuse ;  /* 0x000000020d127825 */ /* 0x102fe400078e0204 */
[----:B------:R-:W4:Y:S02]  /*1ade0*/  LDL.LU R13, [R1+0x60c] ;  /* 0x00060c00010d7983 */ /* 0x000f240000300800 */
[--C-:B------:R-:W-:Y:S02]  /*1adf0*/  IMAD.WIDE R16, R17, 0x2, R4.reuse ;  /* 0x0000000211107825 */ /* 0x100fe400078e0204 */
[----:B------:R-:W-:Y:S04]  /*1ae00*/  STL.64 [R1+0x470], R20 ;  /* 0x0004701401007387 */ /* 0x000fe80000100a00 */
[----:B------:R0:W-:Y:S02]  /*1ae10*/  STL.64 [R1+0x488], R18 ;  /* 0x0004881201007387 */ /* 0x0001e40000100a00 */
[----:B0-----:R-:W-:-:S02]  /*1ae20*/  IMAD.WIDE R18, R10, 0x2, R4 ;  /* 0x000000020a127825 */ /* 0x001fc400078e0204 */
[----:B------:R-:W4:Y:S04]  /*1ae30*/  LDL.LU R10, [R1+0x618] ;  /* 0x00061800010a7983 */ /* 0x000f280000300800 */
[----:B------:R0:W-:Y:S04]  /*1ae40*/  STL.64 [R1+0x498], R16 ;  /* 0x0004981001007387 */ /* 0x0001e80000100a00 */
[----:B------:R1:W-:Y:S01]  /*1ae50*/  STL.64 [R1+0x4b0], R18 ;  /* 0x0004b01201007387 */ /* 0x0003e20000100a00 */
[----:B0-----:R-:W-:-:S04]  /*1ae60*/  IMAD.WIDE R16, R14, 0x2, R4 ;  /* 0x000000020e107825 */ /* 0x001fc800078e0204 */
[--C-:B-1----:R-:W-:Y:S02]  /*1ae70*/  IMAD.WIDE R18, R11, 0x2, R4.reuse ;  /* 0x000000020b127825 */ /* 0x102fe400078e0204 */
[----:B------:R-:W4:Y:S04]  /*1ae80*/  LDL.LU R11, [R1+0x61c] ;  /* 0x00061c00010b7983 */ /* 0x000f280000300800 */
[----:B------:R0:W-:Y:S04]  /*1ae90*/  STL.64 [R1+0x4c0], R16 ;  /* 0x0004c01001007387 */ /* 0x0001e80000100a00 */
[----:B------:R-:W-:Y:S04]  /*1aea0*/  STL.64 [R1+0x4d8], R18 ;  /* 0x0004d81201007387 */ /* 0x000fe80000100a00 */
[----:B------:R-:W4:Y:S01]  /*1aeb0*/  LDL.LU R24, [R1+0x620] ;  /* 0x0006200001187983 */ /* 0x000f220000300800 */
[----:B0-----:R-:W-:-:S04]  /*1aec0*/  IMAD.WIDE R16, R15, 0x2, R4 ;  /* 0x000000020f107825 */ /* 0x001fc800078e0204 */
[--C-:B------:R-:W-:Y:S01]  /*1aed0*/  IMAD.WIDE R14, R8, 0x2, R4.reuse ;  /* 0x00000002080e7825 */ /* 0x100fe200078e0204 */
[----:B------:R-:W-:Y:S04]  /*1aee0*/  STL.64 [R1+0x4e8], R16 ;  /* 0x0004e81001007387 */ /* 0x000fe80000100a00 */
[----:B------:R-:W4:Y:S04]  /*1aef0*/  LDL.LU R25, [R1+0x624] ;  /* 0x0006240001197983 */ /* 0x000f280000300800 */
[----:B------:R0:W-:Y:S04]  /*1af00*/  STL.64 [R1+0x500], R14 ;  /* 0x0005000e01007387 */ /* 0x0001e80000100a00 */
[----:B------:R-:W4:Y:S04]  /*1af10*/  LDL.LU R22, [R1+0x630] ;  /* 0x0006300001167983 */ /* 0x000f280000300800 */
[----:B------:R-:W4:Y:S01]  /*1af20*/  LDL.LU R8, [R1+0x634] ;  /* 0x0006340001087983 */ /* 0x000f220000300800 */
[----:B0-----:R-:W-:-:S03]  /*1af30*/  IMAD.WIDE R14, R9, 0x2, R4 ;  /* 0x00000002090e7825 */ /* 0x001fc600078e0204 */
[----:B------:R-:W4:Y:S04]  /*1af40*/  LDL.LU R23, [R1+0x638] ;  /* 0x0006380001177983 */ /* 0x000f280000300800 */
[----:B------:R-:W4:Y:S04]  /*1af50*/  LDL.LU R9, [R1+0x63c] ;  /* 0x00063c0001097983 */ /* 0x000f280000300800 */
[----:B------:R0:W-:Y:S04]  /*1af60*/  STL.64 [R1+0x510], R14 ;  /* 0x0005100e01007387 */ /* 0x0001e80000100a00 */
[----:B------:R-:W4:Y:S01]  /*1af70*/  LDL.LU R20, [R1+0x648] ;  /* 0x0006480001147983 */ /* 0x000f220000300800 */
[----:B0-----:R-:W-:-:S03]  /*1af80*/  IMAD.WIDE R14, R6, 0x2, R4 ;  /* 0x00000002060e7825 */ /* 0x001fc600078e0204 */
[----:B------:R-:W4:Y:S04]  /*1af90*/  LDL.LU R6, [R1+0x64c] ;  /* 0x00064c0001067983 */ /* 0x000f280000300800 */
[----:B------:R2:W-:Y:S04]  /*1afa0*/  STL.64 [R1+0x528], R14 ;  /* 0x0005280e01007387 */ /* 0x0005e80000100a00 */
[----:B------:R-:W4:Y:S01]  /*1afb0*/  LDL.LU R21, [R1+0x650] ;  /* 0x0006500001157983 */ /* 0x000f220000300800 */
[----:B--2---:R-:W-:-:S03]  /*1afc0*/  IMAD.WIDE R14, R2, 0x2, R4 ;  /* 0x00000002020e7825 */ /* 0x004fc600078e0204 */
[----:B------:R-:W2:Y:S04]  /*1afd0*/  LDL.LU R2, [R1+0x654] ;  /* 0x0006540001027983 */ /* 0x000ea80000300800 */
[----:B------:R3:W-:Y:S04]  /*1afe0*/  STL.64 [R1+0x540], R14 ;  /* 0x0005400e01007387 */ /* 0x0007e80000100a00 */
[----:B------:R-:W2:Y:S01]  /*1aff0*/  LDL.LU R18, [R1+0x660] ;  /* 0x0006600001127983 */ /* 0x000ea20000300800 */
[----:B---3--:R-:W-:-:S03]  /*1b000*/  IMAD.WIDE R14, R3, 0x2, R4 ;  /* 0x00000002030e7825 */ /* 0x008fc600078e0204 */
[----:B------:R-:W3:Y:S04]  /*1b010*/  LDL.LU R3, [R1+0x664] ;  /* 0x0006640001037983 */ /* 0x000ee80000300800 */
[----:B------:R4:W-:Y:S04]  /*1b020*/  STL.64 [R1+0x550], R14 ;  /* 0x0005500e01007387 */ /* 0x0009e80000100a00 */
[----:B------:R-:W3:Y:S01]  /*1b030*/  LDL.LU R19, [R1+0x668] ;  /* 0x0006680001137983 */ /* 0x000ee20000300800 */
[----:B----4-:R-:W-:-:S03]  /*1b040*/  IMAD.WIDE R14, R7, 0x2, R4 ;  /* 0x00000002070e7825 */ /* 0x010fc600078e0204 */
[----:B------:R-:W4:Y:S04]  /*1b050*/  LDL.LU R7, [R1+0x66c] ;  /* 0x00066c0001077983 */ /* 0x000f280000300800 */
[----:B------:R0:W-:Y:S04]  /*1b060*/  STL.64 [R1+0x568], R14 ;  /* 0x0005680e01007387 */ /* 0x0001e80000100a00 */
[----:B------:R-:W4:Y:S01]  /*1b070*/  LDL.LU R16, [R1+0x678] ;  /* 0x0006780001107983 */ /* 0x000f220000300800 */
[----:B0-----:R-:W-:-:S03]  /*1b080*/  IMAD.WIDE R14, R12, 0x2, R4 ;  /* 0x000000020c0e7825 */ /* 0x001fc600078e0204 */
[----:B------:R-:W4:Y:S04]  /*1b090*/  LDL.LU R12, [R1+0x680] ;  /* 0x00068000010c7983 */ /* 0x000f280000300800 */
[----:B------:R0:W-:Y:S04]  /*1b0a0*/  STL.64 [R1+0x578], R14 ;  /* 0x0005780e01007387 */ /* 0x0001e80000100a00 */
[----:B------:R-:W4:Y:S01]  /*1b0b0*/  LDL.LU R17, [R1+0x690] ;  /* 0x0006900001117983 */ /* 0x000f220000300800 */
[----:B0-----:R-:W-:-:S03]  /*1b0c0*/  IMAD.WIDE R14, R13, 0x2, R4 ;  /* 0x000000020d0e7825 */ /* 0x001fc600078e0204 */
[----:B------:R-:W4:Y:S04]  /*1b0d0*/  LDL.LU R13, [R1+0x698] ;  /* 0x00069800010d7983 */ /* 0x000f280000300800 */
[----:B------:R0:W-:Y:S04]  /*1b0e0*/  STL.64 [R1+0x590], R14 ;  /* 0x0005900e01007387 */ /* 0x0001e80000100a00 */
[----:B0-----:R-:W4:Y:S01]  /*1b0f0*/  LDL.LU R14, [R1+0x6a8] ;  /* 0x0006a800010e7983 */ /* 0x001f220000300800 */
[----:B------:R-:W-:-:S03]  /*1b100*/  IMAD.WIDE R26, R10, 0x2, R4 ;  /* 0x000000020a1a7825 */ /* 0x000fc600078e0204 */
[----:B------:R-:W4:Y:S04]  /*1b110*/  LDL.LU R10, [R1+0x6b8] ;  /* 0x0006b800010a7983 */ /* 0x000f280000300800 */
[----:B------:R0:W-:Y:S04]  /*1b120*/  STL.64 [R1+0x5a0], R26 ;  /* 0x0005a01a01007387 */ /* 0x0001e80000100a00 */
[----:B------:R-:W4:Y:S01]  /*1b130*/  LDL.LU R15, [R1+0x6c0] ;  /* 0x0006c000010f7983 */ /* 0x000f220000300800 */
[----:B0-----:R-:W-:-:S03]  /*1b140*/  IMAD.WIDE R26, R11, 0x2, R4 ;  /* 0x000000020b1a7825 */ /* 0x001fc600078e0204 */
[----:B------:R-:W4:Y:S04]  /*1b150*/  LDL.LU R11, [R1+0x6d0] ;  /* 0x0006d000010b7983 */ /* 0x000f280000300800 */
[----:B------:R0:W-:Y:S02]  /*1b160*/  STL.64 [R1+0x5b0], R26 ;  /* 0x0005b01a01007387 */ /* 0x0001e40000100a00 */
[----:B0-----:R-:W-:-:S04]  /*1b170*/  IMAD.WIDE R26, R24, 0x2, R4 ;  /* 0x00000002181a7825 */ /* 0x001fc800078e0204 */
[--C-:B------:R-:W-:Y:S01]  /*1b180*/  IMAD.WIDE R28, R25, 0x2, R4.reuse ;  /* 0x00000002191c7825 */ /* 0x100fe200078e0204 */
[----:B------:R0:W-:Y:S04]  /*1b190*/  STL.64 [R1+0x5c0], R26 ;  /* 0x0005c01a01007387 */ /* 0x0001e80000100a00 */
[----:B------:R-:W-:Y:S01]  /*1b1a0*/  STL.64 [R1+0x5d0], R28 ;  /* 0x0005d01c01007387 */ /* 0x000fe20000100a00 */
[----:B------:R-:W-:-:S04]  /*1b1b0*/  IMAD.WIDE R24, R22, 0x2, R4 ;  /* 0x0000000216187825 */ /* 0x000fc800078e0204 */
[--C-:B0-----:R-:W-:Y:S02]  /*1b1c0*/  IMAD.WIDE R26, R8, 0x2, R4.reuse ;  /* 0x00000002081a7825 */ /* 0x101fe400078e0204 */
        /* <DEDUP_REMOVED lines=14> */
[----:B--2---:R-:W-:-:S02]  /*1b2b0*/  IMAD.WIDE R22, R2, 0x2, R4 ;  /* 0x0000000202167825 */ /* 0x004fc400078e0204 */
[----:B------:R-:W2:Y:S04]  /*1b2c0*/  LDL.LU R2, [R1+0x700] ;  /* 0x0007000001027983 */ /* 0x000ea80000300800 */
[----:B------:R0:W-:Y:S04]  /*1b2d0*/  STL.64 [R1+0x630], R20 ;  /* 0x0006301401007387 */ /* 0x0001e80000100a00 */
[----:B------:R3:W-:Y:S01]  /*1b2e0*/  STL.64 [R1+0x638], R22 ;  /* 0x0006381601007387 */ /* 0x0007e20000100a00 */
[----:B0-----:R-:W-:-:S04]  /*1b2f0*/  IMAD.WIDE R20, R18, 0x2, R4 ;  /* 0x0000000212147825 */ /* 0x001fc800078e0204 */
[--C-:B---3--:R-:W-:Y:S02]  /*1b300*/  IMAD.WIDE R22, R3, 0x2, R4.reuse ;  /* 0x0000000203167825 */ /* 0x108fe400078e0204 */
[----:B------:R-:W3:Y:S04]  /*1b310*/  LDL.LU R3, [R1+0x708] ;  /* 0x0007080001037983 */ /* 0x000ee80000300800 */
[----:B------:R0:W-:Y:S04]  /*1b320*/  STL.64 [R1+0x648], R20 ;  /* 0x0006481401007387 */ /* 0x0001e80000100a00 */
[----:B------:R-:W-:Y:S01]  /*1b330*/  STL.64 [R1+0x650], R22 ;  /* 0x0006501601007387 */ /* 0x000fe20000100a00 */
[----:B0-----:R-:W-:-:S04]  /*1b340*/  IMAD.WIDE R20, R19, 0x2, R4 ;  /* 0x0000000213147825 */ /* 0x001fc800078e0204 */
[--C-:B----4-:R-:W-:Y:S02]  /*1b350*/  IMAD.WIDE R18, R7, 0x2, R4.reuse ;  /* 0x0000000207127825 */ /* 0x110fe400078e0204 */
[----:B------:R-:W4:Y:S04]  /*1b360*/  LDL.LU R7, [R1+0x718] ;  /* 0x0007180001077983 */ /* 0x000f280000300800 */
[----:B------:R-:W-:Y:S04]  /*1b370*/  STL.64 [R1+0x660], R20 ;  /* 0x0006601401007387 */ /* 0x000fe80000100a00 */
[----:B------:R0:W-:Y:S02]  /*1b380*/  STL.64 [R1+0x668], R18 ;  /* 0x0006681201007387 */ /* 0x0001e40000100a00 */
[----:B0-----:R-:W-:-:S02]  /*1b390*/  IMAD.WIDE R18, R12, 0x2, R4 ;  /* 0x000000020c127825 */ /* 0x001fc400078e0204 */
[----:B------:R-:W4:Y:S02]  /*1b3a0*/  LDL.LU R12, [R1+0x720] ;  /* 0x00072000010c7983 */ /* 0x000f240000300800 */
[----:B------:R-:W-:-:S04]  /*1b3b0*/  IMAD.WIDE R20, R16, 0x2, R4 ;  /* 0x0000000210147825 */ /* 0x000fc800078e0204 */
[--C-:B------:R-:W-:Y:S01]  /*1b3c0*/  IMAD.WIDE R16, R17, 0x2, R4.reuse ;  /* 0x0000000211107825 */ /* 0x100fe200078e0204 */
[----:B------:R-:W-:Y:S04]  /*1b3d0*/  STL.64 [R1+0x678], R20 ;  /* 0x0006781401007387 */ /* 0x000fe80000100a00 */
[----:B------:R0:W-:Y:S02]  /*1b3e0*/  STL.64 [R1+0x680], R18 ;  /* 0x0006801201007387 */ /* 0x0001e40000100a00 */
[--C-:B0-----:R-:W-:Y:S02]  /*1b3f0*/  IMAD.WIDE R18, R13, 0x2, R4.reuse ;  /* 0x000000020d127825 */ /* 0x101fe400078e0204 */
        /* <DEDUP_REMOVED lines=15> */
[----:B------:R-:W4:Y:S04]  /*1b4f0*/  LDL.LU R11, [R1+0x768] ;  /* 0x00076800010b7983 */ /* 0x000f280000300800 */
        /* <DEDUP_REMOVED lines=61> */
[--C-:B--2---:R-:W-:Y:S02]  /*1b8d0*/  IMAD.WIDE R22, R2, 0x2, R4.reuse ;  /* 0x0000000202167825 */ /* 0x104fe400078e0204 */
[----:B------:R-:W2:Y:S04]  /*1b8e0*/  LDL.LU R2, [R1+0x880] ;  /* 0x0008800001027983 */ /* 0x000ea80000300800 */
[----:B------:R0:W-:Y:S04]  /*1b8f0*/  STL.64 [R1+0x7c0], R20 ;  /* 0x0007c01401007387 */ /* 0x0001e80000100a00 */
[----:B------:R-:W-:Y:S01]  /*1b900*/  STL.64 [R1+0x7d0], R22 ;  /* 0x0007d01601007387 */ /* 0x000fe20000100a00 */
[----:B0-----:R-:W-:-:S04]  /*1b910*/  IMAD.WIDE R20, R19, 0x2, R4 ;  /* 0x0000000213147825 */ /* 0x001fc800078e0204 */
[--C-:B---3--:R-:W-:Y:S02]  /*1b920*/  IMAD.WIDE R18, R3, 0x2, R4.reuse ;  /* 0x0000000203127825 */ /* 0x108fe400078e0204 */
[----:B------:R-:W3:Y:S04]  /*1b930*/  LDL.LU R3, [R1+0x890] ;  /* 0x0008900001037983 */ /* 0x000ee80000300800 */
[----:B------:R0:W-:Y:S04]  /*1b940*/  STL.64 [R1+0x7d8], R20 ;  /* 0x0007d81401007387 */ /* 0x0001e80000100a00 */
[----:B------:R4:W-:Y:S01]  /*1b950*/  STL.64 [R1+0x7e8], R18 ;  /* 0x0007e81201007387 */ /* 0x0009e20000100a00 */
[----:B0-----:R-:W-:-:S04]  /*1b960*/  IMAD.WIDE R20, R16, 0x2, R4 ;  /* 0x0000000210147825 */ /* 0x001fc800078e0204 */
[--C-:B----4-:R-:W-:Y:S02]  /*1b970*/  IMAD.WIDE R18, R7, 0x2, R4.reuse ;  /* 0x0000000207127825 */ /* 0x110fe400078e0204 */
[----:B------:R-:W4:Y:S04]  /*1b980*/  LDL.LU R7, [R1+0x898] ;  /* 0x0008980001077983 */ /* 0x000f280000300800 */
[----:B------:R-:W-:Y:S04]  /*1b990*/  STL.64 [R1+0x7f0], R20 ;  /* 0x0007f01401007387 */ /* 0x000fe80000100a00 */
[----:B------:R0:W-:Y:S02]  /*1b9a0*/  STL.64 [R1+0x800], R18 ;  /* 0x0008001201007387 */ /* 0x0001e40000100a00 */
[----:B0-----:R-:W-:-:S02]  /*1b9b0*/  IMAD.WIDE R18, R12, 0x2, R4 ;  /* 0x000000020c127825 */ /* 0x001fc400078e0204 */
[----:B------:R-:W4:Y:S02]  /*1b9c0*/  LDL.LU R12, [R1+0x8a8] ;  /* 0x0008a800010c7983 */ /* 0x000f240000300800 */
[----:B------:R-:W-:-:S05]  /*1b9d0*/  IMAD.WIDE R16, R17, 0x2, R4 ;  /* 0x0000000211107825 */ /* 0x000fca00078e0204 */
        /* <DEDUP_REMOVED lines=67> */
[----:B------:R-:W4:Y:S04]  /*1be10*/  LDL.LU R8, [R1+0x9e8] ;  /* 0x0009e80001087983 */ /* 0x000f280000300800 */
[----:B------:R-:W-:Y:S01]  /*1be20*/  STL.64 [R1+0x908], R24 ;  /* 0x0009081801007387 */ /* 0x000fe20000100a00 */
[----:B------:R-:W-:-:S03]  /*1be30*/  IMAD.WIDE R20, R21, 0x2, R4 ;  /* 0x0000000215147825 */ /* 0x000fc600078e0204 */
        /* <DEDUP_REMOVED lines=11> */
[--C-:B--2---:R-:W-:Y:S02]  /*1bef0*/  IMAD.WIDE R18, R2, 0x2, R4.reuse ;  /* 0x0000000202127825 */ /* 0x104fe400078e0204 */
[----:B------:R-:W2:Y:S04]  /*1bf00*/  LDL.LU R2, [R1+0xa08] ;  /* 0x000a080001027983 */ /* 0x000ea80000300800 */
[----:B------:R0:W-:Y:S04]  /*1bf10*/  STL.64 [R1+0x950], R20 ;  /* 0x0009501401007387 */ /* 0x0001e80000100a00 */
[----:B------:R3:W-:Y:S01]  /*1bf20*/  STL.64 [R1+0x960], R18 ;  /* 0x0009601201007387 */ /* 0x0007e20000100a00 */
[----:B0-----:R-:W-:-:S04]  /*1bf30*/  IMAD.WIDE R20, R16, 0x2, R4 ;  /* 0x0000000210147825 */ /* 0x001fc800078e0204 */
[--C-:B---3--:R-:W-:Y:S02]  /*1bf40*/  IMAD.WIDE R18, R3, 0x2, R4.reuse ;  /* 0x0000000203127825 */ /* 0x108fe400078e0204 */
[----:B------:R-:W3:Y:S04]  /*1bf50*/  LDL.LU R3, [R1+0xa18] ;  /* 0x000a180001037983 */ /* 0x000ee80000300800 */
[----:B------:R-:W-:Y:S04]  /*1bf60*/  STL.64 [R1+0x968], R20 ;  /* 0x0009681401007387 */ /* 0x000fe80000100a00 */
[----:B------:R4:W-:Y:S01]  /*1bf70*/  STL.64 [R1+0x978], R18 ;  /* 0x0009781201007387 */ /* 0x0009e20000100a00 */
[----:B------:R-:W-:-:S04]  /*1bf80*/  IMAD.WIDE R16, R17, 0x2, R4 ;  /* 0x0000000211107825 */ /* 0x000fc800078e0204 */
        /* <DEDUP_REMOVED lines=45> */
[----:B0-----:R-:W3:Y:S01]  /*1c260*/  LDL.LU R14, [R1+0x47c] ;  /* 0x00047c00010e7983 */ /* 0x001ee20000300800 */
[----:B----4-:R-:W-:-:S03]  /*1c270*/  IMAD.WIDE R26, R7, 0x2, R4 ;  /* 0x00000002071a7825 */ /* 0x010fc600078e0204 */
[----:B------:R-:W4:Y:S04]  /*1c280*/  LDL.LU R7, [R1+0x478] ;  /* 0x0004780001077983 */ /* 0x000f280000300800 */
[----:B------:R0:W-:Y:S04]  /*1c290*/  STL.64 [R1+0xa20], R26 ;  /* 0x000a201a01007387 */ /* 0x0001e80000100a00 */
[----:B------:R-:W4:Y:S01]  /*1c2a0*/  LDL.LU R15, [R1+0x464] ;  /* 0x00046400010f7983 */ /* 0x000f220000300800 */
[----:B0-----:R-:W-:-:S03]  /*1c2b0*/  IMAD.WIDE R26, R12, 0x2, R4 ;  /* 0x000000020c1a7825 */ /* 0x001fc600078e0204 */
[----:B------:R-:W4:Y:S04]  /*1c2c0*/  LDL.LU R12, [R1+0x460] ;  /* 0x00046000010c7983 */ /* 0x000f280000300800 */
[----:B------:R0:W-:Y:S02]  /*1c2d0*/  STL.64 [R1+0xa30], R26 ;  /* 0x000a301a01007387 */ /* 0x0001e40000100a00 */
[----:B0-----:R-:W-:-:S05]  /*1c2e0*/  IMAD.WIDE R26, R24, 0x2, R4 ;  /* 0x00000002181a7825 */ /* 0x001fca00078e0204 */
[----:B------:R0:W-:Y:S01]  /*1c2f0*/  STL.64 [R1+0xa38], R26 ;  /* 0x000a381a01007387 */ /* 0x0001e20000100a00 */
[----:B------:R-:W-:-:S05]  /*1c300*/  IMAD.WIDE R28, R25, 0x2, R4 ;  /* 0x00000002191c7825 */ /* 0x000fca00078e0204 */
        /* <DEDUP_REMOVED lines=32> */
[--C-:B--2---:R-:W-:Y:S02]  /*1c510*/  IMAD.WIDE R18, R2, 0x2, R4.reuse ;  /* 0x0000000202127825 */ /* 0x104fe400078e0204 */
[----:B------:R-:W2:Y:S04]  /*1c520*/  LDL.LU R2, [R1+0x3d4] ;  /* 0x0003d40001027983 */ /* 0x000ea80000300800 */
[----:B------:R-:W-:Y:S01]  /*1c530*/  STL.64 [R1+0xad0], R20 ;  /* 0x000ad01401007387 */ /* 0x000fe20000100a00 */
[----:B------:R-:W-:-:S03]  /*1c540*/  IMAD.WIDE R16, R17, 0x2, R4 ;  /* 0x0000000211107825 */ /* 0x000fc600078e0204 */
[----:B------:R3:W-:Y:S02]  /*1c550*/  STL.64 [R1+0x4c8], R18 ;  /* 0x0004c81201007387 */ /* 0x0007e40000100a00 */
[--C-:B---3--:R-:W-:Y:S02]  /*1c560*/  IMAD.WIDE R18, R3, 0x2, R4.reuse ;  /* 0x0000000203127825 */ /* 0x108fe400078e0204 */
[----:B------:R-:W3:Y:S04]  /*1c570*/  LDL.LU R3, [R1+0x3d0] ;  /* 0x0003d00001037983 */ /* 0x000ee80000300800 */
[----:B------:R0:W-:Y:S04]  /*1c580*/  STL.64 [R1+0xae8], R16 ;  /* 0x000ae81001007387 */ /* 0x0001e80000100a00 */
[----:B------:R4:W-:Y:S01]  /*1c590*/  STL.64 [R1+0x4a0], R18 ;  /* 0x0004a01201007387 */ /* 0x0009e20000100a00 */
[----:B0-----:R-:W-:-:S04]  /*1c5a0*/  IMAD.WIDE R16, R14, 0x2, R4 ;  /* 0x000000020e107825 */ /* 0x001fc800078e0204 */
[--C-:B----4-:R-:W-:Y:S02]  /*1c5b0*/  IMAD.WIDE R18, R7, 0x2, R4.reuse ;  /* 0x0000000207127825 */ /* 0x110fe400078e0204 */
        /* <DEDUP_REMOVED lines=10> */
[----:B0-----:R-:W4:Y:S04]  /*1c660*/  LDL.LU R15, [R1+0x3a8] ;  /* 0x0003a800010f7983 */ /* 0x001f280000300800 */
[----:B------:R-:W4:Y:S04]  /*1c670*/  LDL.LU R23, [R1+0x3a4] ;  /* 0x0003a40001177983 */ /* 0x000f280000300800 */
[----:B------:R-:W4:Y:S01]  /*1c680*/  LDL.LU R12, [R1+0x3a0] ;  /* 0x0003a000010c7983 */ /* 0x000f220000300800 */
[----:B------:R-:W-:-:S05]  /*1c690*/  IMAD.WIDE R16, R13, 0x2, R4 ;  /* 0x000000020d107825 */ /* 0x000fca00078e0204 */
[----:B------:R0:W-:Y:S04]  /*1c6a0*/  STL.64 [R1+0xb20], R16 ;  /* 0x000b201001007387 */ /* 0x0001e80000100a00 */
[----:B------:R-:W4:Y:S04]  /*1c6b0*/  LDL.LU R20, [R1+0x39c] ;  /* 0x00039c0001147983 */ /* 0x000f280000300800 */
[----:B------:R-:W4:Y:S01]  /*1c6c0*/  LDL.LU R13, [R1+0x398] ;  /* 0x00039800010d7983 */ /* 0x000f220000300800 */
[----:B0-----:R-:W-:-:S05]  /*1c6d0*/  IMAD.WIDE R16, R10, 0x2, R4 ;  /* 0x000000020a107825 */ /* 0x001fca00078e0204 */
        /* <DEDUP_REMOVED lines=13> */
[----:B0-----:R-:W4:Y:S04]  /*1c7b0*/  LDL.LU R16, [R1+0x37c] ;  /* 0x00037c0001107983 */ /* 0x001f280000300800 */
[----:B------:R-:W4:Y:S01]  /*1c7c0*/  LDL.LU R9, [R1+0x378] ;  /* 0x0003780001097983 */ /* 0x000f220000300800 */
[----:B------:R-:W-:-:S05]  /*1c7d0*/  IMAD.WIDE R26, R6, 0x2, R4 ;  /* 0x00000002061a7825 */ /* 0x000fca00078e0204 */
        /* <DEDUP_REMOVED lines=53> */
[--C-:B--2---:R-:W-:Y:S02]  /*1cb30*/  IMAD.WIDE R18, R2, 0x2, R4.reuse ;  /* 0x0000000202127825 */ /* 0x104fe400078e0204 */
[----:B------:R-:W2:Y:S04]  /*1cb40*/  LDL.LU R2, [R1+0x340] ;  /* 0x0003400001027983 */ /* 0x000ea80000300800 */
[----:B------:R0:W-:Y:S04]  /*1cb50*/  STL.64 [R1+0xc20], R16 ;  /* 0x000c201001007387 */ /* 0x0001e80000100a00 */
[----:B------:R3:W-:Y:S01]  /*1cb60*/  STL.64 [R1+0x370], R18 ;  /* 0x0003701201007387 */ /* 0x0007e20000100a00 */
[----:B0-----:R-:W-:-:S04]  /*1cb70*/  IMAD.WIDE R16, R14, 0x2, R4 ;  /* 0x000000020e107825 */ /* 0x001fc800078e0204 */
[--C-:B---3--:R-:W-:Y:S02]  /*1cb80*/  IMAD.WIDE R18, R3, 0x2, R4.reuse ;  /* 0x0000000203127825 */ /* 0x108fe400078e0204 */
[----:B------:R-:W3:Y:S04]  /*1cb90*/  LDL.LU R3, [R1+0x33c] ;  /* 0x00033c0001037983 */ /* 0x000ee80000300800 */
[----:B------:R0:W-:Y:S04]  /*1cba0*/  STL.64 [R1+0xc30], R16 ;  /* 0x000c301001007387 */ /* 0x0001e80000100a00 */
[----:B------:R-:W-:Y:S04]  /*1cbb0*/  STL.64 [R1+0x368], R18 ;  /* 0x0003681201007387 */ /* 0x000fe80000100a00 */
[----:B------:R-:W3:Y:S01]  /*1cbc0*/  LDL.LU R24, [R1+0x338] ;  /* 0x0003380001187983 */ /* 0x000ee20000300800 */
[----:B0-----:R-:W-:-:S04]  /*1cbd0*/  IMAD.WIDE R16, R6, 0x2, R4 ;  /* 0x0000000206107825 */ /* 0x001fc800078e0204 */
[--C-:B----4-:R-:W-:Y:S01]  /*1cbe0*/  IMAD.WIDE R6, R7, 0x2, R4.reuse ;  /* 0x0000000207067825 */ /* 0x110fe200078e0204 */
[----:B------:R-:W-:Y:S04]  /*1cbf0*/  STL.64 [R1+0xc48], R16 ;  /* 0x000c481001007387 */ /* 0x000fe80000100a00 */
[----:B------:R-:W4:Y:S04]  /*1cc00*/  LDL.LU R25, [R1+0x334] ;  /* 0x0003340001197983 */ /* 0x000f280000300800 */
[----:B------:R0:W-:Y:S04]  /*1cc10*/  STL.64 [R1+0x360], R6 ;  /* 0x0003600601007387 */ /* 0x0001e80000100a00 */
[----:B0-----:R-:W4:Y:S04]  /*1cc20*/  LDL.LU R6, [R1+0x330] ;  /* 0x0003300001067983 */ /* 0x001f280000300800 */
[----:B------:R-:W4:Y:S04]  /*1cc30*/  LDL.LU R7, [R1+0x32c] ;  /* 0x00032c0001077983 */ /* 0x000f280000300800 */
[----:B------:R-:W4:Y:S04]  /*1cc40*/  LDL.LU R22, [R1+0x328] ;  /* 0x0003280001167983 */ /* 0x000f280000300800 */
[----:B------:R-:W4:Y:S01]  /*1cc50*/  LDL.LU R23, [R1+0x324] ;  /* 0x0003240001177983 */ /* 0x000f220000300800 */
[----:B------:R-:W-:-:S05]  /*1cc60*/  IMAD.WIDE R14, R15, 0x2, R4 ;  /* 0x000000020f0e7825 */ /* 0x000fca00078e0204 */
[----:B------:R0:W-:Y:S04]  /*1cc70*/  STL.64 [R1+0xc58], R14 ;  /* 0x000c580e01007387 */ /* 0x0001e80000100a00 */
[----:B------:R-:W4:Y:S04]  /*1cc80*/  LDL.LU R20, [R1+0x320] ;  /* 0x0003200001147983 */ /* 0x000f280000300800 */
[----:B------:R-:W4:Y:S01]  /*1cc90*/  LDL.LU R21, [R1+0x31c] ;  /* 0x00031c0001157983 */ /* 0x000f220000300800 */
[----:B0-----:R-:W-:-:S05]  /*1cca0*/  IMAD.WIDE R14, R12, 0x2, R4 ;  /* 0x000000020c0e7825 */ /* 0x001fca00078e0204 */
[----:B------:R-:W-:Y:S04]  /*1ccb0*/  STL.64 [R1+0x358], R14 ;  /* 0x0003580e01007387 */ /* 0x000fe80000100a00 */
        /* <DEDUP_REMOVED lines=10> */
[----:B------:R-:W-:-:S05]  /*1cd60*/  IMAD.WIDE R10, R11, 0x2, R4 ;  /* 0x000000020b0a7825 */ /* 0x000fca00078e0204 */
[----:B------:R1:W-:Y:S04]  /*1cd70*/  STL.64 [R1+0xc80], R10 ;  /* 0x000c800a01007387 */ /* 0x0003e80000100a00 */
[----:B0-----:R-:W4:Y:S04]  /*1cd80*/  LDL.LU R12, [R1+0x300] ;  /* 0x00030000010c7983 */ /* 0x001f280000300800 */
[----:B------:R-:W4:Y:S01]  /*1cd90*/  LDL.LU R13, [R1+0x2fc] ;  /* 0x0002fc00010d7983 */ /* 0x000f220000300800 */
[----:B-1----:R-:W-:-:S05]  /*1cda0*/  IMAD.WIDE R10, R8, 0x2, R4 ;  /* 0x00000002080a7825 */ /* 0x002fca00078e0204 */
[----:B------:R0:W-:Y:S04]  /*1cdb0*/  STL.64 [R1+0x348], R10 ;  /* 0x0003480a01007387 */ /* 0x0001e80000100a00 */
[----:B0-----:R-:W4:Y:S04]  /*1cdc0*/  LDL.LU R10, [R1+0x2f8] ;  /* 0x0002f800010a7983 */ /* 0x001f280000300800 */
[----:B------:R-:W4:Y:S01]  /*1cdd0*/  LDL.LU R11, [R1+0x2f4] ;  /* 0x0002f400010b7983 */ /* 0x000f220000300800 */
[----:B------:R-:W-:-:S05]  /*1cde0*/  IMAD.WIDE R8, R9, 0x2, R4 ;  /* 0x0000000209087825 */ /* 0x000fca00078e0204 */
[----:B------:R0:W-:Y:S04]  /*1cdf0*/  STL.64 [R1+0xc98], R8 ;  /* 0x000c980801007387 */ /* 0x0001e80000100a00 */
[----:B0-----:R-:W4:Y:S04]  /*1ce00*/  LDL.LU R8, [R1+0x2f0] ;  /* 0x0002f00001087983 */ /* 0x001f280000300800 */
[----:B------:R-:W4:Y:S01]  /*1ce10*/  LDL.LU R9, [R1+0x2ec] ;  /* 0x0002ec0001097983 */ /* 0x000f220000300800 */
[----:B--2---:R-:W-:-:S05]  /*1ce20*/  IMAD.WIDE R26, R2, 0x2, R4 ;  /* 0x00000002021a7825 */ /* 0x004fca00078e0204 */
[----:B------:R3:W-:Y:S04]  /*1ce30*/  STL.64 [R1+0x340], R26 ;  /* 0x0003401a01007387 */ /* 0x0007e80000100a00 */
[----:B------:R-:W2:Y:S01]  /*1ce40*/  LDL.LU R2, [R1+0x2e8] ;  /* 0x0002e80001027983 */ /* 0x000ea20000300800 */
[----:B---3--:R-:W-:-:S03]  /*1ce50*/  IMAD.WIDE R26, R3, 0x2, R4 ;  /* 0x00000002031a7825 */ /* 0x008fc600078e0204 */
[----:B------:R-:W3:Y:S04]  /*1ce60*/  LDL.LU R3, [R1+0x3bc] ;  /* 0x0003bc0001037983 */ /* 0x000ee80000300800 */
[----:B------:R0:W-:Y:S02]  /*1ce70*/  STL.64 [R1+0xca8], R26 ;  /* 0x000ca81a01007387 */ /* 0x0001e40000100a00 */
[----:B0-----:R-:W-:-:S04]  /*1ce80*/  IMAD.WIDE R26, R24, 0x2, R4 ;  /* 0x00000002181a7825 */ /* 0x001fc800078e0204 */
[--C-:B----4-:R-:W-:Y:S01]  /*1ce90*/  IMAD.WIDE R28, R25, 0x2, R4.reuse ;  /* 0x00000002191c7825 */ /* 0x110fe200078e0204 */
[----:B------:R0:W-:Y:S04]  /*1cea0*/  STL.64 [R1+0x338], R26 ;  /* 0x0003381a01007387 */ /* 0x0001e80000100a00 */
[----:B------:R-:W-:Y:S01]  /*1ceb0*/  STL.64 [R1+0xcc0], R28 ;  /* 0x000cc01c01007387 */ /* 0x000fe20000100a00 */
[----:B0-----:R-:W-:-:S04]  /*1cec0*/  IMAD.WIDE R26, R6, 0x2, R4 ;  /* 0x00000002061a7825 */ /* 0x001fc800078e0204 */
[--C-:B------:R-:W-:Y:S02]  /*1ced0*/  IMAD.WIDE R24, R7, 0x2, R4.reuse ;  /* 0x0000000207187825 */ /* 0x100fe400078e0204 */
[----:B------:R-:W4:Y:S04]  /*1cee0*/  LDL.LU.64 R6, [R1+0x2e0] ;  /* 0x0002e00001067983 */ /* 0x000f280000300a00 */
[----:B------:R0:W-:Y:S04]  /*1cef0*/  STL.64 [R1+0x330], R26 ;  /* 0x0003301a01007387 */ /* 0x0001e80000100a00 */
[----:B------:R1:W-:Y:S01]  /*1cf00*/  STL.64 [R1+0xcd0], R24 ;  /* 0x000cd01801007387 */ /* 0x0003e20000100a00 */
[----:B0-----:R-:W-:-:S04]  /*1cf10*/  IMAD.WIDE R26, R22, 0x2, R4 ;  /* 0x00000002161a7825 */ /* 0x001fc800078e0204 */
[--C-:B------:R-:W-:Y:S01]  /*1cf20*/  IMAD.WIDE R22, R23, 0x2, R4.reuse ;  /* 0x0000000217167825 */ /* 0x100fe200078e0204 */
[----:B-1----:R-:W4:Y:S04]  /*1cf30*/  LDL.LU.64 R24, [R1+0x138] ;  /* 0x0001380001187983 */ /* 0x002f280000300a00 */
        /* <DEDUP_REMOVED lines=8> */
[--C-:B-1----:R-:W-:Y:S02]  /*1cfc0*/  IMAD.WIDE R20, R19, 0x2, R4.reuse ;  /* 0x0000000213147825 */ /* 0x102fe400078e0204 */
[----:B------:R-:W4:Y:S04]  /*1cfd0*/  LDL.LU.64 R18, [R1+0x130] ;  /* 0x0001300001127983 */ /* 0x000f280000300a00 */
[----:B------:R0:W-:Y:S04]  /*1cfe0*/  STL.64 [R1+0x318], R26 ;  /* 0x0003181a01007387 */ /* 0x0001e80000100a00 */
[----:B------:R1:W-:Y:S01]  /*1cff0*/  STL.64 [R1+0xd10], R20 ;  /* 0x000d101401007387 */ /* 0x0003e20000100a00 */
[----:B0-----:R-:W-:-:S03]  /*1d000*/  IMAD.WIDE R26, R16, 0x2, R4 ;  /* 0x00000002101a7825 */ /* 0x001fc600078e0204 */
[----:B-1----:R-:W4:Y:S01]  /*1d010*/  LDL.LU.64 R20, [R1+0x2d0] ;  /* 0x0002d00001147983 */ /* 0x002f220000300a00 */
[----:B------:R-:W-:-:S03]  /*1d020*/  IMAD.WIDE R16, R17, 0x2, R4 ;  /* 0x0000000211107825 */ /* 0x000fc600078e0204 */
        /* <DEDUP_REMOVED lines=20> */
[----:B------:R-:W-:Y:S04]  /*1d170*/  STL.64 [R1+0x2f0], R26 ;  /* 0x0002f01a01007387 */ /* 0x000fe80000100a00 */
[----:B------:R0:W-:Y:S01]  /*1d180*/  STL.64 [R1+0xd78], R8 ;  /* 0x000d780801007387 */ /* 0x0001e20000100a00 */
[----:B--2---:R-:W-:-:S03]  /*1d190*/  IMAD.WIDE R28, R2, 0x2, R4 ;  /* 0x00000002021c7825 */ /* 0x004fc600078e0204 */
[----:B0-----:R-:W2:Y:S04]  /*1d1a0*/  LDL.LU.64 R8, [R1+0x118] ;  /* 0x0001180001087983 */ /* 0x001ea80000300a00 */
[----:B------:R-:W-:Y:S01]  /*1d1b0*/  STL.64 [R1+0x2e8], R28 ;  /* 0x0002e81c01007387 */ /* 0x000fe20000100a00 */
[----:B---3--:R-:W-:-:S03]  /*1d1c0*/  IMAD.WIDE R26, R3, 0x2, R4 ;  /* 0x00000002031a7825 */ /* 0x008fc600078e0204 */
[----:B------:R-:W3:Y:S01]  /*1d1d0*/  LDL.LU.64 R2, [R1+0x2b8] ;  /* 0x0002b80001027983 */ /* 0x000ee20000300a00 */
[----:B------:R-:W-:-:S03]  /*1d1e0*/  IMAD.WIDE R4, R0, 0x2, R4 ;  /* 0x0000000200047825 */ /* 0x000fc600078e0204 */
[----:B------:R-:W-:Y:S04]  /*1d1f0*/  STL.64 [R1+0x3b8], R26 ;  /* 0x0003b81a01007387 */ /* 0x000fe80000100a00 */
[----:B------:R-:W-:Y:S04]  /*1d200*/  STL.64 [R1+0x2610], R4 ;  /* 0x0026100401007387 */ /* 0x000fe80000100a00 */
[----:B----4-:R0:W-:Y:S01]  /*1d210*/  STL [R1+0x25f8], R6 ;  /* 0x0025f80601007387 */ /* 0x0101e20000100800 */
[----:B------:R-:W-:-:S03]  /*1d220*/  IMAD.MOV.U32 R0, RZ, RZ, R7 ;  /* 0x000000ffff007224 */ /* 0x000fc600078e0007 */
[----:B0-----:R-:W4:Y:S04]  /*1d230*/  LDL.LU.64 R6, [R1+0x110] ;  /* 0x0001100001067983 */ /* 0x001f280000300a00 */
[----:B------:R0:W-:Y:S04]  /*1d240*/  STL [R1+0x25f0], R0 ;  /* 0x0025f00001007387 */ /* 0x0001e80000100800 */
[----:B------:R1:W-:Y:S01]  /*1d250*/  STL [R1+0x25f4], R24 ;  /* 0x0025f41801007387 */ /* 0x0003e20000100800 */
[----:B0-----:R-:W-:-:S03]  /*1d260*/  IMAD.MOV.U32 R0, RZ, RZ, R25 ;  /* 0x000000ffff007224 */ /* 0x001fc600078e0019 */
[----:B-1----:R-:W4:Y:S04]  /*1d270*/  LDL.LU.64 R24, [R1+0x2b0] ;  /* 0x0002b00001187983 */ /* 0x002f280000300a00 */
        /* <DEDUP_REMOVED lines=18> */
[----:B0-----:R-:W-:-:S03]  /*1d3a0*/  MOV R0, R13 ;  /* 0x0000000d00007202 */ /* 0x001fc60000000f00 */
        /* <DEDUP_REMOVED lines=10> */
[----:B--2---:R1:W-:Y:S01]  /*1d450*/  STL [R1+0x25b4], R8 ;  /* 0x0025b40801007387 */ /* 0x0043e20000100800 */
[----:B0-----:R-:W-:-:S03]  /*1d460*/  IMAD.MOV.U32 R0, RZ, RZ, R9 ;  /* 0x000000ffff007224 */ /* 0x001fc600078e0009 */
[----:B-1----:R-:W2:Y:S04]  /*1d470*/  LDL.LU.64 R8, [R1+0x290] ;  /* 0x0002900001087983 */ /* 0x002ea80000300a00 */
[----:B------:R3:W-:Y:S02]  /*1d480*/  STL [R1+0x25a8], R0 ;  /* 0x0025a80001007387 */ /* 0x0007e40000100800 */
[----:B---3--:R-:W-:Y:S02]  /*1d490*/  IMAD.MOV.U32 R0, RZ, RZ, R3 ;  /* 0x000000ffff007224 */ /* 0x008fe400078e0003 */
[----:B------:R0:W-:Y:S04]  /*1d4a0*/  STL [R1+0x25ac], R2 ;  /* 0x0025ac0201007387 */ /* 0x0001e80000100800 */
[----:B0-----:R-:W3:Y:S04]  /*1d4b0*/  LDL.LU.64 R2, [R1+0xe8] ;  /* 0x0000e80001027983 */ /* 0x001ee80000300a00 */
[----:B------:R4:W-:Y:S02]  /*1d4c0*/  STL [R1+0x25a0], R0 ;  /* 0x0025a00001007387 */ /* 0x0009e40000100800 */
[----:B----4-:R-:W-:-:S02]  /*1d4d0*/  IMAD.MOV.U32 R0, RZ, RZ, R7 ;  /* 0x000000ffff007224 */ /* 0x010fc400078e0007 */
[----:B------:R0:W-:Y:S04]  /*1d4e0*/  STL [R1+0x25a4], R6 ;  /* 0x0025a40601007387 */ /* 0x0001e80000100800 */
        /* <DEDUP_REMOVED lines=14> */
[----:B------:R-:W-:Y:S04]  /*1d5d0*/  STL [R1+0x2584], R20 ;  /* 0x0025841401007387 */ /* 0x000fe80000100800 */
[----:B------:R-:W4:Y:S01]  /*1d5e0*/  LDL.LU.64 R26, [R1+0x278] ;  /* 0x00027800011a7983 */ /* 0x000f220000300a00 */
[----:B0-----:R-:W-:-:S05]  /*1d5f0*/  IMAD.MOV.U32 R0, RZ, RZ, R21 ;  /* 0x000000ffff007224 */ /* 0x001fca00078e0015 */
        /* <DEDUP_REMOVED lines=26> */
[----:B------:R-:W-:Y:S04]  /*1d7a0*/  STL [R1+0x254c], R6 ;  /* 0x00254c0601007387 */ /* 0x000fe80000100800 */
[----:B------:R-:W4:Y:S04]  /*1d7b0*/  LDL.LU.64 R20, [R1+0xb8] ;  /* 0x0000b80001147983 */ /* 0x000f280000300a00 */
[----:B------:R0:W-:Y:S04]  /*1d7c0*/  STL [R1+0x2540], R0 ;  /* 0x0025400001007387 */ /* 0x0001e80000100800 */
[----:B------:R1:W-:Y:S01]  /*1d7d0*/  STL [R1+0x2544], R24 ;  /* 0x0025441801007387 */ /* 0x0003e20000100800 */
[----:B0-----:R-:W-:-:S03]  /*1d7e0*/  IMAD.MOV.U32 R0, RZ, RZ, R25 ;  /* 0x000000ffff007224 */ /* 0x001fc600078e0019 */
[----:B------:R-:W4:Y:S04]  /*1d7f0*/  LDL.LU.64 R6, [R1+0x258] ;  /* 0x0002580001067983 */ /* 0x000f280000300a00 */
[----:B------:R-:W-:Y:S04]  /*1d800*/  STL [R1+0x253c], R22 ;  /* 0x00253c1601007387 */ /* 0x000fe80000100800 */
[----:B------:R0:W-:Y:S04]  /*1d810*/  STL [R1+0x2538], R0 ;  /* 0x0025380001007387 */ /* 0x0001e80000100800 */
[----:B-1----:R-:W4:Y:S01]  /*1d820*/  LDL.LU.64 R24, [R1+0xb0] ;  /* 0x0000b00001187983 */ /* 0x002f220000300a00 */
[----:B0-----:R-:W-:-:S03]  /*1d830*/  IMAD.MOV.U32 R0, RZ, RZ, R23 ;  /* 0x000000ffff007224 */ /* 0x001fc600078e0017 */
[----:B------:R-:W-:Y:S04]  /*1d840*/  STL [R1+0x2534], R18 ;  /* 0x0025341201007387 */ /* 0x000fe80000100800 */
[----:B------:R0:W-:Y:S04]  /*1d850*/  STL [R1+0x2530], R0 ;  /* 0x0025300001007387 */ /* 0x0001e80000100800 */
[----:B------:R-:W4:Y:S01]  /*1d860*/  LDL.LU.64 R22, [R1+0x250] ;  /* 0x0002500001167983 */ /* 0x000f220000300a00 */
[----:B0-----:R-:W-:-:S03]  /*1d870*/  IMAD.MOV.U32 R0, RZ, RZ, R19 ;  /* 0x000000ffff007224 */ /* 0x001fc600078e0013 */
[----:B------:R-:W-:Y:S04]  /*1d880*/  STL [R1+0x252c], R26 ;  /* 0x00252c1a01007387 */ /* 0x000fe80000100800 */
[----:B------:R0:W-:Y:S04]  /*1d890*/  STL [R1+0x2528], R0 ;  /* 0x0025280001007387 */ /* 0x0001e80000100800 */
[----:B------:R-:W4:Y:S01]  /*1d8a0*/  LDL.LU.64 R18, [R1+0xa8] ;  /* 0x0000a80001127983 */ /* 0x000f220000300a00 */
[----:B0-----:R-:W-:-:S03]  /*1d8b0*/  IMAD.MOV.U32 R0, RZ, RZ, R27 ;  /* 0x000000ffff007224 */ /* 0x001fc600078e001b */
[----:B------:R-:W-:Y:S04]  /*1d8c0*/  STL [R1+0x2524], R16 ;  /* 0x0025241001007387 */ /* 0x000fe80000100800 */
[----:B------:R0:W-:Y:S02]  /*1d8d0*/  STL [R1+0x2520], R0 ;  /* 0x0025200001007387 */ /* 0x0001e40000100800 */
[----:B0-----:R-:W-:Y:S02]  /*1d8e0*/  IMAD.MOV.U32 R0, RZ, RZ, R17 ;  /* 0x000000ffff007224 */ /* 0x001fe400078e0011 */
[----:B------:R-:W4:Y:S04]  /*1d8f0*/  LDL.LU.64 R16, [R1+0x248] ;  /* 0x0002480001107983 */ /* 0x000f280000300a00 */
        /* <DEDUP_REMOVED lines=16> */
[----:B------:R0:W-:Y:S04]  /*1da00*/  STL [R1+0x24f8], R0 ;  /* 0x0024f80001007387 */ /* 0x0001e80000100800 */
[----:B---3--:R1:W-:Y:S01]  /*1da10*/  STL [R1+0x24fc], R2 ;  /* 0x0024fc0201007387 */ /* 0x0083e20000100800 */
[----:B0-----:R-:W-:-:S03]  /*1da20*/  IMAD.MOV.U32 R0, RZ, RZ, R3 ;  /* 0x000000ffff007224 */ /* 0x001fc600078e0003 */
[----:B-1----:R-:W3:Y:S04]  /*1da30*/  LDL.LU.64 R2, [R1+0x90] ;  /* 0x0000900001027983 */ /* 0x002ee80000300a00 */
[----:B------:R4:W-:Y:S02]  /*1da40*/  STL [R1+0x24f0], R0 ;  /* 0x0024f00001007387 */ /* 0x0009e40000100800 */
[----:B----4-:R-:W-:Y:S02]  /*1da50*/  IMAD.MOV.U32 R0, RZ, RZ, R21 ;  /* 0x000000ffff007224 */ /* 0x010fe400078e0015 */
[----:B------:R0:W-:Y:S04]  /*1da60*/  STL [R1+0x24f4], R20 ;  /* 0x0024f41401007387 */ /* 0x0001e80000100800 */
[----:B------:R-:W-:Y:S04]  /*1da70*/  STL [R1+0x24ec], R6 ;  /* 0x0024ec0601007387 */ /* 0x000fe80000100800 */
[----:B------:R1:W-:Y:S04]  /*1da80*/  STL [R1+0x24e8], R0 ;  /* 0x0024e80001007387 */ /* 0x0003e80000100800 */
[----:B0-----:R-:W4:Y:S01]  /*1da90*/  LDL.LU.64 R20, [R1+0x230] ;  /* 0x0002300001147983 */ /* 0x001f220000300a00 */
[----:B-1----:R-:W-:-:S03]  /*1daa0*/  IMAD.MOV.U32 R0, RZ, RZ, R7 ;  /* 0x000000ffff007224 */ /* 0x002fc600078e0007 */
        /* <DEDUP_REMOVED lines=12> */
[----:B------:R-:W4:Y:S04]  /*1db70*/  LDL.LU.64 R18, [R1+0x220] ;  /* 0x0002200001127983 */ /* 0x000f280000300a00 */
[----:B------:R0:W-:Y:S02]  /*1db80*/  STL [R1+0x24c8], R0 ;  /* 0x0024c80001007387 */ /* 0x0001e40000100800 */
[----:B0-----:R-:W-:Y:S02]  /*1db90*/  IMAD.MOV.U32 R0, RZ, RZ, R17 ;  /* 0x000000ffff007224 */ /* 0x001fe400078e0011 */
[----:B------:R0:W-:Y:S04]  /*1dba0*/  STL [R1+0x24cc], R16 ;  /* 0x0024cc1001007387 */ /* 0x0001e80000100800 */
[----:B0-----:R-:W4:Y:S04]  /*1dbb0*/  LDL.LU.64 R16, [R1+0x78] ;  /* 0x0000780001107983 */ /* 0x001f280000300a00 */
[----:B------:R0:W-:Y:S04]  /*1dbc0*/  STL [R1+0x24c0], R0 ;  /* 0x0024c00001007387 */ /* 0x0001e80000100800 */
[----:B------:R1:W-:Y:S01]  /*1dbd0*/  STL [R1+0x24c4], R12 ;  /* 0x0024c40c01007387 */ /* 0x0003e20000100800 */
[----:B0-----:R-:W-:-:S03]  /*1dbe0*/  MOV R0, R13 ;  /* 0x0000000d00007202 */ /* 0x001fc60000000f00 */
[----:B-1----:R-:W4:Y:S04]  /*1dbf0*/  LDL.LU.64 R12, [R1+0x218] ;  /* 0x00021800010c7983 */ /* 0x002f280000300a00 */
[----:B------:R0:W-:Y:S04]  /*1dc00*/  STL [R1+0x24b8], R0 ;  /* 0x0024b80001007387 */ /* 0x0001e80000100800 */
[----:B------:R1:W-:Y:S04]  /*1dc10*/  STL [R1+0x24bc], R14 ;  /* 0x0024bc0e01007387 */ /* 0x0003e80000100800 */
[----:B------:R-:W4:Y:S01]  /*1dc20*/  LDL.LU.64 R24, [R1+0x70] ;  /* 0x0000700001187983 */ /* 0x000f220000300a00 */
[----:B0-----:R-:W-:-:S03]  /*1dc30*/  IMAD.MOV.U32 R0, RZ, RZ, R15 ;  /* 0x000000ffff007224 */ /* 0x001fc600078e000f */
[----:B------:R-:W-:Y:S04]  /*1dc40*/  STL [R1+0x24b4], R10 ;  /* 0x0024b40a01007387 */ /* 0x000fe80000100800 */
[----:B------:R0:W-:Y:S04]  /*1dc50*/  STL [R1+0x24b0], R0 ;  /* 0x0024b00001007387 */ /* 0x0001e80000100800 */
[----:B-1----:R-:W4:Y:S01]  /*1dc60*/  LDL.LU.64 R14, [R1+0x210] ;  /* 0x00021000010e7983 */ /* 0x002f220000300a00 */
[----:B0-----:R-:W-:-:S03]  /*1dc70*/  IMAD.MOV.U32 R0, RZ, RZ, R11 ;  /* 0x000000ffff007224 */ /* 0x001fc600078e000b */
[----:B--2---:R-:W-:Y:S04]  /*1dc80*/  STL [R1+0x24ac], R8 ;  /* 0x0024ac0801007387 */ /* 0x004fe80000100800 */
[----:B------:R0:W-:Y:S04]  /*1dc90*/  STL [R1+0x24a8], R0 ;  /* 0x0024a80001007387 */ /* 0x0001e80000100800 */
[----:B------:R-:W2:Y:S01]  /*1dca0*/  LDL.LU.64 R10, [R1+0x68] ;  /* 0x00006800010a7983 */ /* 0x000ea20000300a00 */
[----:B0-----:R-:W-:-:S03]  /*1dcb0*/  IMAD.MOV.U32 R0, RZ, RZ, R9 ;  /* 0x000000ffff007224 */ /* 0x001fc600078e0009 */
[----:B---3--:R-:W-:Y:S04]  /*1dcc0*/  STL [R1+0x24a4], R2 ;  /* 0x0024a40201007387 */ /* 0x008fe80000100800 */
[----:B------:R0:W-:Y:S04]  /*1dcd0*/  STL [R1+0x24a0], R0 ;  /* 0x0024a00001007387 */ /* 0x0001e80000100800 */
[----:B------:R-:W3:Y:S01]  /*1dce0*/  LDL.LU.64 R8, [R1+0x208] ;  /* 0x0002080001087983 */ /* 0x000ee20000300a00 */
[----:B0-----:R-:W-:-:S03]  /*1dcf0*/  IMAD.MOV.U32 R0, RZ, RZ, R3 ;  /* 0x000000ffff007224 */ /* 0x001fc600078e0003 */
[----:B------:R-:W3:Y:S04]  /*1dd00*/  LDL.LU.64 R2, [R1+0x60] ;  /* 0x0000600001027983 */ /* 0x000ee80000300a00 */
[----:B------:R0:W-:Y:S04]  /*1dd10*/  STL [R1+0x2498], R0 ;  /* 0x0024980001007387 */ /* 0x0001e80000100800 */
[----:B----4-:R-:W-:Y:S01]  /*1dd20*/  STL [R1+0x249c], R20 ;  /* 0x00249c1401007387 */ /* 0x010fe20000100800 */
[----:B0-----:R-:W-:-:S03]  /*1dd30*/  IMAD.MOV.U32 R0, RZ, RZ, R21 ;  /* 0x000000ffff007224 */ /* 0x001fc600078e0015 */
[----:B------:R-:W4:Y:S04]  /*1dd40*/  LDL.LU.64 R22, [R1+0x200] ;  /* 0x0002000001167983 */ /* 0x000f280000300a00 */
[----:B------:R0:W-:Y:S04]  /*1dd50*/  STL [R1+0x2490], R0 ;  /* 0x0024900001007387 */ /* 0x0001e80000100800 */
[----:B------:R1:W-:Y:S01]  /*1dd60*/  STL [R1+0x2494], R6 ;  /* 0x0024940601007387 */ /* 0x0003e20000100800 */
[----:B0-----:R-:W-:-:S03]  /*1dd70*/  IMAD.MOV.U32 R0, RZ, RZ, R7 ;  /* 0x000000ffff007224 */ /* 0x001fc600078e0007 */
[----:B-1----:R-:W4:Y:S04]  /*1dd80*/  LDL.LU.64 R6, [R1+0x58] ;  /* 0x0000580001067983 */ /* 0x002f280000300a00 */
[----:B------:R0:W-:Y:S04]  /*1dd90*/  STL [R1+0x2488], R0 ;  /* 0x0024880001007387 */ /* 0x0001e80000100800 */
[----:B------:R-:W-:Y:S04]  /*1dda0*/  STL [R1+0x248c], R28 ;  /* 0x00248c1c01007387 */ /* 0x000fe80000100800 */
[----:B------:R-:W4:Y:S01]  /*1ddb0*/  LDL.LU.64 R20, [R1+0x1f8] ;  /* 0x0001f80001147983 */ /* 0x000f220000300a00 */
[----:B0-----:R-:W-:-:S03]  /*1ddc0*/  IMAD.MOV.U32 R0, RZ, RZ, R29 ;  /* 0x000000ffff007224 */ /* 0x001fc600078e001d */
[----:B------:R-:W-:Y:S04]  /*1ddd0*/  STL [R1+0x2484], R26 ;  /* 0x0024841a01007387 */ /* 0x000fe80000100800 */
[----:B------:R0:W-:Y:S04]  /*1dde0*/  STL [R1+0x2480], R0 ;  /* 0x0024800001007387 */ /* 0x0001e80000100800 */
[----:B------:R-:W-:Y:S01]  /*1ddf0*/  STL [R1+0x247c], R18 ;  /* 0x00247c1201007387 */ /* 0x000fe20000100800 */
[----:B0-----:R-:W-:-:S05]  /*1de00*/  IMAD.MOV.U32 R0, RZ, RZ, R27 ;  /* 0x000000ffff007224 */ /* 0x001fca00078e001b */
[----:B------:R0:W-:Y:S02]  /*1de10*/  STL [R1+0x2478], R0 ;  /* 0x0024780001007387 */ /* 0x0001e40000100800 */
[----:B0-----:R-:W-:Y:S02]  /*1de20*/  IMAD.MOV.U32 R0, RZ, RZ, R19 ;  /* 0x000000ffff007224 */ /* 0x001fe400078e0013 */
[----:B------:R-:W4:Y:S04]  /*1de30*/  LDL.LU.64 R18, [R1+0x50] ;  /* 0x0000500001127983 */ /* 0x000f280000300a00 */
[----:B------:R0:W-:Y:S04]  /*1de40*/  STL [R1+0x2470], R0 ;  /* 0x0024700001007387 */ /* 0x0001e80000100800 */
[----:B------:R1:W-:Y:S01]  /*1de50*/  STL [R1+0x2474], R16 ;  /* 0x0024741001007387 */ /* 0x0003e20000100800 */
[----:B0-----:R-:W-:-:S03]  /*1de60*/  IMAD.MOV.U32 R0, RZ, RZ, R17 ;  /* 0x000000ffff007224 */ /* 0x001fc600078e0011 */
[----:B-1----:R-:W4:Y:S04]  /*1de70*/  LDL.LU.64 R16, [R1+0x1f0] ;  /* 0x0001f00001107983 */ /* 0x002f280000300a00 */
[----:B------:R0:W-:Y:S04]  /*1de80*/  STL [R1+0x2468], R0 ;  /* 0x0024680001007387 */ /* 0x0001e80000100800 */
[----:B------:R1:W-:Y:S01]  /*1de90*/  STL [R1+0x246c], R12 ;  /* 0x00246c0c01007387 */ /* 0x0003e20000100800 */
[----:B0-----:R-:W-:-:S03]  /*1dea0*/  MOV R0, R13 ;  /* 0x0000000d00007202 */ /* 0x001fc60000000f00 */
[----:B------:R-:W-:Y:S04]  /*1deb0*/  STL [R1+0x2464], R24 ;  /* 0x0024641801007387 */ /* 0x000fe80000100800 */
[----:B------:R0:W-:Y:S04]  /*1dec0*/  STL [R1+0x2460], R0 ;  /* 0x0024600001007387 */ /* 0x0001e80000100800 */
[----:B-1----:R-:W4:Y:S01]  /*1ded0*/  LDL.LU.64 R12, [R1+0x48] ;  /* 0x00004800010c7983 */ /* 0x002f220000300a00 */
[----:B0-----:R-:W-:-:S03]  /*1dee0*/  IMAD.MOV.U32 R0, RZ, RZ, R25 ;  /* 0x000000ffff007224 */ /* 0x001fc600078e0019 */
[----:B------:R-:W-:Y:S04]  /*1def0*/  STL [R1+0x245c], R14 ;  /* 0x00245c0e01007387 */ /* 0x000fe80000100800 */
[----:B------:R0:W-:Y:S02]  /*1df00*/  STL [R1+0x2458], R0 ;  /* 0x0024580001007387 */ /* 0x0001e40000100800 */
[----:B0-----:R-:W-:Y:S02]  /*1df10*/  IMAD.MOV.U32 R0, RZ, RZ, R15 ;  /* 0x000000ffff007224 */ /* 0x001fe400078e000f */
[----:B------:R-:W4:Y:S04]  /*1df20*/  LDL.LU.64 R14, [R1+0x1e8] ;  /* 0x0001e800010e7983 */ /* 0x000f280000300a00 */
[----:B------:R0:W-:Y:S04]  /*1df30*/  STL [R1+0x2450], R0 ;  /* 0x0024500001007387 */ /* 0x0001e80000100800 */
[----:B--2---:R1:W-:Y:S01]  /*1df40*/  STL [R1+0x2454], R10 ;  /* 0x0024540a01007387 */ /* 0x0043e20000100800 */
[----:B0-----:R-:W-:-:S03]  /*1df50*/  IMAD.MOV.U32 R0, RZ, RZ, R11 ;  /* 0x000000ffff007224 */ /* 0x001fc600078e000b */
[----:B-1----:R-:W2:Y:S04]  /*1df60*/  LDL.LU.64 R10, [R1+0x40] ;  /* 0x00004000010a7983 */ /* 0x002ea80000300a00 */
[----:B------:R3:W-:Y:S02]  /*1df70*/  STL [R1+0x2448], R0 ;  /* 0x0024480001007387 */ /* 0x0007e40000100800 */
[----:B---3--:R-:W-:Y:S02]  /*1df80*/  IMAD.MOV.U32 R0, RZ, RZ, R9 ;  /* 0x000000ffff007224 */ /* 0x008fe400078e0009 */
[----:B------:R0:W-:Y:S04]  /*1df90*/  STL [R1+0x244c], R8 ;  /* 0x00244c0801007387 */ /* 0x0001e80000100800 */
[----:B------:R-:W-:Y:S04]  /*1dfa0*/  STL [R1+0x2444], R2 ;  /* 0x0024440201007387 */ /* 0x000fe80000100800 */
[----:B------:R1:W-:Y:S04]  /*1dfb0*/  STL [R1+0x2440], R0 ;  /* 0x0024400001007387 */ /* 0x0003e80000100800 */
[----:B0-----:R-:W3:Y:S01]  /*1dfc0*/  LDL.LU.64 R8, [R1+0x1e0] ;  /* 0x0001e00001087983 */ /* 0x001ee20000300a00 */
[----:B-1----:R-:W-:-:S03]  /*1dfd0*/  IMAD.MOV.U32 R0, RZ, RZ, R3 ;  /* 0x000000ffff007224 */ /* 0x002fc600078e0003 */
[----:B----4-:R-:W-:Y:S04]  /*1dfe0*/  STL [R1+0x243c], R22 ;  /* 0x00243c1601007387 */ /* 0x010fe80000100800 */
[----:B------:R0:W-:Y:S04]  /*1dff0*/  STL [R1+0x2438], R0 ;  /* 0x0024380001007387 */ /* 0x0001e80000100800 */
[----:B------:R-:W4:Y:S01]  /*1e000*/  LDL.LU.64 R2, [R1+0x38] ;  /* 0x0000380001027983 */ /* 0x000f220000300a00 */
[----:B0-----:R-:W-:-:S03]  /*1e010*/  IMAD.MOV.U32 R0, RZ, RZ, R23 ;  /* 0x000000ffff007224 */ /* 0x001fc600078e0017 */
[----:B------:R-:W-:Y:S04]  /*1e020*/  STL [R1+0x2434], R6 ;  /* 0x0024340601007387 */ /* 0x000fe80000100800 */
[----:B------:R0:W-:Y:S02]  /*1e030*/  STL [R1+0x2430], R0 ;  /* 0x0024300001007387 */ /* 0x0001e40000100800 */
[----:B0-----:R-:W-:Y:S02]  /*1e040*/  IMAD.MOV.U32 R0, RZ, RZ, R7 ;  /* 0x000000ffff007224 */ /* 0x001fe400078e0007 */
[----:B------:R-:W-:Y:S04]  /*1e050*/  STL [R1+0x242c], R20 ;  /* 0x00242c1401007387 */ /* 0x000fe80000100800 */
[----:B------:R0:W-:Y:S04]  /*1e060*/  STL [R1+0x2428], R0 ;  /* 0x0024280001007387 */ /* 0x0001e80000100800 */
[----:B------:R-:W2:Y:S01]  /*1e070*/  LDL.LU.64 R6, [R1+0x30] ;  /* 0x0000300001067983 */ /* 0x000ea20000300a00 */
[----:B0-----:R-:W-:-:S03]  /*1e080*/  IMAD.MOV.U32 R0, RZ, RZ, R21 ;  /* 0x000000ffff007224 */ /* 0x001fc600078e0015 */
[----:B--2---:R0:W-:Y:S04]  /*1e090*/  STL.64 [R1+0x2688], R6 ;  /* 0x0026880601007387 */ /* 0x0041e80000100a00 */
[----:B0-----:R-:W2:Y:S04]  /*1e0a0*/  LDL.LU.64 R6, [R1+0x1d8] ;  /* 0x0001d80001067983 */ /* 0x001ea80000300a00 */
[----:B------:R-:W2:Y:S04]  /*1e0b0*/  LDL.LU.64 R28, [R1+0x1d0] ;  /* 0x0001d000011c7983 */ /* 0x000ea80000300a00 */
[----:B------:R0:W-:Y:S04]  /*1e0c0*/  STL [R1+0x2420], R0 ;  /* 0x0024200001007387 */ /* 0x0001e80000100800 */
[----:B------:R-:W-:Y:S04]  /*1e0d0*/  STL [R1+0x2424], R18 ;  /* 0x0024241201007387 */ /* 0x000fe80000100800 */
[----:B------:R-:W2:Y:S01]  /*1e0e0*/  LDL.LU.64 R26, [R1+0x28] ;  /* 0x00002800011a7983 */ /* 0x000ea20000300a00 */
[----:B0-----:R-:W-:-:S05]  /*1e0f0*/  IMAD.MOV.U32 R0, RZ, RZ, R19 ;  /* 0x000000ffff007224 */ /* 0x001fca00078e0013 */
[----:B------:R0:W-:Y:S04]  /*1e100*/  STL [R1+0x2418], R0 ;  /* 0x0024180001007387 */ /* 0x0001e80000100800 */
[----:B------:R-:W-:Y:S04]  /*1e110*/  STL [R1+0x241c], R16 ;  /* 0x00241c1001007387 */ /* 0x000fe80000100800 */
[----:B------:R-:W2:Y:S01]  /*1e120*/  LDL.LU.64 R24, [R1+0x1c8] ;  /* 0x0001c80001187983 */ /* 0x000ea20000300a00 */
[----:B0-----:R-:W-:-:S03]  /*1e130*/  IMAD.MOV.U32 R0, RZ, RZ, R17 ;  /* 0x000000ffff007224 */ /* 0x001fc600078e0011 */
[----:B------:R-:W2:Y:S04]  /*1e140*/  LDL.LU.64 R22, [R1+0x20] ;  /* 0x0000200001167983 */ /* 0x000ea80000300a00 */
[----:B------:R0:W-:Y:S04]  /*1e150*/  STL [R1+0x2410], R0 ;  /* 0x0024100001007387 */ /* 0x0001e80000100800 */
[----:B------:R1:W-:Y:S04]  /*1e160*/  STL [R1+0x2414], R12 ;  /* 0x0024140c01007387 */ /* 0x0003e80000100800 */
[----:B------:R-:W2:Y:S01]  /*1e170*/  LDL.LU.64 R20, [R1+0x1c0] ;  /* 0x0001c00001147983 */ /* 0x000ea20000300a00 */
[----:B0-----:R-:W-:-:S03]  /*1e180*/  MOV R0, R13 ;  /* 0x0000000d00007202 */ /* 0x001fc60000000f00 */
[----:B------:R-:W2:Y:S04]  /*1e190*/  LDL.LU.64 R18, [R1+0x18] ;  /* 0x0000180001127983 */ /* 0x000ea80000300a00 */
[----:B------:R0:W-:Y:S04]  /*1e1a0*/  STL [R1+0x2408], R0 ;  /* 0x0024080001007387 */ /* 0x0001e80000100800 */
[----:B------:R-:W-:Y:S04]  /*1e1b0*/  STL [R1+0x240c], R14 ;  /* 0x00240c0e01007387 */ /* 0x000fe80000100800 */
[----:B-1----:R-:W2:Y:S01]  /*1e1c0*/  LDL.LU.64 R12, [R1+0x1b8] ;  /* 0x0001b800010c7983 */ /* 0x002ea20000300a00 */
[----:B0-----:R-:W-:-:S03]  /*1e1d0*/  IMAD.MOV.U32 R0, RZ, RZ, R15 ;  /* 0x000000ffff007224 */ /* 0x001fc600078e000f */
[----:B------:R-:W-:Y:S04]  /*1e1e0*/  STL [R1+0x2404], R10 ;  /* 0x0024040a01007387 */ /* 0x000fe80000100800 */
[----:B------:R0:W-:Y:S04]  /*1e1f0*/  STL [R1+0x2400], R0 ;  /* 0x0024000001007387 */ /* 0x0001e80000100800 */
[----:B------:R-:W2:Y:S04]  /*1e200*/  LDL.LU.64 R16, [R1+0x10] ;  /* 0x0000100001107983 */ /* 0x000ea80000300a00 */
[----:B------:R-:W2:Y:S01]  /*1e210*/  LDL.LU.64 R4, [R1+0x1b0] ;  /* 0x0001b00001047983 */ /* 0x000ea20000300a00 */
[----:B0-----:R-:W-:-:S05]  /*1e220*/  IMAD.MOV.U32 R0, RZ, RZ, R11 ;  /* 0x000000ffff007224 */ /* 0x001fca00078e000b */
[----:B------:R0:W-:Y:S04]  /*1e230*/  STL [R1+0x23f8], R0 ;  /* 0x0023f80001007387 */ /* 0x0001e80000100800 */
[----:B---3--:R1:W-:Y:S04]  /*1e240*/  STL [R1+0x23fc], R8 ;  /* 0x0023fc0801007387 */ /* 0x0083e80000100800 */
[----:B------:R-:W3:Y:S01]  /*1e250*/  LDL.LU.64 R14, [R1+0x8] ;  /* 0x00000800010e7983 */ /* 0x000ee20000300a00 */
[----:B0-----:R-:W-:-:S03]  /*1e260*/  IMAD.MOV.U32 R0, RZ, RZ, R9 ;  /* 0x000000ffff007224 */ /* 0x001fc600078e0009 */
[----:B----4-:R-:W-:Y:S04]  /*1e270*/  STL [R1+0x23f4], R2 ;  /* 0x0023f40201007387 */ /* 0x010fe80000100800 */
[----:B------:R0:W-:Y:S04]  /*1e280*/  STL [R1+0x23f0], R0 ;  /* 0x0023f00001007387 */ /* 0x0001e80000100800 */
[----:B------:R-:W4:Y:S04]  /*1e290*/  LDL.LU.64 R10, [R1+0x1a8] ;  /* 0x0001a800010a7983 */ /* 0x000f280000300a00 */
[----:B-1----:R-:W3:Y:S01]  /*1e2a0*/  LDL.LU.64 R8, [R1] ;  /* 0x0000000001087983 */ /* 0x002ee20000300a00 */
[----:B0-----:R-:W-:-:S05]  /*1e2b0*/  IMAD.MOV.U32 R0, RZ, RZ, R3 ;  /* 0x000000ffff007224 */ /* 0x001fca00078e0003 */
[----:B------:R0:W-:Y:S04]  /*1e2c0*/  STL [R1+0x23e8], R0 ;  /* 0x0023e80001007387 */ /* 0x0001e80000100800 */
[----:B--2---:R1:W-:Y:S01]  /*1e2d0*/  STL [R1+0x23ec], R6 ;  /* 0x0023ec0601007387 */ /* 0x0043e20000100800 */
[----:B0-----:R-:W-:-:S03]  /*1e2e0*/  IMAD.MOV.U32 R0, RZ, RZ, R7 ;  /* 0x000000ffff007224 */ /* 0x001fc600078e0007 */
[----:B------:R-:W2:Y:S04]  /*1e2f0*/  LDL.LU.64 R2, [R1+0x1a0] ;  /* 0x0001a00001027983 */ /* 0x000ea80000300a00 */
[----:B-1----:R-:W2:Y:S04]  /*1e300*/  LDL.LU.64 R6, [R1+0x2688] ;  /* 0x0026880001067983 */ /* 0x002ea80000300a00 */
[----:B--2---:R-:W-:Y:S04]  /*1e310*/  STL [R1+0x23e4], R6 ;  /* 0x0023e40601007387 */ /* 0x004fe80000100800 */
[----:B------:R0:W-:Y:S04]  /*1e320*/  STL [R1+0x23e0], R0 ;  /* 0x0023e00001007387 */ /* 0x0001e80000100800 */
[----:B------:R-:W-:Y:S01]  /*1e330*/  STL [R1+0x23dc], R28 ;  /* 0x0023dc1c01007387 */ /* 0x000fe20000100800 */
[----:B0-----:R-:W-:-:S05]  /*1e340*/  IMAD.MOV.U32 R0, RZ, RZ, R7 ;  /* 0x000000ffff007224 */ /* 0x001fca00078e0007 */
[----:B------:R0:W-:Y:S04]  /*1e350*/  STL [R1+0x23d8], R0 ;  /* 0x0023d80001007387 */ /* 0x0001e80000100800 */
[----:B------:R-:W2:Y:S01]  /*1e360*/  LDL.LU.64 R6, [R1+0x198] ;  /* 0x0001980001067983 */ /* 0x000ea20000300a00 */
[----:B0-----:R-:W-:-:S03]  /*1e370*/  IMAD.MOV.U32 R0, RZ, RZ, R29 ;  /* 0x000000ffff007224 */ /* 0x001fc600078e001d */
[----:B------:R-:W2:Y:S04]  /*1e380*/  LDL.LU.64 R28, [R1+0x2680] ;  /* 0x00268000011c7983 */ /* 0x000ea80000300a00 */
[----:B------:R-:W-:Y:S04]  /*1e390*/  STL [R1+0x23d4], R26 ;  /* 0x0023d41a01007387 */ /* 0x000fe80000100800 */
[----:B------:R0:W-:Y:S02]  /*1e3a0*/  STL [R1+0x23d0], R0 ;  /* 0x0023d00001007387 */ /* 0x0001e40000100800 */
[----:B0-----:R-:W-:-:S02]  /*1e3b0*/  IMAD.MOV.U32 R0, RZ, RZ, R27 ;  /* 0x000000ffff007224 */ /* 0x001fc400078e001b */
        /* <DEDUP_REMOVED lines=11> */
[----:B0-----:R-:W-:-:S02]  /*1e470*/  MOV R0, R21 ;  /* 0x0000001500007202 */ /* 0x001fc40000000f00 */
        /* <DEDUP_REMOVED lines=9> */
[----:B------:R0:W-:Y:S04]  /*1e510*/  STL [R1+0x23a0], R0 ;  /* 0x0023a00001007387 */ /* 0x0001e80000100800 */
[----:B------:R1:W-:Y:S01]  /*1e520*/  STL [R1+0x23a4], R16 ;  /* 0x0023a41001007387 */ /* 0x0003e20000100800 */
[----:B0-----:R-:W-:-:S03]  /*1e530*/  IMAD.MOV.U32 R0, RZ, RZ, R17 ;  /* 0x000000ffff007224 */ /* 0x001fc600078e0011 */
[----:B-1----:R-:W2:Y:S04]  /*1e540*/  LDL.LU.64 R16, [R1+0x2650] ;  /* 0x0026500001107983 */ /* 0x002ea80000300a00 */
[----:B------:R-:W-:Y:S04]  /*1e550*/  STL [R1+0x239c], R4 ;  /* 0x00239c0401007387 */ /* 0x000fe80000100800 */
[----:B------:R0:W-:Y:S04]  /*1e560*/  STL [R1+0x2398], R0 ;  /* 0x0023980001007387 */ /* 0x0001e80000100800 */
[----:B---3--:R-:W-:Y:S01]  /*1e570*/  STL [R1+0x2394], R14 ;  /* 0x0023940e01007387 */ /* 0x008fe20000100800 */
[----:B0-----:R-:W-:-:S05]  /*1e580*/  IMAD.MOV.U32 R0, RZ, RZ, R5 ;  /* 0x000000ffff007224 */ /* 0x001fca00078e0005 */
[----:B------:R0:W-:Y:S04]  /*1e590*/  STL [R1+0x2390], R0 ;  /* 0x0023900001007387 */ /* 0x0001e80000100800 */
[----:B------:R-:W3:Y:S01]  /*1e5a0*/  LDL.LU.64 R4, [R1+0x178] ;  /* 0x0001780001047983 */ /* 0x000ee20000300a00 */
[----:B0-----:R-:W-:-:S03]  /*1e5b0*/  IMAD.MOV.U32 R0, RZ, RZ, R15 ;  /* 0x000000ffff007224 */ /* 0x001fc600078e000f */
[----:B------:R-:W2:Y:S04]  /*1e5c0*/  LDL.LU.64 R14, [R1+0x2648] ;  /* 0x00264800010e7983 */ /* 0x000ea80000300a00 */
[----:B----4-:R-:W-:Y:S04]  /*1e5d0*/  STL [R1+0x238c], R10 ;  /* 0x00238c0a01007387 */ /* 0x010fe80000100800 */
[----:B------:R0:W-:Y:S02]  /*1e5e0*/  STL [R1+0x2388], R0 ;  /* 0x0023880001007387 */ /* 0x0001e40000100800 */
[----:B0-----:R-:W-:-:S02]  /*1e5f0*/  IMAD.MOV.U32 R0, RZ, RZ, R11 ;  /* 0x000000ffff007224 */ /* 0x001fc400078e000b */
[----:B------:R-:W4:Y:S04]  /*1e600*/  LDL.LU.64 R10, [R1+0x2640] ;  /* 0x00264000010a7983 */ /* 0x000f280000300a00 */
        /* <DEDUP_REMOVED lines=8> */
[----:B--2---:R-:W-:Y:S04]  /*1e690*/  STL [R1+0x2374], R2 ;  /* 0x0023740201007387 */ /* 0x004fe80000100800 */
[----:B------:R0:W-:Y:S04]  /*1e6a0*/  STL [R1+0x2370], R0 ;  /* 0x0023700001007387 */ /* 0x0001e80000100800 */
[----:B------:R1:W-:Y:S01]  /*1e6b0*/  STL [R1+0x2368], R3 ;  /* 0x0023680301007387 */ /* 0x0003e20000100800 */
[----:B0-----:R-:W-:-:S03]  /*1e6c0*/  IMAD.MOV.U32 R0, RZ, RZ, R7 ;  /* 0x000000ffff007224 */ /* 0x001fc600078e0007 */
[----:B-1----:R-:W2:Y:S04]  /*1e6d0*/  LDL.LU.64 R2, [R1+0x188] ;  /* 0x0001880001027983 */ /* 0x002ea80000300a00 */
[----:B------:R0:W-:Y:S04]  /*1e6e0*/  STL [R1+0x236c], R6 ;  /* 0x00236c0601007387 */ /* 0x0001e80000100800 */
[----:B0-----:R-:W2:Y:S04]  /*1e6f0*/  LDL.LU.64 R6, [R1+0x2628] ;  /* 0x0026280001067983 */ /* 0x001ea80000300a00 */
[----:B--2---:R-:W-:Y:S04]  /*1e700*/  STL [R1+0x2364], R6 ;  /* 0x0023640601007387 */ /* 0x004fe80000100800 */
[----:B------:R-:W-:Y:S04]  /*1e710*/  STL [R1+0x2360], R0 ;  /* 0x0023600001007387 */ /* 0x000fe80000100800 */
[----:B------:R0:W-:Y:S04]  /*1e720*/  STL [R1+0x2358], R7 ;  /* 0x0023580701007387 */ /* 0x0001e80000100800 */
[----:B0-----:R-:W2:Y:S02]  /*1e730*/  LDL.LU.64 R6, [R1+0x190] ;  /* 0x0001900001067983 */ /* 0x001ea40000300a00 */
[----:B--2---:R-:W-:-:S02]  /*1e740*/  IMAD.MOV.U32 R0, RZ, RZ, R7 ;  /* 0x000000ffff007224 */ /* 0x004fc400078e0007 */
[----:B------:R-:W-:Y:S04]  /*1e750*/  STL [R1+0x235c], R6 ;  /* 0x00235c0601007387 */ /* 0x000fe80000100800 */
[----:B------:R-:W-:Y:S04]  /*1e760*/  STL [R1+0x2354], R8 ;  /* 0x0023540801007387 */ /* 0x000fe80000100800 */
[----:B------:R0:W-:Y:S04]  /*1e770*/  STL [R1+0x2350], R0 ;  /* 0x0023500001007387 */ /* 0x0001e80000100800 */
[----:B------:R1:W-:Y:S01]  /*1e780*/  STL [R1+0x2348], R9 ;  /* 0x0023480901007387 */ /* 0x0003e20000100800 */
[----:B0-----:R-:W-:-:S03]  /*1e790*/  MOV R0, R3 ;  /* 0x0000000300007202 */ /* 0x001fc60000000f00 */
[----:B-1----:R-:W2:Y:S04]  /*1e7a0*/  LDL.LU.64 R8, [R1+0x160] ;  /* 0x0001600001087983 */ /* 0x002ea80000300a00 */
[----:B------:R-:W2:Y:S04]  /*1e7b0*/  LDL.LU.64 R6, [R1+0x158] ;  /* 0x0001580001067983 */ /* 0x000ea80000300a00 */
[----:B------:R-:W-:Y:S04]  /*1e7c0*/  STL [R1+0x234c], R2 ;  /* 0x00234c0201007387 */ /* 0x000fe80000100800 */
[----:B----4-:R-:W-:Y:S04]  /*1e7d0*/  STL [R1+0x2344], R10 ;  /* 0x0023440a01007387 */ /* 0x010fe80000100800 */
[----:B------:R0:W-:Y:S04]  /*1e7e0*/  STL [R1+0x2340], R0 ;  /* 0x0023400001007387 */ /* 0x0001e80000100800 */
[----:B------:R1:W-:Y:S01]  /*1e7f0*/  STL [R1+0x2338], R11 ;  /* 0x0023380b01007387 */ /* 0x0003e20000100800 */
[----:B0-----:R-:W-:-:S03]  /*1e800*/  IMAD.MOV.U32 R0, RZ, RZ, R13 ;  /* 0x000000ffff007224 */ /* 0x001fc600078e000d */
[----:B-1----:R-:W4:Y:S04]  /*1e810*/  LDL.LU.64 R10, [R1+0x168] ;  /* 0x00016800010a7983 */ /* 0x002f280000300a00 */
[----:B------:R0:W-:Y:S04]  /*1e820*/  STL [R1+0x233c], R12 ;  /* 0x00233c0c01007387 */ /* 0x0001e80000100800 */
[----:B------:R-:W2:Y:S04]  /*1e830*/  LDL.LU.64 R2, [R1+0x150] ;  /* 0x0001500001027983 */ /* 0x000ea80000300a00 */
[----:B0-----:R-:W2:Y:S04]  /*1e840*/  LDL.LU.64 R12, [R1+0x2620] ;  /* 0x00262000010c7983 */ /* 0x001ea80000300a00 */
[----:B--2---:R-:W-:Y:S04]  /*1e850*/  STL [R1+0x2334], R12 ;  /* 0x0023340c01007387 */ /* 0x004fe80000100800 */
[----:B------:R-:W-:Y:S04]  /*1e860*/  STL [R1+0x2330], R0 ;  /* 0x0023300001007387 */ /* 0x000fe80000100800 */
[----:B------:R0:W-:Y:S04]  /*1e870*/  STL [R1+0x2328], R13 ;  /* 0x0023280d01007387 */ /* 0x0001e80000100800 */
[----:B0-----:R-:W2:Y:S01]  /*1e880*/  LDL.LU.64 R12, [R1+0x170] ;  /* 0x00017000010c7983 */ /* 0x001ea20000300a00 */
[----:B---3--:R-:W-:-:S03]  /*1e890*/  IMAD.MOV.U32 R0, RZ, RZ, R5 ;  /* 0x000000ffff007224 */ /* 0x008fc600078e0005 */
[----:B------:R0:W-:Y:S04]  /*1e8a0*/  STL [R1+0x232c], R4 ;  /* 0x00232c0401007387 */ /* 0x0001e80000100800 */
[----:B0-----:R-:W3:Y:S04]  /*1e8b0*/  LDL.LU.64 R4, [R1+0x148] ;  /* 0x0001480001047983 */ /* 0x001ee80000300a00 */
[----:B------:R2:W-:Y:S04]  /*1e8c0*/  STL [R1+0x2320], R0 ;  /* 0x0023200001007387 */ /* 0x0005e80000100800 */
[----:B------:R-:W-:Y:S04]  /*1e8d0*/  STL [R1+0x2324], R14 ;  /* 0x0023240e01007387 */ /* 0x000fe80000100800 */
[----:B------:R-:W-:Y:S01]  /*1e8e0*/  STL [R1+0x2318], R15 ;  /* 0x0023180f01007387 */ /* 0x000fe20000100800 */
[----:B--2---:R-:W-:-:S03]  /*1e8f0*/  IMAD.MOV.U32 R0, RZ, RZ, R13 ;  /* 0x000000ffff007224 */ /* 0x004fc600078e000d */
[----:B------:R-:W-:Y:S04]  /*1e900*/  STL [R1+0x231c], R12 ;  /* 0x00231c0c01007387 */ /* 0x000fe80000100800 */
[----:B------:R-:W-:Y:S04]  /*1e910*/  STL [R1+0x2314], R16 ;  /* 0x0023141001007387 */ /* 0x000fe80000100800 */
[----:B------:R-:W-:Y:S04]  /*1e920*/  STL [R1+0x2310], R0 ;  /* 0x0023100001007387 */ /* 0x000fe80000100800 */
[----:B------:R0:W-:Y:S04]  /*1e930*/  STL [R1+0x2308], R17 ;  /* 0x0023081101007387 */ /* 0x0001e80000100800 */
[----:B0-----:R-:W2:Y:S01]  /*1e940*/  LDL.LU.64 R16, [R1+0x140] ;  /* 0x0001400001107983 */ /* 0x001ea20000300a00 */
[----:B----4-:R-:W-:-:S03]  /*1e950*/  IMAD.MOV.U32 R0, RZ, RZ, R11 ;  /* 0x000000ffff007224 */ /* 0x010fc600078e000b */
[----:B------:R-:W-:Y:S04]  /*1e960*/  STL [R1+0x230c], R10 ;  /* 0x00230c0a01007387 */ /* 0x000fe80000100800 */
[----:B------:R-:W-:Y:S04]  /*1e970*/  STL [R1+0x2304], R18 ;  /* 0x0023041201007387 */ /* 0x000fe80000100800 */
[----:B------:R-:W-:Y:S04]  /*1e980*/  STL [R1+0x2300], R0 ;  /* 0x0023000001007387 */ /* 0x000fe80000100800 */
[----:B------:R0:W-:Y:S04]  /*1e990*/  STL [R1+0x22f8], R19 ;  /* 0x0022f81301007387 */ /* 0x0001e80000100800 */
[----:B0-----:R-:W4:Y:S01]  /*1e9a0*/  LDL.LU.64 R18, [R1+0x3c0] ;  /* 0x0003c00001127983 */ /* 0x001f220000300a00 */
[----:B------:R-:W-:-:S03]  /*1e9b0*/  IMAD.MOV.U32 R0, RZ, RZ, R9 ;  /* 0x000000ffff007224 */ /* 0x000fc600078e0009 */
[----:B------:R-:W-:Y:S04]  /*1e9c0*/  STL [R1+0x22fc], R8 ;  /* 0x0022fc0801007387 */ /* 0x000fe80000100800 */
[----:B------:R-:W4:Y:S04]  /*1e9d0*/  LDL.LU.64 R14, [R1+0x3c8] ;  /* 0x0003c800010e7983 */ /* 0x000f280000300a00 */
[----:B------:R0:W-:Y:S04]  /*1e9e0*/  STL [R1+0x22f0], R0 ;  /* 0x0022f00001007387 */ /* 0x0001e80000100800 */
[----:B------:R-:W-:Y:S04]  /*1e9f0*/  STL [R1+0x22f4], R20 ;  /* 0x0022f41401007387 */ /* 0x000fe80000100800 */
[----:B------:R-:W-:Y:S04]  /*1ea00*/  STL [R1+0x22e8], R21 ;  /* 0x0022e81501007387 */ /* 0x000fe80000100800 */
[----:B------:R-:W4:Y:S01]  /*1ea10*/  LDL.LU.64 R12, [R1+0x3d8] ;  /* 0x0003d800010c7983 */ /* 0x000f220000300a00 */
[----:B0-----:R-:W-:-:S03]  /*1ea20*/  IMAD.MOV.U32 R0, RZ, RZ, R7 ;  /* 0x000000ffff007224 */ /* 0x001fc600078e0007 */
[----:B------:R0:W-:Y:S04]  /*1ea30*/  STL [R1+0x22ec], R6 ;  /* 0x0022ec0601007387 */ /* 0x0001e80000100800 */
[----:B0-----:R-:W4:Y:S04]  /*1ea40*/  LDL.LU.64 R6, [R1+0x3e0] ;  /* 0x0003e00001067983 */ /* 0x001f280000300a00 */
        /* <DEDUP_REMOVED lines=11> */
[----:B---3--:R-:W-:-:S03]  /*1eb00*/  IMAD.MOV.U32 R0, RZ, RZ, R5 ;  /* 0x000000ffff007224 */ /* 0x008fc600078e0005 */
[----:B------:R0:W-:Y:S04]  /*1eb10*/  STL [R1+0x22cc], R4 ;  /* 0x0022cc0401007387 */ /* 0x0001e80000100800 */
[----:B0-----:R-:W3:Y:S04]  /*1eb20*/  LDL.LU.64 R4, [R1+0x408] ;  /* 0x0004080001047983 */ /* 0x001ee80000300a00 */
[----:B------:R0:W-:Y:S04]  /*1eb30*/  STL [R1+0x22c0], R0 ;  /* 0x0022c00001007387 */ /* 0x0001e80000100800 */
[----:B------:R-:W-:Y:S04]  /*1eb40*/  STL [R1+0x22c4], R26 ;  /* 0x0022c41a01007387 */ /* 0x000fe80000100800 */
[----:B------:R-:W-:Y:S04]  /*1eb50*/  STL [R1+0x22b8], R27 ;  /* 0x0022b81b01007387 */ /* 0x000fe80000100800 */
[----:B------:R-:W3:Y:S04]  /*1eb60*/  LDL.LU.64 R22, [R1+0x418] ;  /* 0x0004180001167983 */ /* 0x000ee80000300a00 */
[----:B--2---:R1:W-:Y:S01]  /*1eb70*/  STL [R1+0x22bc], R16 ;  /* 0x0022bc1001007387 */ /* 0x0043e20000100800 */
[----:B0-----:R-:W-:-:S03]  /*1eb80*/  IMAD.MOV.U32 R0, RZ, RZ, R17 ;  /* 0x000000ffff007224 */ /* 0x001fc600078e0011 */
[----:B-1----:R-:W2:Y:S04]  /*1eb90*/  LDL.LU.64 R16, [R1+0x420] ;  /* 0x0004200001107983 */ /* 0x002ea80000300a00 */
[----:B------:R4:W-:Y:S04]  /*1eba0*/  STL [R1+0x22b0], R0 ;  /* 0x0022b00001007387 */ /* 0x0009e80000100800 */
[----:B------:R-:W-:Y:S04]  /*1ebb0*/  STL [R1+0x22b4], R28 ;  /* 0x0022b41c01007387 */ /* 0x000fe80000100800 */
[----:B------:R-:W-:Y:S04]  /*1ebc0*/  STL [R1+0xe0c], R29 ;  /* 0x000e0c1d01007387 */ /* 0x000fe80000100800 */
[----:B------:R-:W2:Y:S01]  /*1ebd0*/  LDL.LU.64 R20, [R1+0x428] ;  /* 0x0004280001147983 */ /* 0x000ea20000300a00 */
[----:B----4-:R-:W-:-:S03]  /*1ebe0*/  IMAD.MOV.U32 R0, RZ, RZ, R19 ;  /* 0x000000ffff007224 */ /* 0x010fc600078e0013 */
[----:B------:R0:W-:Y:S04]  /*1ebf0*/  STL [R1+0xe14], R18 ;  /* 0x000e141201007387 */ /* 0x0001e80000100800 */
[----:B0-----:R-:W4:Y:S04]  /*1ec00*/  LDL.LU.64 R18, [R1+0x430] ;  /* 0x0004300001127983 */ /* 0x001f280000300a00 */
        /* <DEDUP_REMOVED lines=25> */
[----:B---3--:R1:W-:Y:S01]  /*1eda0*/  STL [R1+0xe4c], R4 ;  /* 0x000e4c0401007387 */ /* 0x0083e20000100800 */
[----:B0-----:R-:W-:-:S03]  /*1edb0*/  IMAD.MOV.U32 R0, RZ, RZ, R5 ;  /* 0x000000ffff007224 */ /* 0x001fc600078e0005 */
[----:B-1----:R-:W3:Y:S04]  /*1edc0*/  LDL.LU.64 R4, [R1+0x480] ;  /* 0x0004800001047983 */ /* 0x002ee80000300a00 */
[----:B------:R0:W-:Y:S04]  /*1edd0*/  STL [R1+0xe48], R0 ;  /* 0x000e480001007387 */ /* 0x0001e80000100800 */
[----:B------:R1:W-:Y:S01]  /*1ede0*/  STL [R1+0xe54], R22 ;  /* 0x000e541601007387 */ /* 0x0003e20000100800 */
[----:B0-----:R-:W-:-:S03]  /*1edf0*/  IMAD.MOV.U32 R0, RZ, RZ, R23 ;  /* 0x000000ffff007224 */ /* 0x001fc600078e0017 */
[----:B-1----:R-:W3:Y:S04]  /*1ee00*/  LDL.LU.64 R22, [R1+0x488] ;  /* 0x0004880001167983 */ /* 0x002ee80000300a00 */
[----:B------:R0:W-:Y:S04]  /*1ee10*/  STL [R1+0xe50], R0 ;  /* 0x000e500001007387 */ /* 0x0001e80000100800 */
[----:B--2---:R1:W-:Y:S01]  /*1ee20*/  STL [R1+0xe5c], R16 ;  /* 0x000e5c1001007387 */ /* 0x0043e20000100800 */
[----:B0-----:R-:W-:-:S03]  /*1ee30*/  IMAD.MOV.U32 R0, RZ, RZ, R17 ;  /* 0x000000ffff007224 */ /* 0x001fc600078e0011 */
[----:B-1----:R-:W2:Y:S04]  /*1ee40*/  LDL.LU.64 R16, [R1+0x490] ;  /* 0x0004900001107983 */ /* 0x002ea80000300a00 */
[----:B------:R0:W-:Y:S04]  /*1ee50*/  STL [R1+0xe58], R0 ;  /* 0x000e580001007387 */ /* 0x0001e80000100800 */
[----:B------:R1:W-:Y:S01]  /*1ee60*/  STL [R1+0xe64], R20 ;  /* 0x000e641401007387 */ /* 0x0003e20000100800 */
[----:B0-----:R-:W-:-:S03]  /*1ee70*/  IMAD.MOV.U32 R0, RZ, RZ, R21 ;  /* 0x000000ffff007224 */ /* 0x001fc600078e0015 */
[----:B-1----:R-:W2:Y:S04]  /*1ee80*/  LDL.LU.64 R20, [R1+0x498] ;  /* 0x0004980001147983 */ /* 0x002ea80000300a00 */
[----:B------:R0:W-:Y:S04]  /*1ee90*/  STL [R1+0xe60], R0 ;  /* 0x000e600001007387 */ /* 0x0001e80000100800 */
[----:B----4-:R1:W-:Y:S01]  /*1eea0*/  STL [R1+0xe6c], R18 ;  /* 0x000e6c1201007387 */ /* 0x0103e20000100800 */
        /* <DEDUP_REMOVED lines=1319> */
[----:B----4-:R-:W-:Y:S04]  /*24120*/  STL [R1+0x18bc], R18 ;  /* 0x0018bc1201007387 */ /* 0x010fe80000100800 */
[----:B------:R-:W4:Y:S01]  /*24130*/  LDL.LU.64 R24, [R1+0x1918] ;  /* 0x0019180001187983 */ /* 0x000f220000300a00 */
[----:B0-----:R-:W-:-:S05]  /*24140*/  IMAD.MOV.U32 R0, RZ, RZ, R19 ;  /* 0x000000ffff007224 */ /* 0x001fca00078e0013 */
        /* <DEDUP_REMOVED lines=25> */
[----:B---3--:R1:W-:Y:S04]  /*242e0*/  STL [R1+0x18f4], R4 ;  /* 0x0018f40401007387 */ /* 0x0083e80000100800 */
[----:B------:R-:W3:Y:S01]  /*242f0*/  LDL.LU.64 R18, [R1+0xca8] ;  /* 0x000ca80001127983 */ /* 0x000ee20000300a00 */
[----:B0-----:R-:W-:-:S03]  /*24300*/  IMAD.MOV.U32 R0, RZ, RZ, R5 ;  /* 0x000000ffff007224 */ /* 0x001fc600078e0005 */
[----:B------:R-:W-:Y:S04]  /*24310*/  STL [R1+0x18fc], R22 ;  /* 0x0018fc1601007387 */ /* 0x000fe80000100800 */
[----:B------:R0:W-:Y:S04]  /*24320*/  STL [R1+0x18f0], R0 ;  /* 0x0018f00001007387 */ /* 0x0001e80000100800 */
[----:B-1----:R-:W3:Y:S01]  /*24330*/  LDL.LU.64 R4, [R1+0x1958] ;  /* 0x0019580001047983 */ /* 0x002ee20000300a00 */
[----:B0-----:R-:W-:-:S03]  /*24340*/  IMAD.MOV.U32 R0, RZ, RZ, R23 ;  /* 0x000000ffff007224 */ /* 0x001fc600078e0017 */
[----:B--2---:R-:W-:Y:S04]  /*24350*/  STL [R1+0x1904], R16 ;  /* 0x0019041001007387 */ /* 0x004fe80000100800 */
[----:B------:R0:W-:Y:S04]  /*24360*/  STL [R1+0x18f8], R0 ;  /* 0x0018f80001007387 */ /* 0x0001e80000100800 */
[----:B------:R-:W2:Y:S01]  /*24370*/  LDL.LU.64 R22, [R1+0x338] ;  /* 0x0003380001167983 */ /* 0x000ea20000300a00 */
[----:B0-----:R-:W-:-:S05]  /*24380*/  IMAD.MOV.U32 R0, RZ, RZ, R17 ;  /* 0x000000ffff007224 */ /* 0x001fca00078e0011 */
[----:B------:R0:W-:Y:S04]  /*24390*/  STL [R1+0x1900], R0 ;  /* 0x0019000001007387 */ /* 0x0001e80000100800 */
[----:B------:R1:W-:Y:S04]  /*243a0*/  STL [R1+0x190c], R20 ;  /* 0x00190c1401007387 */ /* 0x0003e80000100800 */
[----:B------:R-:W2:Y:S01]  /*243b0*/  LDL.LU.64 R16, [R1+0x1968] ;  /* 0x0019680001107983 */ /* 0x000ea20000300a00 */
[----:B0-----:R-:W-:-:S03]  /*243c0*/  IMAD.MOV.U32 R0, RZ, RZ, R21 ;  /* 0x000000ffff007224 */ /* 0x001fc600078e0015 */
[----:B----4-:R-:W-:Y:S04]  /*243d0*/  STL [R1+0x1914], R24 ;  /* 0x0019141801007387 */ /* 0x010fe80000100800 */
[----:B------:R0:W-:Y:S04]  /*243e0*/  STL [R1+0x1908], R0 ;  /* 0x0019080001007387 */ /* 0x0001e80000100800 */
[----:B-1----:R-:W4:Y:S01]  /*243f0*/  LDL.LU.64 R20, [R1+0xcc0] ;  /* 0x000cc00001147983 */ /* 0x002f220000300a00 */
[----:B0-----:R-:W-:-:S03]  /*24400*/  IMAD.MOV.U32 R0, RZ, RZ, R25 ;  /* 0x000000ffff007224 */ /* 0x001fc600078e0019 */
[----:B------:R-:W-:Y:S04]  /*24410*/  STL [R1+0x191c], R14 ;  /* 0x00191c0e01007387 */ /* 0x000fe80000100800 */
[----:B------:R0:W-:Y:S02]  /*24420*/  STL [R1+0x1910], R0 ;  /* 0x0019100001007387 */ /* 0x0001e40000100800 */
[----:B0-----:R-:W-:Y:S02]  /*24430*/  MOV R0, R15 ;  /* 0x0000000f00007202 */ /* 0x001fe40000000f00 */
[----:B------:R-:W4:Y:S04]  /*24440*/  LDL.LU.64 R14, [R1+0x1978] ;  /* 0x00197800010e7983 */ /* 0x000f280000300a00 */
        /* <DEDUP_REMOVED lines=19> */
[----:B---3--:R-:W-:Y:S04]  /*24580*/  STL [R1+0x194c], R18 ;  /* 0x00194c1201007387 */ /* 0x008fe80000100800 */
[----:B------:R0:W-:Y:S04]  /*24590*/  STL [R1+0x1940], R0 ;  /* 0x0019400001007387 */ /* 0x0001e80000100800 */
[----:B-1----:R-:W3:Y:S01]  /*245a0*/  LDL.LU.64 R8, [R1+0x328] ;  /* 0x0003280001087983 */ /* 0x002ee20000300a00 */
[----:B0-----:R-:W-:-:S03]  /*245b0*/  IMAD.MOV.U32 R0, RZ, RZ, R19 ;  /* 0x000000ffff007224 */ /* 0x001fc600078e0013 */
[----:B------:R-:W-:Y:S04]  /*245c0*/  STL [R1+0x1954], R4 ;  /* 0x0019540401007387 */ /* 0x000fe80000100800 */
[----:B------:R0:W-:Y:S04]  /*245d0*/  STL [R1+0x1948], R0 ;  /* 0x0019480001007387 */ /* 0x0001e80000100800 */
[----:B------:R-:W3:Y:S01]  /*245e0*/  LDL.LU.64 R18, [R1+0x19a8] ;  /* 0x0019a80001127983 */ /* 0x000ee20000300a00 */
[----:B0-----:R-:W-:-:S03]  /*245f0*/  IMAD.MOV.U32 R0, RZ, RZ, R5 ;  /* 0x000000ffff007224 */ /* 0x001fc600078e0005 */
[----:B------:R-:W3:Y:S04]  /*24600*/  LDL.LU.64 R4, [R1+0xce8] ;  /* 0x000ce80001047983 */ /* 0x000ee80000300a00 */
[----:B------:R2:W-:Y:S02]  /*24610*/  STL [R1+0x1950], R0 ;  /* 0x0019500001007387 */ /* 0x0005e40000100800 */
[----:B--2---:R-:W-:Y:S02]  /*24620*/  IMAD.MOV.U32 R0, RZ, RZ, R23 ;  /* 0x000000ffff007224 */ /* 0x004fe400078e0017 */
[----:B------:R-:W-:Y:S04]  /*24630*/  STL [R1+0x195c], R22 ;  /* 0x00195c1601007387 */ /* 0x000fe80000100800 */
[----:B------:R-:W-:Y:S04]  /*24640*/  STL [R1+0x1964], R16 ;  /* 0x0019641001007387 */ /* 0x000fe80000100800 */
[----:B------:R0:W-:Y:S04]  /*24650*/  STL [R1+0x1958], R0 ;  /* 0x0019580001007387 */ /* 0x0001e80000100800 */
[----:B------:R-:W2:Y:S01]  /*24660*/  LDL.LU.64 R26, [R1+0x19b8] ;  /* 0x0019b800011a7983 */ /* 0x000ea20000300a00 */
[----:B0-----:R-:W-:-:S03]  /*24670*/  IMAD.MOV.U32 R0, RZ, RZ, R17 ;  /* 0x000000ffff007224 */ /* 0x001fc600078e0011 */
[----:B----4-:R-:W-:Y:S04]  /*24680*/  STL [R1+0x196c], R20 ;  /* 0x00196c1401007387 */ /* 0x010fe80000100800 */
[----:B------:R0:W-:Y:S04]  /*24690*/  STL [R1+0x1960], R0 ;  /* 0x0019600001007387 */ /* 0x0001e80000100800 */
[----:B------:R-:W4:Y:S04]  /*246a0*/  LDL.LU.64 R16, [R1+0x320] ;  /* 0x0003200001107983 */ /* 0x000f280000300a00 */
        /* <DEDUP_REMOVED lines=22> */
[----:B------:R-:W4:Y:S04]  /*24810*/  LDL.LU.64 R2, [R1+0x19f8] ;  /* 0x0019f80001027983 */ /* 0x000f280000300a00 */
[----:B------:R0:W-:Y:S04]  /*24820*/  STL [R1+0x1990], R0 ;  /* 0x0019900001007387 */ /* 0x0001e80000100800 */
[----:B---3--:R1:W-:Y:S01]  /*24830*/  STL [R1+0x199c], R8 ;  /* 0x00199c0801007387 */ /* 0x0083e20000100800 */
[----:B0-----:R-:W-:-:S03]  /*24840*/  IMAD.MOV.U32 R0, RZ, RZ, R9 ;  /* 0x000000ffff007224 */ /* 0x001fc600078e0009 */
[----:B-1----:R-:W3:Y:S04]  /*24850*/  LDL.LU.64 R8, [R1+0x310] ;  /* 0x0003100001087983 */ /* 0x002ee80000300a00 */
[----:B------:R0:W-:Y:S02]  /*24860*/  STL [R1+0x1998], R0 ;  /* 0x0019980001007387 */ /* 0x0001e40000100800 */
[----:B0-----:R-:W-:Y:S02]  /*24870*/  IMAD.MOV.U32 R0, RZ, RZ, R19 ;  /* 0x000000ffff007224 */ /* 0x001fe400078e0013 */
[----:B------:R-:W-:Y:S04]  /*24880*/  STL [R1+0x19a4], R18 ;  /* 0x0019a41201007387 */ /* 0x000fe80000100800 */
[----:B------:R-:W-:Y:S04]  /*24890*/  STL [R1+0x19ac], R4 ;  /* 0x0019ac0401007387 */ /* 0x000fe80000100800 */
[----:B------:R0:W-:Y:S04]  /*248a0*/  STL [R1+0x19a0], R0 ;  /* 0x0019a00001007387 */ /* 0x0001e80000100800 */
[----:B------:R-:W3:Y:S01]  /*248b0*/  LDL.LU.64 R20, [R1+0x1a08] ;  /* 0x001a080001147983 */ /* 0x000ee20000300a00 */
[----:B0-----:R-:W-:-:S03]  /*248c0*/  IMAD.MOV.U32 R0, RZ, RZ, R5 ;  /* 0x000000ffff007224 */ /* 0x001fc600078e0005 */
[----:B------:R-:W3:Y:S04]  /*248d0*/  LDL.LU.64 R4, [R1+0xd20] ;  /* 0x000d200001047983 */ /* 0x000ee80000300a00 */
[----:B------:R0:W-:Y:S04]  /*248e0*/  STL [R1+0x19a8], R0 ;  /* 0x0019a80001007387 */ /* 0x0001e80000100800 */
[----:B--2---:R-:W-:Y:S04]  /*248f0*/  STL [R1+0x19b4], R26 ;  /* 0x0019b41a01007387 */ /* 0x004fe80000100800 */
[----:B------:R-:W2:Y:S01]  /*24900*/  LDL.LU.64 R18, [R1+0x1a18] ;  /* 0x001a180001127983 */ /* 0x000ea20000300a00 */
[----:B0-----:R-:W-:-:S03]  /*24910*/  IMAD.MOV.U32 R0, RZ, RZ, R27 ;  /* 0x000000ffff007224 */ /* 0x001fc600078e001b */
[----:B----4-:R-:W-:Y:S04]  /*24920*/  STL [R1+0x19bc], R16 ;  /* 0x0019bc1001007387 */ /* 0x010fe80000100800 */
[----:B------:R0:W-:Y:S04]  /*24930*/  STL [R1+0x19b0], R0 ;  /* 0x0019b00001007387 */ /* 0x0001e80000100800 */
[----:B------:R-:W-:Y:S01]  /*24940*/  STL [R1+0x19c4], R24 ;  /* 0x0019c41801007387 */ /* 0x000fe20000100800 */
[----:B0-----:R-:W-:-:S05]  /*24950*/  IMAD.MOV.U32 R0, RZ, RZ, R17 ;  /* 0x000000ffff007224 */ /* 0x001fca00078e0011 */
[----:B------:R0:W-:Y:S04]  /*24960*/  STL [R1+0x19b8], R0 ;  /* 0x0019b80001007387 */ /* 0x0001e80000100800 */
[----:B------:R-:W4:Y:S01]  /*24970*/  LDL.LU.64 R16, [R1+0x308] ;  /* 0x0003080001107983 */ /* 0x000f220000300a00 */
        /* <DEDUP_REMOVED lines=23> */
[----:B---3--:R-:W-:Y:S04]  /*24af0*/  STL [R1+0x19fc], R8 ;  /* 0x0019fc0801007387 */ /* 0x008fe80000100800 */
[----:B------:R0:W-:Y:S04]  /*24b00*/  STL [R1+0x19f0], R0 ;  /* 0x0019f00001007387 */ /* 0x0001e80000100800 */
[----:B------:R-:W3:Y:S01]  /*24b10*/  LDL.LU.64 R2, [R1+0x1a48] ;  /* 0x001a480001027983 */ /* 0x000ee20000300a00 */
[----:B0-----:R-:W-:-:S03]  /*24b20*/  IMAD.MOV.U32 R0, RZ, RZ, R9 ;  /* 0x000000ffff007224 */ /* 0x001fc600078e0009 */
[----:B------:R-:W3:Y:S04]  /*24b30*/  LDL.LU.64 R8, [R1+0xd48] ;  /* 0x000d480001087983 */ /* 0x000ee80000300a00 */
[----:B------:R0:W-:Y:S02]  /*24b40*/  STL [R1+0x19f8], R0 ;  /* 0x0019f80001007387 */ /* 0x0001e40000100800 */
[----:B0-----:R-:W-:Y:S02]  /*24b50*/  IMAD.MOV.U32 R0, RZ, RZ, R21 ;  /* 0x000000ffff007224 */ /* 0x001fe400078e0015 */
[----:B------:R-:W-:Y:S04]  /*24b60*/  STL [R1+0x1a04], R20 ;  /* 0x001a041401007387 */ /* 0x000fe80000100800 */
[----:B------:R-:W-:Y:S04]  /*24b70*/  STL [R1+0x1a0c], R4 ;  /* 0x001a0c0401007387 */ /* 0x000fe80000100800 */
[----:B------:R0:W-:Y:S02]  /*24b80*/  STL [R1+0x1a00], R0 ;  /* 0x001a000001007387 */ /* 0x0001e40000100800 */
[----:B0-----:R-:W-:-:S02]  /*24b90*/  IMAD.MOV.U32 R0, RZ, RZ, R5 ;  /* 0x000000ffff007224 */ /* 0x001fc400078e0005 */
[----:B--2---:R-:W-:Y:S04]  /*24ba0*/  STL [R1+0x1a14], R18 ;  /* 0x001a141201007387 */ /* 0x004fe80000100800 */
[----:B------:R0:W-:Y:S04]  /*24bb0*/  STL [R1+0x1a08], R0 ;  /* 0x001a080001007387 */ /* 0x0001e80000100800 */
[----:B------:R-:W2:Y:S01]  /*24bc0*/  LDL.LU.64 R4, [R1+0x2f8] ;  /* 0x0002f80001047983 */ /* 0x000ea20000300a00 */
[----:B0-----:R-:W-:-:S03]  /*24bd0*/  IMAD.MOV.U32 R0, RZ, RZ, R19 ;  /* 0x000000ffff007224 */ /* 0x001fc600078e0013 */
[----:B--2---:R0:W-:Y:S04]  /*24be0*/  STL.64 [R1+0x2618], R4 ;  /* 0x0026180401007387 */ /* 0x0041e80000100a00 */
[----:B0-----:R-:W2:Y:S04]  /*24bf0*/  LDL.LU.64 R4, [R1+0x1a58] ;  /* 0x001a580001047983 */ /* 0x001ea80000300a00 */
[----:B----4-:R-:W-:Y:S04]  /*24c00*/  STL [R1+0x1a1c], R16 ;  /* 0x001a1c1001007387 */ /* 0x010fe80000100800 */
[----:B------:R0:W-:Y:S04]  /*24c10*/  STL [R1+0x1a10], R0 ;  /* 0x001a100001007387 */ /* 0x0001e80000100800 */
[----:B------:R-:W4:Y:S04]  /*24c20*/  LDL.LU.64 R28, [R1+0x1a68] ;  /* 0x001a6800011c7983 */ /* 0x000f280000300a00 */
[----:B------:R-:W4:Y:S01]  /*24c30*/  LDL.LU.64 R26, [R1+0xd60] ;  /* 0x000d6000011a7983 */ /* 0x000f220000300a00 */
[----:B0-----:R-:W-:-:S05]  /*24c40*/  IMAD.MOV.U32 R0, RZ, RZ, R17 ;  /* 0x000000ffff007224 */ /* 0x001fca00078e0011 */
[----:B------:R0:W-:Y:S04]  /*24c50*/  STL [R1+0x1a18], R0 ;  /* 0x001a180001007387 */ /* 0x0001e80000100800 */
[----:B------:R-:W-:Y:S04]  /*24c60*/  STL [R1+0x1a24], R14 ;  /* 0x001a240e01007387 */ /* 0x000fe80000100800 */
[----:B------:R-:W4:Y:S01]  /*24c70*/  LDL.LU.64 R24, [R1+0x1a78] ;  /* 0x001a780001187983 */ /* 0x000f220000300a00 */
[----:B0-----:R-:W-:-:S03]  /*24c80*/  MOV R0, R15 ;  /* 0x0000000f00007202 */ /* 0x001fc60000000f00 */
[----:B------:R-:W4:Y:S04]  /*24c90*/  LDL.LU.64 R22, [R1+0x2f0] ;  /* 0x0002f00001167983 */ /* 0x000f280000300a00 */
[----:B------:R0:W-:Y:S04]  /*24ca0*/  STL [R1+0x1a20], R0 ;  /* 0x001a200001007387 */ /* 0x0001e80000100800 */
[----:B------:R-:W-:Y:S04]  /*24cb0*/  STL [R1+0x1a2c], R12 ;  /* 0x001a2c0c01007387 */ /* 0x000fe80000100800 */
[----:B------:R-:W4:Y:S01]  /*24cc0*/  LDL.LU.64 R20, [R1+0x1a88] ;  /* 0x001a880001147983 */ /* 0x000f220000300a00 */
[----:B0-----:R-:W-:-:S03]  /*24cd0*/  IMAD.MOV.U32 R0, RZ, RZ, R13 ;  /* 0x000000ffff007224 */ /* 0x001fc600078e000d */
[----:B------:R-:W4:Y:S04]  /*24ce0*/  LDL.LU.64 R18, [R1+0xd78] ;  /* 0x000d780001127983 */ /* 0x000f280000300a00 */
[----:B------:R0:W-:Y:S04]  /*24cf0*/  STL [R1+0x1a28], R0 ;  /* 0x001a280001007387 */ /* 0x0001e80000100800 */
[----:B------:R1:W-:Y:S04]  /*24d00*/  STL [R1+0x1a34], R6 ;  /* 0x001a340601007387 */ /* 0x0003e80000100800 */
[----:B------:R-:W4:Y:S01]  /*24d10*/  LDL.LU.64 R16, [R1+0x1a98] ;  /* 0x001a980001107983 */ /* 0x000f220000300a00 */
[----:B0-----:R-:W-:-:S03]  /*24d20*/  IMAD.MOV.U32 R0, RZ, RZ, R7 ;  /* 0x000000ffff007224 */ /* 0x001fc600078e0007 */
[----:B------:R-:W4:Y:S04]  /*24d30*/  LDL.LU.64 R14, [R1+0x2e8] ;  /* 0x0002e800010e7983 */ /* 0x000f280000300a00 */
[----:B------:R0:W-:Y:S04]  /*24d40*/  STL [R1+0x1a30], R0 ;  /* 0x001a300001007387 */ /* 0x0001e80000100800 */
[----:B------:R-:W-:Y:S04]  /*24d50*/  STL [R1+0x1a3c], R10 ;  /* 0x001a3c0a01007387 */ /* 0x000fe80000100800 */
[----:B-1----:R-:W4:Y:S01]  /*24d60*/  LDL.LU.64 R6, [R1+0x1aa8] ;  /* 0x001aa80001067983 */ /* 0x002f220000300a00 */
[----:B0-----:R-:W-:-:S03]  /*24d70*/  IMAD.MOV.U32 R0, RZ, RZ, R11 ;  /* 0x000000ffff007224 */ /* 0x001fc600078e000b */
[----:B---3--:R-:W-:Y:S04]  /*24d80*/  STL [R1+0x1a44], R2 ;  /* 0x001a440201007387 */ /* 0x008fe80000100800 */
[----:B------:R0:W-:Y:S04]  /*24d90*/  STL [R1+0x1a38], R0 ;  /* 0x001a380001007387 */ /* 0x0001e80000100800 */
[----:B------:R-:W-:Y:S01]  /*24da0*/  STL [R1+0x1a4c], R8 ;  /* 0x001a4c0801007387 */ /* 0x000fe20000100800 */
[----:B0-----:R-:W-:-:S05]  /*24db0*/  IMAD.MOV.U32 R0, RZ, RZ, R3 ;  /* 0x000000ffff007224 */ /* 0x001fca00078e0003 */
[----:B------:R0:W-:Y:S04]  /*24dc0*/  STL [R1+0x1a40], R0 ;  /* 0x001a400001007387 */ /* 0x0001e80000100800 */
[----:B------:R-:W3:Y:S01]  /*24dd0*/  LDL.LU.64 R2, [R1+0x1ab8] ;  /* 0x001ab80001027983 */ /* 0x000ee20000300a00 */
[----:B0-----:R-:W-:-:S03]  /*24de0*/  IMAD.MOV.U32 R0, RZ, RZ, R9 ;  /* 0x000000ffff007224 */ /* 0x001fc600078e0009 */
[----:B------:R-:W3:Y:S04]  /*24df0*/  LDL.LU.64 R8, [R1+0x3b8] ;  /* 0x0003b80001087983 */ /* 0x000ee80000300a00 */
[----:B------:R-:W3:Y:S04]  /*24e00*/  LDL.64 R12, [R1+0xdd8] ;  /* 0x000dd800010c7983 */ /* 0x000ee80000100a00 */
[----:B------:R0:W-:Y:S04]  /*24e10*/  STL [R1+0x1a48], R0 ;  /* 0x001a480001007387 */ /* 0x0001e80000100800 */
[----:B------:R-:W3:Y:S04]  /*24e20*/  LDL.64 R10, [R1+0xde0] ;  /* 0x000de000010a7983 */ /* 0x000ee80000100a00 */
[----:B--2---:R1:W-:Y:S01]  /*24e30*/  STL [R1+0x1a54], R4 ;  /* 0x001a540401007387 */ /* 0x0043e20000100800 */
[----:B0-----:R-:W-:-:S03]  /*24e40*/  IMAD.MOV.U32 R0, RZ, RZ, R5 ;  /* 0x000000ffff007224 */ /* 0x001fc600078e0005 */
[----:B-1----:R-:W2:Y:S04]  /*24e50*/  LDL.LU.64 R4, [R1+0x2618] ;  /* 0x0026180001047983 */ /* 0x002ea80000300a00 */
[----:B--2---:R-:W-:Y:S04]  /*24e60*/  STL [R1+0x1a5c], R4 ;  /* 0x001a5c0401007387 */ /* 0x004fe80000100800 */
[----:B------:R0:W-:Y:S02]  /*24e70*/  STL [R1+0x1a50], R0 ;  /* 0x001a500001007387 */ /* 0x0001e40000100800 */
[----:B0-----:R-:W-:-:S02]  /*24e80*/  IMAD.MOV.U32 R0, RZ, RZ, R5 ;  /* 0x000000ffff007224 */ /* 0x001fc400078e0005 */
[----:B------:R-:W2:Y:S04]  /*24e90*/  LDL.LU.64 R4, [R1+0x2610] ;  /* 0x0026100001047983 */ /* 0x000ea80000300a00 */
[----:B------:R0:W-:Y:S04]  /*24ea0*/  STL [R1+0x1a58], R0 ;  /* 0x001a580001007387 */ /* 0x0001e80000100800 */
[----:B----4-:R1:W-:Y:S04]  /*24eb0*/  STL [R1+0x1a64], R28 ;  /* 0x001a641c01007387 */ /* 0x0103e80000100800 */
[----:B------:R4:W-:Y:S01]  /*24ec0*/  STL [R1+0x1a6c], R26 ;  /* 0x001a6c1a01007387 */ /* 0x0009e20000100800 */
[----:B0-----:R-:W0:Y:S01]  /*24ed0*/  LDC R0, c[0x0][0x3a8] ;  /* 0x0000ea00ff007b82 */ /* 0x001e220000000800 */
[----:B-1----:R-:W-:-:S02]  /*24ee0*/  IMAD.MOV.U32 R28, RZ, RZ, R29 ;  /* 0x000000ffff1c7224 */ /* 0x002fc400078e001d */
[----:B----4-:R-:W-:-:S03]  /*24ef0*/  IMAD.MOV.U32 R26, RZ, RZ, R27 ;  /* 0x000000ffff1a7224 */ /* 0x010fc600078e001b */
[----:B------:R-:W-:Y:S04]  /*24f00*/  STL [R1+0x1a60], R28 ;  /* 0x001a601c01007387 */ /* 0x000fe80000100800 */
[----:B------:R1:W-:Y:S04]  /*24f10*/  STL [R1+0x1a74], R24 ;  /* 0x001a741801007387 */ /* 0x0003e80000100800 */
[----:B------:R-:W-:Y:S04]  /*24f20*/  STL [R1+0x1a68], R26 ;  /* 0x001a681a01007387 */ /* 0x000fe80000100800 */
[----:B------:R4:W-:Y:S01]  /*24f30*/  STL [R1+0x1a7c], R22 ;  /* 0x001a7c1601007387 */ /* 0x0009e20000100800 */
[----:B-1----:R-:W-:-:S05]  /*24f40*/  IMAD.MOV.U32 R24, RZ, RZ, R25 ;  /* 0x000000ffff187224 */ /* 0x002fca00078e0019 */
[----:B------:R-:W-:Y:S01]  /*24f50*/  STL [R1+0x1a70], R24 ;  /* 0x001a701801007387 */ /* 0x000fe20000100800 */
[----:B----4-:R-:W-:-:S03]  /*24f60*/  MOV R22, R23 ;  /* 0x0000001700167202 */ /* 0x010fc60000000f00 */
[----:B------:R1:W-:Y:S04]  /*24f70*/  STL [R1+0x1a84], R20 ;  /* 0x001a841401007387 */ /* 0x0003e80000100800 */
[----:B------:R-:W-:Y:S04]  /*24f80*/  STL [R1+0x1a78], R22 ;  /* 0x001a781601007387 */ /* 0x000fe80000100800 */
[----:B------:R4:W-:Y:S01]  /*24f90*/  STL [R1+0x1a8c], R18 ;  /* 0x001a8c1201007387 */ /* 0x0009e20000100800 */
[----:B-1----:R-:W-:-:S05]  /*24fa0*/  IMAD.MOV.U32 R20, RZ, RZ, R21 ;  /* 0x000000ffff147224 */ /* 0x002fca00078e0015 */
[----:B------:R-:W-:Y:S01]  /*24fb0*/  STL [R1+0x1a80], R20 ;  /* 0x001a801401007387 */ /* 0x000fe20000100800 */
[----:B----4-:R-:W-:-:S03]  /*24fc0*/  IMAD.MOV.U32 R18, RZ, RZ, R19 ;  /* 0x000000ffff127224 */ /* 0x010fc600078e0013 */
[----:B------:R1:W-:Y:S04]  /*24fd0*/  STL [R1+0x1a94], R16 ;  /* 0x001a941001007387 */ /* 0x0003e80000100800 */
[----:B------:R-:W-:Y:S04]  /*24fe0*/  STL [R1+0x1a88], R18 ;  /* 0x001a881201007387 */ /* 0x000fe80000100800 */
[----:B------:R4:W-:Y:S01]  /*24ff0*/  STL [R1+0x1a9c], R14 ;  /* 0x001a9c0e01007387 */ /* 0x0009e20000100800 */
[----:B-1----:R-:W-:-:S05]  /*25000*/  IMAD.MOV.U32 R16, RZ, RZ, R17 ;  /* 0x000000ffff107224 */ /* 0x002fca00078e0011 */
[----:B------:R-:W-:Y:S01]  /*25010*/  STL [R1+0x1a90], R16 ;  /* 0x001a901001007387 */ /* 0x000fe20000100800 */
[----:B----4-:R-:W-:-:S03]  /*25020*/  IMAD.MOV.U32 R14, RZ, RZ, R15 ;  /* 0x000000ffff0e7224 */ /* 0x010fc600078e000f */
[----:B------:R1:W-:Y:S04]  /*25030*/  STL [R1+0x1aa4], R6 ;  /* 0x001aa40601007387 */ /* 0x0003e80000100800 */
[----:B------:R-:W-:Y:S01]  /*25040*/  STL [R1+0x1a98], R14 ;  /* 0x001a980e01007387 */ /* 0x000fe20000100800 */
[----:B-1----:R-:W-:Y:S02]  /*25050*/  IMAD.MOV.U32 R6, RZ, RZ, R7 ;  /* 0x000000ffff067224 */ /* 0x002fe400078e0007 */
[C---:B0-----:R-:W-:Y:S01]  /*25060*/  IMAD R7, R0.reuse, 0x7e, RZ ;  /* 0x0000007e00077824 */ /* 0x041fe200078e02ff */
[----:B--2---:R0:W-:Y:S04]  /*25070*/  STL [R1+0x1aac], R4 ;  /* 0x001aac0401007387 */ /* 0x0041e80000100800 */
[----:B------:R1:W-:Y:S04]  /*25080*/  STL [R1+0x1aa0], R6 ;  /* 0x001aa00601007387 */ /* 0x0003e80000100800 */
[----:B------:R2:W-:Y:S01]  /*25090*/  STL [R1+0x1aa8], R5 ;  /* 0x001aa80501007387 */ /* 0x0005e20000100800 */
[----:B0-----:R-:W-:-:S03]  /*250a0*/  IMAD R4, R0, 0x7f, RZ ;  /* 0x0000007f00047824 */ /* 0x001fc600078e02ff */
[----:B---3--:R0:W-:Y:S01]  /*250b0*/  STL [R1+0x1ab4], R2 ;  /* 0x001ab40201007387 */ /* 0x0081e20000100800 */
[----:B-1----:R-:W-:Y:S02]  /*250c0*/  IMAD.MOV.U32 R6, RZ, RZ, R9 ;  /* 0x000000ffff067224 */ /* 0x002fe400078e0009 */
[----:B--2---:R-:W-:Y:S02]  /*250d0*/  IMAD.MOV.U32 R5, RZ, RZ, R3 ;  /* 0x000000ffff057224 */ /* 0x004fe400078e0003 */
[----:B0-----:R-:W-:-:S03]  /*250e0*/  IMAD.WIDE R2, R4, 0x2, R12 ;  /* 0x0000000204027825 */ /* 0x001fc600078e020c */
[----:B------:R0:W-:Y:S04]  /*250f0*/  STL [R1+0x1ab0], R5 ;  /* 0x001ab00501007387 */ /* 0x0001e80000100800 */
[----:B------:R-:W-:Y:S04]  /*25100*/  STL [R1+0x1abc], R8 ;  /* 0x001abc0801007387 */ /* 0x000fe80000100800 */
[----:B------:R-:W-:Y:S01]  /*25110*/  STL [R1+0x1ac4], R2 ;  /* 0x001ac40201007387 */ /* 0x000fe20000100800 */
[----:B0-----:R-:W-:-:S03]  /*25120*/  IMAD.WIDE R4, R4, 0x2, R10 ;  /* 0x0000000204047825 */ /* 0x001fc600078e020a */
[----:B------:R0:W-:Y:S04]  /*25130*/  STL [R1+0x1ab8], R6 ;  /* 0x001ab80601007387 */ /* 0x0001e80000100800 */
[----:B------:R1:W-:Y:S04]  /*25140*/  STL [R1+0x1ac0], R3 ;  /* 0x001ac00301007387 */ /* 0x0003e80000100800 */
[----:B------:R-:W-:Y:S01]  /*25150*/  STL [R1+0x1acc], R4 ;  /* 0x001acc0401007387 */ /* 0x000fe20000100800 */
[----:B0-----:R-:W-:Y:S02]  /*25160*/  IMAD R6, R0, 0x7d, RZ ;  /* 0x0000007d00067824 */ /* 0x001fe400078e02ff */
[C---:B-1----:R-:W-:Y:S01]  /*25170*/  IMAD.WIDE R2, R7.reuse, 0x2, R12 ;  /* 0x0000000207027825 */ /* 0x042fe200078e020c */
[----:B------:R0:W-:Y:S04]  /*25180*/  STL [R1+0x1ac8], R5 ;  /* 0x001ac80501007387 */ /* 0x0001e80000100800 */
[----:B------:R-:W-:Y:S04]  /*25190*/  STL [R1+0x1ad4], R2 ;  /* 0x001ad40201007387 */ /* 0x000fe80000100800 */
[----:B------:R1:W-:Y:S01]  /*251a0*/  STL [R1+0x1ad0], R3 ;  /* 0x001ad00301007387 */ /* 0x0003e20000100800 */
[----:B0-----:R-:W-:-:S04]  /*251b0*/  IMAD.WIDE R4, R7, 0x2, R10 ;  /* 0x0000000207047825 */ /* 0x001fc800078e020a */
[----:B------:R-:W-:Y:S01]  /*251c0*/  IMAD R8, R0, 0x7c, RZ ;  /* 0x0000007c00087824 */ /* 0x000fe200078e02ff */
[----:B------:R-:W-:Y:S01]  /*251d0*/  STL [R1+0x1adc], R4 ;  /* 0x001adc0401007387 */ /* 0x000fe20000100800 */
[----:B-1----:R-:W-:-:S03]  /*251e0*/  IMAD.WIDE R2, R6, 0x2, R12 ;  /* 0x0000000206027825 */ /* 0x002fc600078e020c */
[----:B------:R0:W-:Y:S01]  /*251f0*/  STL [R1+0x1ad8], R5 ;  /* 0x001ad80501007387 */ /* 0x0001e20000100800 */
[----:B------:R-:W-:-:S03]  /*25200*/  IMAD.WIDE R6, R6, 0x2, R10 ;  /* 0x0000000206067825 */ /* 0x000fc600078e020a */
[----:B------:R-:W-:Y:S04]  /*25210*/  STL [R1+0x1ae4], R2 ;  /* 0x001ae40201007387 */ /* 0x000fe80000100800 */
[----:B------:R1:W-:Y:S04]  /*25220*/  STL [R1+0x1ae0], R3 ;  /* 0x001ae00301007387 */ /* 0x0003e80000100800 */
[----:B------:R2:W-:Y:S01]  /*25230*/  STL [R1+0x1aec], R6 ;  /* 0x001aec0601007387 */ /* 0x0005e20000100800 */
[----:B0-----:R-:W-:-:S04]  /*25240*/  IMAD.WIDE R4, R8, 0x2, R10 ;  /* 0x0000000208047825 */ /* 0x001fc800078e020a */
[----:B-1----:R-:W-:Y:S01]  /*25250*/  IMAD.WIDE R2, R8, 0x2, R12 ;  /* 0x0000000208027825 */ /* 0x002fe200078e020c */
[----:B------:R-:W-:Y:S03]  /*25260*/  STL [R1+0x1ae8], R7 ;  /* 0x001ae80701007387 */ /* 0x000fe60000100800 */
[C---:B--2---:R-:W-:Y:S01]  /*25270*/  IMAD R6, R0.reuse, 0x7b, RZ ;  /* 0x0000007b00067824 */ /* 0x044fe200078e02ff */
[----:B------:R-:W-:Y:S04]  /*25280*/  STL [R1+0x1af4], R2 ;  /* 0x001af40201007387 */ /* 0x000fe80000100800 */
[----:B------:R0:W-:Y:S01]  /*25290*/  STL [R1+0x1af0], R3 ;  /* 0x001af00301007387 */ /* 0x0001e20000100800 */
[----:B------:R-:W-:-:S03]  /*252a0*/  IMAD R8, R0, 0x7a, RZ ;  /* 0x0000007a00087824 */ /* 0x000fc600078e02ff */
[----:B------:R-:W-:Y:S01]  /*252b0*/  STL [R1+0x1afc], R4 ;  /* 0x001afc0401007387 */ /* 0x000fe20000100800 */
[----:B0-----:R-:W-:-:S03]  /*252c0*/  IMAD.WIDE R2, R6, 0x2, R12 ;  /* 0x0000000206027825 */ /* 0x001fc600078e020c */
        /* <DEDUP_REMOVED lines=403> */
[----:B------:R-:W-:-:S03]  /*26c00*/  IMAD.SHL.U32 R8, R0, 0x40, RZ ;  /* 0x0000004000087824 */ /* 0x000fc600078e00ff */
        /* <DEDUP_REMOVED lines=389> */
[----:B------:R-:W-:Y:S01]  /*28460*/  STL [R1+0x2214], R2 ;  /* 0x0022140201007387 */ /* 0x000fe20000100800 */
[----:B------:R-:W-:-:S03]  /*28470*/  SHF.L.U32 R8, R0, 0x3, RZ ;  /* 0x0000000300087819 */ /* 0x000fc600000006ff */
[----:B------:R0:W-:Y:S04]  /*28480*/  STL [R1+0x2210], R3 ;  /* 0x0022100301007387 */ /* 0x0001e80000100800 */
        /* <DEDUP_REMOVED lines=47> */
[----:B------:R1:W-:Y:S01]  /*28780*/  STL [R1+0x2280], R3 ;  /* 0x0022800301007387 */ /* 0x0003e20000100800 */
[----:B0-----:R-:W-:-:S03]  /*28790*/  IMAD.WIDE R4, R8, 0x2, R10 ;  /* 0x0000000208047825 */ /* 0x001fc600078e020a */
[----:B------:R-:W-:Y:S01]  /*287a0*/  STL [R1+0x228c], R6 ;  /* 0x00228c0601007387 */ /* 0x000fe20000100800 */
[----:B-1----:R-:W-:-:S03]  /*287b0*/  IMAD.WIDE R2, R8, 0x2, R12 ;  /* 0x0000000208027825 */ /* 0x002fc600078e020c */
[----:B------:R0:W-:Y:S04]  /*287c0*/  STL [R1+0x2288], R7 ;  /* 0x0022880701007387 */ /* 0x0001e80000100800 */
[----:B------:R-:W-:Y:S04]  /*287d0*/  STL [R1+0x2294], R2 ;  /* 0x0022940201007387 */ /* 0x000fe80000100800 */
[----:B------:R1:W-:Y:S01]  /*287e0*/  STL [R1+0x2290], R3 ;  /* 0x0022900301007387 */ /* 0x0003e20000100800 */
[----:B0-----:R-:W-:-:S03]  /*287f0*/  IMAD.WIDE R6, R0, 0x2, R12 ;  /* 0x0000000200067825 */ /* 0x001fc600078e020c */
[----:B------:R-:W-:Y:S04]  /*28800*/  STL [R1+0x229c], R4 ;  /* 0x00229c0401007387 */ /* 0x000fe80000100800 */
[----:B------:R-:W-:Y:S01]  /*28810*/  STL [R1+0x2298], R5 ;  /* 0x0022980501007387 */ /* 0x000fe20000100800 */
[----:B-1----:R-:W-:-:S03]  /*28820*/  IMAD.WIDE R2, R0, 0x2, R10 ;  /* 0x0000000200027825 */ /* 0x002fc600078e020a */
[----:B------:R-:W-:Y:S04]  /*28830*/  STL [R1+0x22a4], R6 ;  /* 0x0022a40601007387 */ /* 0x000fe80000100800 */
[----:B------:R-:W-:Y:S04]  /*28840*/  STL [R1+0x22a0], R7 ;  /* 0x0022a00701007387 */ /* 0x000fe80000100800 */
[----:B------:R-:W-:Y:S04]  /*28850*/  STL [R1+0x22ac], R2 ;  /* 0x0022ac0201007387 */ /* 0x000fe80000100800 */
[----:B------:R0:W-:Y:S04]  /*28860*/  STL [R1+0x22a8], R3 ;  /* 0x0022a80301007387 */ /* 0x0001e80000100800 */
[----:B------:R1:W-:Y:S04]  /*28870*/  STL [R1+0xdec], RZ ;  /* 0x000decff01007387 */ /* 0x0003e80000100800 */
        /* <DEDUP_REMOVED lines=350> */
[----:B------:R1:W-:Y:S01]  /*29e60*/  STL [R1+0x578], RZ ;  /* 0x000578ff01007387 */ /* 0x0003e20000100800 */
[----:B------:R-:W2:Y:S03]  /*29e70*/  S2R R9, SR_TID.X ;  /* 0x0000000000097919 */ /* 0x000ea60000002100 */
        /* <DEDUP_REMOVED lines=29> */
[----:B--2---:R-:W-:-:S03]  /*2a050*/  LOP3.LUT R9, R9, 0x3f, RZ, 0xc0, !PT ;  /* 0x0000003f09097812 */ /* 0x004fc600078ec0ff */
[----:B------:R1:W-:Y:S04]  /*2a060*/  STL [R1+0x3c0], RZ ;  /* 0x0003c0ff01007387 */ /* 0x0003e80000100800 */
[----:B------:R1:W-:Y:S04]  /*2a070*/  STL [R1+0x3c4], RZ ;  /* 0x0003c4ff01007387 */ /* 0x0003e80000100800 */
[----:B------:R1:W-:Y:S04]  /*2a080*/  STL [R1+0x3c8], RZ ;  /* 0x0003c8ff01007387 */ /* 0x0003e80000100800 */
[----:B------:R1:W-:Y:S04]  /*2a090*/  STL [R1+0x3cc], RZ ;  /* 0x0003ccff01007387 */ /* 0x0003e80000100800 */
[----:B------:R1:W-:Y:S01]  /*2a0a0*/  STL [R1+0xa10], RZ ;  /* 0x000a10ff01007387 */ /* 0x0003e20000100800 */
[----:B0-----:R-:W-:-:S02]  /*2a0b0*/  IMAD.SHL.U32 R3, R9, 0x2, RZ ;  /* 0x0000000209037824 */ /* 0x001fc400078e00ff */
[----:B------:R-:W0:Y:S01]  /*2a0c0*/  LDC R9, c[0x0][0x3ac] ;  /* 0x0000eb00ff097b82 */ /* 0x000e220000000800 */
        /* <DEDUP_REMOVED lines=14> */
[----:B0-----:R-:W-:Y:S01]  /*2a1b0*/  IMAD.SHL.U32 R2, R9, 0x80, RZ ;  /* 0x0000008009027824 */ /* 0x001fe200078e00ff */
[----:B------:R-:W-:Y:S01]  /*2a1c0*/  USHF.R.S32.HI UR6, URZ, 0x1f, UR4 ;  /* 0x0000001fff067899 */ /* 0x000fe20008011404 */
[----:B------:R-:W-:-:S03]  /*2a1d0*/  IMAD.SHL.U32 R4, R0, 0x80, RZ ;  /* 0x0000008000047824 */ /* 0x000fc600078e00ff */
[----:B------:R-:W-:Y:S01]  /*2a1e0*/  SHF.R.S32.HI R0, RZ, 0x1f, R2 ;  /* 0x0000001fff007819 */ /* 0x000fe20000011402 */
[----:B------:R-:W-:Y:S01]  /*2a1f0*/  ULEA.HI UR6, UR6, UR4, URZ, 0x7 ;  /* 0x0000000406067291 */ /* 0x000fe2000f8f38ff */
[----:B------:R1:W-:Y:S01]  /*2a200*/  STL [R1+0x81c], RZ ;  /* 0x00081cff01007387 */ /* 0x0003e20000100800 */
[----:B------:R-:W-:Y:S02]  /*2a210*/  SHF.R.S32.HI R5, RZ, 0x1f, R4 ;  /* 0x0000001fff057819 */ /* 0x000fe40000011404 */
[----:B------:R-:W-:Y:S01]  /*2a220*/  USHF.R.S32.HI UR6, URZ, 0x7, UR6 ;  /* 0x00000007ff067899 */ /* 0x000fe20008011406 */
[----:B------:R-:W-:Y:S01]  /*2a230*/  SHF.L.U64.HI R0, R2, 0x1, R0 ;  /* 0x0000000102007819 */ /* 0x000fe20000010200 */
[----:B------:R1:W-:Y:S01]  /*2a240*/  STL [R1+0x7f0], RZ ;  /* 0x0007f0ff01007387 */ /* 0x0003e20000100800 */
[----:B------:R-:W-:Y:S02]  /*2a250*/  SHF.L.U64.HI R2, R4, 0x1, R5 ;  /* 0x0000000104027819 */ /* 0x000fe40000010205 */
[C---:B------:R-:W-:Y:S01]  /*2a260*/  LOP3.LUT R4, R3.reuse, 0x30, RZ, 0x3c, !PT ;  /* 0x0000003003047812 */ /* 0x040fe200078e3cff */
[----:B------:R1:W-:Y:S01]  /*2a270*/  STL [R1+0x7f4], RZ ;  /* 0x0007f4ff01007387 */ /* 0x0003e20000100800 */
[----:B------:R-:W-:-:S02]  /*2a280*/  LOP3.LUT R4, R3, 0x40, RZ, 0x3c, !PT ;  /* 0x0000004003047812 */ /* 0x000fc400078e3cff */
[C---:B------:R-:W-:Y:S01]  /*2a290*/  LOP3.LUT R4, R3.reuse, 0x60, RZ, 0x3c, !PT ;  /* 0x0000006003047812 */ /* 0x040fe200078e3cff */
[----:B------:R1:W-:Y:S01]  /*2a2a0*/  STL [R1+0x7f8], RZ ;  /* 0x0007f8ff01007387 */ /* 0x0003e20000100800 */
[C---:B------:R-:W-:Y:S02]  /*2a2b0*/  LOP3.LUT R5, R3.reuse, 0x20, RZ, 0x3c, !PT ;  /* 0x0000002003057812 */ /* 0x040fe400078e3cff */
[C---:B------:R-:W-:Y:S01]  /*2a2c0*/  LOP3.LUT R4, R3.reuse, 0x70, RZ, 0x3c, !PT ;  /* 0x0000007003047812 */ /* 0x040fe200078e3cff */
[----:B------:R1:W-:Y:S01]  /*2a2d0*/  STL [R1+0x7fc], RZ ;  /* 0x0007fcff01007387 */ /* 0x0003e20000100800 */
[C---:B------:R-:W-:Y:S02]  /*2a2e0*/  LOP3.LUT R6, R3.reuse, 0x10, RZ, 0x3c, !PT ;  /* 0x0000001003067812 */ /* 0x040fe400078e3cff */
[----:B------:R-:W-:Y:S01]  /*2a2f0*/  LOP3.LUT R5, R3, 0x50, RZ, 0x3c, !PT ;  /* 0x0000005003057812 */ /* 0x000fe200078e3cff */
        /* <DEDUP_REMOVED lines=77> */
[----:B------:R-:W0:Y:S03]  /*2a7d0*/  S2R R10, SR_TID.X ;  /* 0x00000000000a7919 */ /* 0x000e260000002100 */
        /* <DEDUP_REMOVED lines=8> */
[C---:B0-----:R-:W-:Y:S01]  /*2a860*/  LOP3.LUT R9, R10.reuse, 0x7, RZ, 0xc0, !PT ;  /* 0x000000070a097812 */ /* 0x041fe200078ec0ff */
[----:B------:R-:W-:-:S02]  /*2a870*/  IMAD.SHL.U32 R13, R10, 0x2, RZ ;  /* 0x000000020a0d7824 */ /* 0x000fc400078e00ff */
[----:B------:R1:W-:Y:S01]  /*2a880*/  STL [R1+0x874], RZ ;  /* 0x000874ff01007387 */ /* 0x0003e20000100800 */
[C---:B------:R-:W-:Y:S02]  /*2a890*/  IMAD.SHL.U32 R12, R10.reuse, 0x80, RZ ;  /* 0x000000800a0c7824 */ /* 0x040fe400078e00ff */
[----:B------:R-:W-:Y:S01]  /*2a8a0*/  IMAD R9, R9, 0x110, RZ ;  /* 0x0000011009097824 */ /* 0x000fe200078e02ff */
[----:B------:R1:W-:Y:S01]  /*2a8b0*/  STL [R1+0x878], RZ ;  /* 0x000878ff01007387 */ /* 0x0003e20000100800 */
[----:B------:R-:W-:-:S03]  /*2a8c0*/  IMAD.SHL.U32 R10, R10, 0x40, RZ ;  /* 0x000000400a0a7824 */ /* 0x000fc600078e00ff */
[----:B------:R1:W-:Y:S01]  /*2a8d0*/  STL [R1+0x87c], RZ ;  /* 0x00087cff01007387 */ /* 0x0003e20000100800 */
[C-C-:B------:R-:W-:Y:S02]  /*2a8e0*/  LOP3.LUT R11, R9.reuse, 0x10, R13.reuse, 0x78, !PT ;  /* 0x00000010090b7812 */ /* 0x140fe400078e780d */
[----:B------:R-:W-:Y:S01]  /*2a8f0*/  LOP3.LUT R9, R9, 0x30, R13, 0x78, !PT ;  /* 0x0000003009097812 */ /* 0x000fe200078e780d */
[----:B------:R1:W-:Y:S01]  /*2a900*/  STL [R1+0x880], RZ ;  /* 0x000880ff01007387 */ /* 0x0003e20000100800 */
[----:B------:R-:W-:Y:S02]  /*2a910*/  LOP3.LUT R11, R11, 0x800, R12, 0xf8, !PT ;  /* 0x000008000b0b7812 */ /* 0x000fe400078ef80c */
[----:B------:R-:W-:Y:S01]  /*2a920*/  LOP3.LUT R9, R9, 0x800, R10, 0xf8, !PT ;  /* 0x0000080009097812 */ /* 0x000fe200078ef80a */
[----:B------:R1:W-:Y:S01]  /*2a930*/  STL [R1+0x884], RZ ;  /* 0x000884ff01007387 */ /* 0x0003e20000100800 */
[C---:B------:R-:W-:Y:S02]  /*2a940*/  LOP3.LUT R4, R11.reuse, 0x20, RZ, 0x3c, !PT ;  /* 0x000000200b047812 */ /* 0x040fe400078e3cff */
[C---:B------:R-:W-:Y:S01]  /*2a950*/  LOP3.LUT R6, R11.reuse, 0x40, RZ, 0x3c, !PT ;  /* 0x000000400b067812 */ /* 0x040fe200078e3cff */
[----:B------:R1:W-:Y:S01]  /*2a960*/  STL [R1+0x888], RZ ;  /* 0x000888ff01007387 */ /* 0x0003e20000100800 */
[----:B------:R-:W-:-:S02]  /*2a970*/  LOP3.LUT R5, R11, 0x60, RZ, 0x3c, !PT ;  /* 0x000000600b057812 */ /* 0x000fc400078e3cff */
        /* <DEDUP_REMOVED lines=17> */
[----:B------:R1:W-:Y:S02]  /*2aa90*/  STL [R1+0x8bc], RZ ;  /* 0x0008bcff01007387 */ /* 0x0003e40000100800 */
.L_x_1:
[----:B------:R-:W2:Y:S01]  /*2aaa0*/  LDL.64 R6, [R1+0xde0] ;  /* 0x000de00001067983 */ /* 0x000ea20000100a00 */
[----:B0-----:R-:W0:Y:S03]  /*2aab0*/  LDC R4, c[0x0][0x3a0] ;  /* 0x0000e800ff047b82 */ /* 0x001e260000000800 */
[----:B--2---:R2:W-:Y:S04]  /*2aac0*/  STL [R1+0x6970], R7 ;  /* 0x0069700701007387 */ /* 0x0045e80000100800 */
[----:B--2---:R-:W0:Y:S04]  /*2aad0*/  LDL R7, [R1+0xdec] ;  /* 0x000dec0001077983 */ /* 0x004e280000100800 */
[----:B------:R-:W-:Y:S04]  /*2aae0*/  STL [R1+0x6684], R14 ;  /* 0x0066840e01007387 */ /* 0x000fe80000100800 */
        /* <DEDUP_REMOVED lines=73> */
[----:B------:R-:W-:Y:S01]  /*2af80*/  STL [R1+0x68cc], R14 ;  /* 0x0068cc0e01007387 */ /* 0x000fe20000100800 */
[----:B0-----:R-:W-:-:S03]  /*2af90*/  IMAD R4, R7, -0x80, R4 ;  /* 0xffffff8007047824 */ /* 0x001fc600078e0204 */
        /* <DEDUP_REMOVED lines=19> */
[----:B------:R0:W-:Y:S04]  /*2b0d0*/  STL [R1+0x696c], R14 ;  /* 0x00696c0e01007387 */ /* 0x0001e80000100800 */
        /* <DEDUP_REMOVED lines=96> */
[----:B-----5:R-:W-:Y:S04]  /*2b6e0*/  STL [R1+0x6670], R29 ;  /* 0x0066701d01007387 */ /* 0x020fe80000100800 */
        /* <DEDUP_REMOVED lines=411> */
[----:B------:R-:W3:Y:S01]  /*2d0a0*/  LDL.LU R7, [R1+0x6970] ;  /* 0x0069700001077983 */ /* 0x000ee20000300800 */
[----:B------:R-:W-:-:S02]  /*2d0b0*/  ISETP.GT.AND P0, PT, R4, RZ, PT ;  /* 0x000000ff0400720c */ /* 0x000fc40003f04270 */
[----:B0-----:R-:W-:Y:S02]  /*2d0c0*/  PRMT R14, RZ, 0x7610, R14 ;  /* 0x00007610ff0e7816 */ /* 0x001fe4000000000e */
[----:B--2---:R-:W-:Y:S02]  /*2d0d0*/  PRMT R20, RZ, 0x7610, R20 ;  /* 0x00007610ff147816 */ /* 0x004fe40000000014 */
[----:B------:R-:W-:-:S07]  /*2d0e0*/  ISETP.GT.AND P1, PT, R4, 0x1, PT ;  /* 0x000000010400780c */ /* 0x000fce0003f24270 */
[----:B---3--:R-:W2:Y:S04]  /*2d0f0*/  @P0 LDG.E.U16 R14, desc[UR8][R6.64] ;  /* 0x00000008060e0981 */ /* 0x008ea8000c1e1500 */
[----:B--2---:R0:W-:Y:S04]  /*2d100*/  STL [R1+0x2fc], R14 ;  /* 0x0002fc0e01007387 */ /* 0x0041e80000100800 */
[----:B0-----:R-:W2:Y:S04]  /*2d110*/  LDL.LU R14, [R1+0x696c] ;  /* 0x00696c00010e7983 */ /* 0x001ea80000300800 */
[----:B------:R-:W3:Y:S01]  /*2d120*/  LDL.64 R6, [R1+0xdd8] ;  /* 0x000dd80001067983 */ /* 0x000ee20000100a00 */
[----:B------:R-:W-:-:S02]  /*2d130*/  ISETP.GT.AND P2, PT, R4, 0x2, PT ;  /* 0x000000020400780c */ /* 0x000fc40003f44270 */
[----:B--2---:R-:W-:Y:S01]  /*2d140*/  PRMT R14, RZ, 0x7610, R14 ;  /* 0x00007610ff0e7816 */ /* 0x004fe2000000000e */
[----:B---3--:R-:W2:Y:S04]  /*2d150*/  @P0 LDG.E.U16 R20, desc[UR8][R6.64] ;  /* 0x0000000806140981 */ /* 0x008ea8000c1e1500 */
[----:B--2---:R0:W-:Y:S04]  /*2d160*/  STL [R1+0x2f8], R20 ;  /* 0x0002f81401007387 */ /* 0x0041e80000100800 */
[----:B0-----:R-:W2:Y:S04]  /*2d170*/  LDL.LU R20, [R1+0x6968] ;  /* 0x0069680001147983 */ /* 0x001ea80000300800 */
[----:B------:R-:W3:Y:S04]  /*2d180*/  LDL R6, [R1+0x22a8] ;  /* 0x0022a80001067983 */ /* 0x000ee80000100800 */
[----:B------:R-:W3:Y:S01]  /*2d190*/  LDL R7, [R1+0x22ac] ;  /* 0x0022ac0001077983 */ /* 0x000ee20000100800 */
[----:B--2---:R-:W-:-:S02]  /*2d1a0*/  PRMT R20, RZ, 0x7610, R20 ;  /* 0x00007610ff147816 */ /* 0x004fc40000000014 */
[----:B---3--:R-:W-:-:S04]  /*2d1b0*/  @P1 LOP3.LUT R7, R7, R6, RZ, 0x3c, !PT ;  /* 0x0000000607071212 */ /* 0x008fc800078e3cff */
[----:B------:R-:W-:-:S04]  /*2d1c0*/  @P1 LOP3.LUT R6, R7, R6, RZ, 0x3c, !PT ;  /* 0x0000000607061212 */ /* 0x000fc800078e3cff */
[----:B------:R-:W-:-:S05]  /*2d1d0*/  @P1 LOP3.LUT R7, R7, R6, RZ, 0x3c, !PT ;  /* 0x0000000607071212 */ /* 0x000fca00078e3cff */
[----:B------:R-:W2:Y:S04]  /*2d1e0*/  @P1 LDG.E.U16 R14, desc[UR8][R6.64] ;  /* 0x00000008060e1981 */ /* 0x000ea8000c1e1500 */
[----:B--2---:R0:W-:Y:S04]  /*2d1f0*/  STL [R1+0x2f4], R14 ;  /* 0x0002f40e01007387 */ /* 0x0041e80000100800 */
[----:B0-----:R-:W2:Y:S04]  /*2d200*/  LDL.LU R14, [R1+0x6964] ;  /* 0x00696400010e7983 */ /* 0x001ea80000300800 */
[----:B------:R-:W3:Y:S04]  /*2d210*/  LDL R6, [R1+0x22a0] ;  /* 0x0022a00001067983 */ /* 0x000ee80000100800 */
[----:B------:R-:W3:Y:S01]  /*2d220*/  LDL R7, [R1+0x22a4] ;  /* 0x0022a40001077983 */ /* 0x000ee20000100800 */
[----:B------:R-:W-:-:S02]  /*2d230*/  ISETP.GT.AND P0, PT, R4, 0x3, PT ;  /* 0x000000030400780c */ /* 0x000fc40003f04270 */
[----:B--2---:R-:W-:Y:S02]  /*2d240*/  PRMT R14, RZ, 0x7610, R14 ;  /* 0x00007610ff0e7816 */ /* 0x004fe4000000000e */
        /* <DEDUP_REMOVED lines=378> */
[----:B------:R-:W-:-:S02]  /*2e9f0*/  PRMT R0, RZ, 0x7610, R0 ;  /* 0x00007610ff007816 */ /* 0x000fc40000000000 */
[----:B------:R-:W-:Y:S02]  /*2ea00*/  ISETP.GT.AND P2, PT, R4, 0x17, PT ;  /* 0x000000170400780c */ /* 0x000fe40003f44270 */
        /* <DEDUP_REMOVED lines=10> */
[----:B---3--:R-:W-:-:S04]  /*2eab0*/  @P1 LOP3.LUT R7, R7, R6, RZ, 0x3c, !PT ;  /* 0x0000000607071212 */ /* 0x008fc800078e3cff */
[----:B------:R-:W-:-:S04]  /*2eac0*/  @P1 LOP3.LUT R6, R7, R6, RZ, 0x3c, !PT ;  /* 0x0000000607061212 */ /* 0x000fc800078e3cff */
[----:B------:R-:W-:-:S05]  /*2ead0*/  @P1 LOP3.LUT R7, R7, R6, RZ, 0x3c, !PT ;  /* 0x0000000607071212 */ /* 0x000fca00078e3cff */
[----:B------:R-:W3:Y:S04]  /*2eae0*/  @P1 LDG.E.U16 R14, desc[UR8][R6.64] ;  /* 0x00000008060e1981 */ /* 0x000ee8000c1e1500 */
[----:B---3--:R0:W-:Y:S04]  /*2eaf0*/  STL [R1+0x220], R14 ;  /* 0x0002200e01007387 */ /* 0x0081e80000100800 */
[----:B0-----:R-:W3:Y:S04]  /*2eb00*/  LDL.LU R14, [R1+0x68bc] ;  /* 0x0068bc00010e7983 */ /* 0x001ee80000300800 */
[----:B------:R-:W4:Y:S04]  /*2eb10*/  LDL R6, [R1+0x2150] ;  /* 0x0021500001067983 */ /* 0x000f280000100800 */
[----:B------:R-:W4:Y:S01]  /*2eb20*/  LDL R7, [R1+0x2154] ;  /* 0x0021540001077983 */ /* 0x000f220000100800 */
[----:B---3--:R-:W-:-:S02]  /*2eb30*/  PRMT R14, RZ, 0x7610, R14 ;  /* 0x00007610ff0e7816 */ /* 0x008fc4000000000e */
[----:B----4-:R-:W-:-:S04]  /*2eb40*/  @P1 LOP3.LUT R7, R7, R6, RZ, 0x3c, !PT ;  /* 0x0000000607071212 */ /* 0x010fc800078e3cff */
[----:B------:R-:W-:-:S04]  /*2eb50*/  @P1 LOP3.LUT R6, R7, R6, RZ, 0x3c, !PT ;  /* 0x0000000607061212 */ /* 0x000fc800078e3cff */
[----:B------:R-:W-:-:S05]  /*2eb60*/  @P1 LOP3.LUT R7, R7, R6, RZ, 0x3c, !PT ;  /* 0x0000000607071212 */ /* 0x000fca00078e3cff */
[----:B------:R-:W3:Y:S04]  /*2eb70*/  @P1 LDG.E.U16 R0, desc[UR8][R6.64] ;  /* 0x0000000806001981 */ /* 0x000ee8000c1e1500 */
[----:B------:R-:W4:Y:S04]  /*2eb80*/  LDL R6, [R1+0x2148] ;  /* 0x0021480001067983 */ /* 0x000f280000100800 */
[----:B------:R-:W4:Y:S01]  /*2eb90*/  LDL R7, [R1+0x214c] ;  /* 0x00214c0001077983 */ /* 0x000f220000100800 */
[----:B--2---:R-:W-:Y:S02]  /*2eba0*/  PRMT R20, RZ, 0x7610, R20 ;  /* 0x00007610ff147816 */ /* 0x004fe40000000014 */
[----:B------:R-:W-:Y:S01]  /*2ebb0*/  ISETP.GT.AND P1, PT, R4, 0x19, PT ;  /* 0x000000190400780c */ /* 0x000fe20003f24270 */
[----:B---3--:R-:W-:Y:S01]  /*2ebc0*/  STL [R1+0x656c], R0 ;  /* 0x00656c0001007387 */ /* 0x008fe20000100800 */
[----:B----4-:R-:W-:-:S04]  /*2ebd0*/  @P2 LOP3.LUT R7, R7, R6, RZ, 0x3c, !PT ;  /* 0x0000000607072212 */ /* 0x010fc800078e3cff */
        /* <DEDUP_REMOVED lines=415> */
[----:B------:R-:W3:Y:S02]  /*305d0*/  LDL R7, [R1+0x1fec] ;  /* 0x001fec0001077983 */ /* 0x000ee40000100800 */
        /* <DEDUP_REMOVED lines=8> */
[----:B------:R-:W-:-:S02]  /*30660*/  ISETP.GT.AND P2, PT, R4, 0x2f, PT ;  /* 0x0000002f0400780c */ /* 0x000fc40003f44270 */
[----:B---3--:R-:W-:Y:S02]  /*30670*/  PRMT R14, RZ, 0x7610, R14 ;  /* 0x00007610ff0e7816 */ /* 0x008fe4000000000e */
        /* <DEDUP_REMOVED lines=920> */
[----:B------:R-:W-:Y:S02]  /*34000*/  PRMT R3, RZ, 0x7610, R3 ;  /* 0x00007610ff037816 */ /* 0x000fe40000000003 */
        /* <DEDUP_REMOVED lines=18> */
[----:B------:R-:W-:-:S02]  /*34130*/  PRMT R15, RZ, 0x7610, R15 ;  /* 0x00007610ff0f7816 */ /* 0x000fc4000000000f */
[----:B------:R-:W-:Y:S02]  /*34140*/  PRMT R29, RZ, 0x7610, R29 ;  /* 0x00007610ff1d7816 */ /* 0x000fe4000000001d */
[----:B------:R-:W-:Y:S02]  /*34150*/  ISETP.GT.AND P1, PT, R4, 0x61, PT ;  /* 0x000000610400780c */ /* 0x000fe40003f24270 */
[----:B----4-:R-:W-:-:S04]  /*34160*/  @P2 LOP3.LUT R7, R7, R6, RZ, 0x3c, !PT ;  /* 0x0000000607072212 */ /* 0x010fc800078e3cff */
[----:B------:R-:W-:-:S04]  /*34170*/  @P2 LOP3.LUT R6, R7, R6, RZ, 0x3c, !PT ;  /* 0x0000000607062212 */ /* 0x000fc800078e3cff */
[----:B------:R-:W-:-:S05]  /*34180*/  @P2 LOP3.LUT R7, R7, R6, RZ, 0x3c, !PT ;  /* 0x0000000607072212 */ /* 0x000fca00078e3cff */
[----:B------:R-:W4:Y:S04]  /*34190*/  @P2 LDG.E.U16 R17, desc[UR8][R6.64] ;  /* 0x0000000806112981 */ /* 0x000f28000c1e1500 */
[----:B----4-:R0:W-:Y:S04]  /*341a0*/  STL [R1+0x308], R17 ;  /* 0x0003081101007387 */ /* 0x0101e80000100800 */
[----:B0-----:R-:W4:Y:S04]  /*341b0*/  LDL.LU R17, [R1+0x667c] ;  /* 0x00667c0001117983 */ /* 0x001f280000300800 */
[----:B------:R-:W2:Y:S04]  /*341c0*/  LDL R6, [R1+0x1cc0] ;  /* 0x001cc00001067983 */ /* 0x000ea80000100800 */
[----:B------:R-:W2:Y:S02]  /*341d0*/  LDL R7, [R1+0x1cc4] ;  /* 0x001cc40001077983 */ /* 0x000ea40000100800 */
[----:B--2---:R-:W-:-:S04]  /*341e0*/  @P2 LOP3.LUT R7, R7, R6, RZ, 0x3c, !PT ;  /* 0x0000000607072212 */ /* 0x004fc800078e3cff */
[----:B------:R-:W-:-:S04]  /*341f0*/  @P2 LOP3.LUT R6, R7, R6, RZ, 0x3c, !PT ;  /* 0x0000000607062212 */ /* 0x000fc800078e3cff */
[----:B------:R-:W-:-:S05]  /*34200*/  @P2 LOP3.LUT R7, R7, R6, RZ, 0x3c, !PT ;  /* 0x0000000607072212 */ /* 0x000fca00078e3cff */
[----:B------:R-:W2:Y:S04]  /*34210*/  @P2 LDG.E.U16 R3, desc[UR8][R6.64] ;  /* 0x0000000806032981 */ /* 0x000ea8000c1e1500 */
[----:B--2---:R0:W-:Y:S04]  /*34220*/  STL [R1+0x304], R3 ;  /* 0x0003040301007387 */ /* 0x0041e80000100800 */
[----:B0-----:R-:W2:Y:S04]  /*34230*/  LDL.LU R3, [R1+0x6678] ;  /* 0x0066780001037983 */ /* 0x001ea80000300800 */
        /* <DEDUP_REMOVED lines=9> */
[----:B------:R-:W2:Y:S01]  /*342d0*/  LDL R7, [R1+0x1cb4] ;  /* 0x001cb40001077983 */ /* 0x000ea20000100800 */
[----:B------:R-:W-:-:S02]  /*342e0*/  PRMT R28, RZ, 0x7610, R28 ;  /* 0x00007610ff1c7816 */ /* 0x000fc4000000001c */
[----:B------:R-:W-:Y:S02]  /*342f0*/  PRMT R16, RZ, 0x7610, R16 ;  /* 0x00007610ff107816 */ /* 0x000fe40000000010 */
[----:B------:R-:W-:Y:S02]  /*34300*/  ISETP.GT.AND P2, PT, R4, 0x62, PT ;  /* 0x000000620400780c */ /* 0x000fe40003f44270 */
        /* <DEDUP_REMOVED lines=75> */
[C---:B------:R-:W-:Y:S02]  /*347c0*/  ISETP.GT.AND P0, PT, R4.reuse, 0x66, PT ;  /* 0x000000660400780c */ /* 0x040fe40003f04270 */
        /* <DEDUP_REMOVED lines=71> */
[----:B------:R-:W3:Y:S04]  /*34c40*/  LDL R6, [R1+0x1c18] ;  /* 0x001c180001067983 */ /* 0x000ee80000100800 */
[----:B------:R-:W3:Y:S01]  /*34c50*/  LDL R7, [R1+0x1c1c] ;  /* 0x001c1c0001077983 */ /* 0x000ee20000100800 */
[----:B------:R-:W-:Y:S02]  /*34c60*/  PRMT R18, RZ, 0x7610, R18 ;  /* 0x00007610ff127816 */ /* 0x000fe40000000012 */
[----:B------:R-:W-:-:S02]  /*34c70*/  PRMT R5, RZ, 0x7610, R5 ;  /* 0x00007610ff057816 */ /* 0x000fc40000000005 */
[----:B------:R-:W-:Y:S01]  /*34c80*/  ISETP.GT.AND P1, PT, R4, 0x70, PT ;  /* 0x000000700400780c */ /* 0x000fe20003f24270 */
[----:B--2---:R-:W-:Y:S01]  /*34c90*/  STL [R1+0x6604], R2 ;  /* 0x0066040201007387 */ /* 0x004fe20000100800 */
        /* <DEDUP_REMOVED lines=14> */
[----:B------:R-:W2:Y:S04]  /*34d80*/  LDL R6, [R1+0x1c08] ;  /* 0x001c080001067983 */ /* 0x000ea80000100800 */
[----:B------:R-:W2:Y:S01]  /*34d90*/  LDL R7, [R1+0x1c0c] ;  /* 0x001c0c0001077983 */ /* 0x000ea20000100800 */
[----:B------:R-:W-:-:S02]  /*34da0*/  ISETP.GT.AND P4, PT, R4, 0x78, PT ;  /* 0x000000780400780c */ /* 0x000fc40003f84270 */
        /* <DEDUP_REMOVED lines=22> */
[----:B------:R-:W3:Y:S04]  /*34f10*/  LDL R6, [R1+0x1bb0] ;  /* 0x001bb00001067983 */ /* 0x000ee80000100800 */
[----:B------:R-:W3:Y:S04]  /*34f20*/  LDL R7, [R1+0x1bb4] ;  /* 0x001bb40001077983 */ /* 0x000ee80000100800 */
[----:B--2---:R0:W-:Y:S01]  /*34f30*/  STL [R1+0x4], R14 ;  /* 0x0000040e01007387 */ /* 0x0041e20000100800 */
[----:B------:R-:W-:-:S03]  /*34f40*/  PRMT R20, RZ, 0x7610, R20 ;  /* 0x00007610ff147816 */ /* 0x000fc60000000014 */
[----:B0-----:R-:W2:Y:S01]  /*34f50*/  LDL R14, [R1+0x1bfc] ;  /* 0x001bfc00010e7983 */ /* 0x001ea20000100800 */
[-C--:B---3--:R-:W-:Y:S02]  /*34f60*/  @P1 LOP3.LUT R7, R7, R6.reuse, RZ, 0x3c, !PT ;  /* 0x0000000607071212 */ /* 0x088fe400078e3cff */
[----:B----4-:R-:W-:Y:S02]  /*34f70*/  PRMT R17, RZ, 0x7610, R17 ;  /* 0x00007610ff117816 */ /* 0x010fe40000000011 */
[----:B------:R-:W-:Y:S02]  /*34f80*/  ISETP.GT.AND P2, PT, R4, 0x6c, PT ;  /* 0x0000006c0400780c */ /* 0x000fe40003f44270 */
[----:B------:R-:W-:-:S04]  /*34f90*/  @P1 LOP3.LUT R6, R7, R6, RZ, 0x3c, !PT ;  /* 0x0000000607061212 */ /* 0x000fc800078e3cff */
[----:B------:R-:W-:-:S05]  /*34fa0*/  @P1 LOP3.LUT R7, R7, R6, RZ, 0x3c, !PT ;  /* 0x0000000607071212 */ /* 0x000fca00078e3cff */
[----:B------:R-:W3:Y:S04]  /*34fb0*/  @P1 LDG.E.U16 R2, desc[UR8][R6.64] ;  /* 0x0000000806021981 */ /* 0x000ee8000c1e1500 */
[----:B------:R-:W4:Y:S04]  /*34fc0*/  LDL R6, [R1+0x1b38] ;  /* 0x001b380001067983 */ /* 0x000f280000100800 */
[----:B------:R-:W4:Y:S04]  /*34fd0*/  LDL R7, [R1+0x1b3c] ;  /* 0x001b3c0001077983 */ /* 0x000f280000100800 */
[----:B---3--:R0:W-:Y:S04]  /*34fe0*/  STL [R1+0x6614], R2 ;  /* 0x0066140201007387 */ /* 0x0081e80000100800 */
[----:B0-----:R-:W3:Y:S01]  /*34ff0*/  LDL R2, [R1+0x1bf4] ;  /* 0x001bf40001027983 */ /* 0x001ee20000100800 */
[----:B----4-:R-:W-:-:S04]  /*35000*/  @P4 LOP3.LUT R7, R7, R6, RZ, 0x3c, !PT ;  /* 0x0000000607074212 */ /* 0x010fc800078e3cff */
[----:B------:R-:W-:-:S04]  /*35010*/  @P4 LOP3.LUT R6, R7, R6, RZ, 0x3c, !PT ;  /* 0x0000000607064212 */ /* 0x000fc800078e3cff */
[----:B------:R-:W-:-:S05]  /*35020*/  @P4 LOP3.LUT R7, R7, R6, RZ, 0x3c, !PT ;  /* 0x0000000607074212 */ /* 0x000fca00078e3cff */
[----:B------:R-:W4:Y:S04]  /*35030*/  @P4 LDG.E.U16 R20, desc[UR8][R6.64] ;  /* 0x0000000806144981 */ /* 0x000f28000c1e1500 */
[----:B------:R-:W2:Y:S04]  /*35040*/  LDL R6, [R1+0x1b30] ;  /* 0x001b300001067983 */ /* 0x000ea80000100800 */
[----:B------:R-:W2:Y:S01]  /*35050*/  LDL R7, [R1+0x1b34] ;  /* 0x001b340001077983 */ /* 0x000ea20000100800 */
[----:B------:R-:W-:Y:S02]  /*35060*/  PRMT R3, RZ, 0x7610, R3 ;  /* 0x00007610ff037816 */ /* 0x000fe40000000003 */
[----:B------:R-:W-:-:S02]  /*35070*/  PRMT R0, RZ, 0x7610, R0 ;  /* 0x00007610ff007816 */ /* 0x000fc40000000000 */
[----:B------:R-:W-:Y:S01]  /*35080*/  ISETP.GT.AND P1, PT, R4, 0x6d, PT ;  /* 0x0000006d0400780c */ /* 0x000fe20003f24270 */
[----:B----4-:R0:W-:Y:S01]  /*35090*/  STL [R1+0x6618], R20 ;  /* 0x0066181401007387 */ /* 0x0101e20000100800 */
[----:B--2---:R-:W-:-:S04]  /*350a0*/  @P4 LOP3.LUT R7, R7, R6, RZ, 0x3c, !PT ;  /* 0x0000000607074212 */ /* 0x004fc800078e3cff */
[----:B------:R-:W-:-:S04]  /*350b0*/  @P4 LOP3.LUT R6, R7, R6, RZ, 0x3c, !PT ;  /* 0x0000000607064212 */ /* 0x000fc800078e3cff */
[----:B------:R-:W-:-:S05]  /*350c0*/  @P4 LOP3.LUT R7, R7, R6, RZ, 0x3c, !PT ;  /* 0x0000000607074212 */ /* 0x000fca00078e3cff */
[----:B------:R2:W4:Y:S04]  /*350d0*/  @P4 LDG.E.U16 R17, desc[UR8][R6.64] ;  /* 0x0000000806114981 */ /* 0x000528000c1e1500 */
[----:B------:R-:W3:Y:S01]  /*350e0*/  LDL R7, [R1+0x1bf8] ;  /* 0x001bf80001077983 */ /* 0x000ee20000100800 */
[----:B--2---:R-:W-:Y:S01]  /*350f0*/  @P2 IMAD.MOV.U32 R6, RZ, RZ, R14 ;  /* 0x000000ffff062224 */ /* 0x004fe200078e000e */
[----:B------:R-:W-:Y:S02]  /*35100*/  PRMT R15, RZ, 0x7610, R15 ;  /* 0x00007610ff0f7816 */ /* 0x000fe4000000000f */
[----:B------:R-:W-:Y:S01]  /*35110*/  ISETP.GT.AND P3, PT, R4, 0x71, PT ;  /* 0x000000710400780c */ /* 0x000fe20003f64270 */
[----:B----4-:R2:W-:Y:S04]  /*35120*/  STL [R1+0x661c], R17 ;  /* 0x00661c1101007387 */ /* 0x0105e80000100800 */
[----:B------:R-:W4:Y:S04]  /*35130*/  LDL R14, [R1+0x1ba4] ;  /* 0x001ba400010e7983 */ /* 0x000f280000100800 */
[----:B---3--:R-:W3:Y:S04]  /*35140*/  @P2 LDG.E.U16 R3, desc[UR8][R6.64] ;  /* 0x0000000806032981 */ /* 0x008ee8000c1e1500 */
[----:B---3--:R3:W-:Y:S04]  /*35150*/  STL [R1+0x10], R3 ;  /* 0x0000100301007387 */ /* 0x0087e80000100800 */
[----:B------:R-:W4:Y:S01]  /*35160*/  LDL R7, [R1+0x1bf0] ;  /* 0x001bf00001077983 */ /* 0x000f220000100800 */
[----:B------:R-:W-:-:S03]  /*35170*/  @P2 MOV R6, R2 ;  /* 0x0000000200062202 */ /* 0x000fc60000000f00 */
[----:B------:R-:W4:Y:S01]  /*35180*/  LDL R2, [R1+0x1b2c] ;  /* 0x001b2c0001027983 */ /* 0x000f220000100800 */
[----:B------:R-:W-:Y:S02]  /*35190*/  PRMT R29, RZ, 0x7610, R29 ;  /* 0x00007610ff1d7816 */ /* 0x000fe4000000001d */
[----:B------:R-:W-:Y:S02]  /*351a0*/  PRMT R28, RZ, 0x7610, R28 ;  /* 0x00007610ff1c7816 */ /* 0x000fe4000000001c */
[----:B------:R-:W-:Y:S02]  /*351b0*/  ISETP.GT.AND P4, PT, R4, 0x79, PT ;  /* 0x000000790400780c */ /* 0x000fe40003f84270 */
[----:B------:R-:W-:Y:S02]  /*351c0*/  PRMT R16, RZ, 0x7610, R16 ;  /* 0x00007610ff107816 */ /* 0x000fe40000000010 */
[----:B------:R-:W-:Y:S02]  /*351d0*/  PRMT R13, RZ, 0x7610, R13 ;  /* 0x00007610ff0d7816 */ /* 0x000fe4000000000d */
[----:B------:R-:W-:-:S02]  /*351e0*/  PRMT R27, RZ, 0x7610, R27 ;  /* 0x00007610ff1b7816 */ /* 0x000fc4000000001b */
[----:B------:R-:W-:Y:S02]  /*351f0*/  PRMT R26, RZ, 0x7610, R26 ;  /* 0x00007610ff1a7816 */ /* 0x000fe4000000001a */
[----:B------:R-:W-:Y:S02]  /*35200*/  PRMT R12, RZ, 0x7610, R12 ;  /* 0x00007610ff0c7816 */ /* 0x000fe4000000000c */
[----:B------:R-:W-:Y:S02]  /*35210*/  PRMT R11, RZ, 0x7610, R11 ;  /* 0x00007610ff0b7816 */ /* 0x000fe4000000000b */
        /* <DEDUP_REMOVED lines=11> */
[----:B0-----:R-:W-:Y:S02]  /*352d0*/  PRMT R20, RZ, 0x7610, R20 ;  /* 0x00007610ff147816 */ /* 0x001fe40000000014 */
[----:B--2---:R-:W-:Y:S01]  /*352e0*/  PRMT R17, RZ, 0x7610, R17 ;  /* 0x00007610ff117816 */ /* 0x004fe20000000011 */
[----:B---3--:R-:W0:Y:S02]  /*352f0*/  S2R R3, SR_TID.X ;  /* 0x0000000000037919 */ /* 0x008e240000002100 */
[----:B0-----:R-:W-:-:S05]  /*35300*/  LOP3.LUT R3, R3, 0x3f, RZ, 0xc0, !PT ;  /* 0x0000003f03037812 */ /* 0x001fca00078ec0ff */
[----:B------:R-:W-:Y:S01]  /*35310*/  IMAD.SHL.U32 R3, R3, 0x2, RZ ;  /* 0x0000000203037824 */ /* 0x000fe200078e00ff */
[----:B----4-:R0:W2:Y:S04]  /*35320*/  @P2 LDG.E.U16 R0, desc[UR8][R6.64] ;  /* 0x0000000806002981 */ /* 0x0100a8000c1e1500 */
[----:B------:R-:W0:Y:S04]  /*35330*/  LDL R6, [R1+0x1be8] ;  /* 0x001be80001067983 */ /* 0x000e280000100800 */
[----:B------:R-:W0:Y:S02]  /*35340*/  LDL R7, [R1+0x1bec] ;  /* 0x001bec0001077983 */ /* 0x000e240000100800 */
[----:B0-----:R-:W-:-:S04]  /*35350*/  @P1 LOP3.LUT R7, R7, R6, RZ, 0x3c, !PT ;  /* 0x0000000607071212 */ /* 0x001fc800078e3cff */
[----:B------:R-:W-:-:S04]  /*35360*/  @P1 LOP3.LUT R6, R7, R6, RZ, 0x3c, !PT ;  /* 0x0000000607061212 */ /* 0x000fc800078e3cff */
[----:B------:R-:W-:Y:S01]  /*35370*/  @P1 LOP3.LUT R7, R7, R6, RZ, 0x3c, !PT ;  /* 0x0000000607071212 */ /* 0x000fe200078e3cff */
[----:B--2---:R-:W-:Y:S04]  /*35380*/  STL [R1+0x65c0], R0 ;  /* 0x0065c00001007387 */ /* 0x004fe80000100800 */
[----:B------:R0:W2:Y:S04]  /*35390*/  @P1 LDG.E.U16 R15, desc[UR8][R6.64] ;  /* 0x00000008060f1981 */ /* 0x0000a8000c1e1500 */
[----:B------:R-:W0:Y:S04]  /*353a0*/  LDL R6, [R1+0x1ba8] ;  /* 0x001ba80001067983 */ /* 0x000e280000100800 */
[----:B------:R-:W0:Y:S02]  /*353b0*/  LDL R7, [R1+0x1bac] ;  /* 0x001bac0001077983 */ /* 0x000e240000100800 */
[----:B0-----:R-:W-:-:S04]  /*353c0*/  @P3 LOP3.LUT R7, R7, R6, RZ, 0x3c, !PT ;  /* 0x0000000607073212 */ /* 0x001fc800078e3cff */
[----:B------:R-:W-:-:S04]  /*353d0*/  @P3 LOP3.LUT R6, R7, R6, RZ, 0x3c, !PT ;  /* 0x0000000607063212 */ /* 0x000fc800078e3cff */
[----:B------:R-:W-:Y:S01]  /*353e0*/  @P3 LOP3.LUT R7, R7, R6, RZ, 0x3c, !PT ;  /* 0x0000000607073212 */ /* 0x000fe200078e3cff */
[----:B--2---:R0:W-:Y:S04]  /*353f0*/  STL [R1+0x8], R15 ;  /* 0x0000080f01007387 */ /* 0x0041e80000100800 */
[----:B------:R2:W3:Y:S04]  /*35400*/  @P3 LDG.E.U16 R29, desc[UR8][R6.64] ;  /* 0x00000008061d3981 */ /* 0x0004e8000c1e1500 */
[----:B0-----:R-:W4:Y:S04]  /*35410*/  LDL R15, [R1+0x1b24] ;  /* 0x001b2400010f7983 */ /* 0x001f280000100800 */
[----:B------:R-:W4:Y:S01]  /*35420*/  LDL R7, [R1+0x1ba0] ;  /* 0x001ba00001077983 */ /* 0x000f220000100800 */
[----:B--2---:R-:W-:-:S03]  /*35430*/  @P3 IMAD.MOV.U32 R6, RZ, RZ, R14 ;  /* 0x000000ffff063224 */ /* 0x004fc600078e000e */
[----:B---3--:R0:W-:Y:S04]  /*35440*/  STL [R1+0x6608], R29 ;  /* 0x0066081d01007387 */ /* 0x0081e80000100800 */
[----:B------:R-:W2:Y:S04]  /*35450*/  LDL R14, [R1+0x1b9c] ;  /* 0x001b9c00010e7983 */ /* 0x000ea80000100800 */
[----:B----4-:R3:W4:Y:S04]  /*35460*/  @P3 LDG.E.U16 R28, desc[UR8][R6.64] ;  /* 0x00000008061c3981 */ /* 0x010728000c1e1500 */
[----:B0-----:R-:W2:Y:S01]  /*35470*/  LDL R29, [R1+0x1b28] ;  /* 0x001b2800011d7983 */ /* 0x001ea20000100800 */
[----:B---3--:R-:W-:-:S03]  /*35480*/  @P4 IMAD.MOV.U32 R6, RZ, RZ, R2 ;  /* 0x000000ffff064224 */ /* 0x008fc600078e0002 */
[----:B----4-:R0:W-:Y:S01]  /*35490*/  STL [R1+0x660c], R28 ;  /* 0x00660c1c01007387 */ /* 0x0101e20000100800 */
[----:B--2---:R-:W-:-:S03]  /*354a0*/  @P4 IMAD.MOV.U32 R7, RZ, RZ, R29 ;  /* 0x000000ffff074224 */ /* 0x004fc600078e001d */
[----:B------:R-:W2:Y:S04]  /*354b0*/  LDL R29, [R1+0x1b90] ;  /* 0x001b9000011d7983 */ /* 0x000ea80000100800 */
[----:B------:R-:W3:Y:S04]  /*354c0*/  LDL R2, [R1+0x1b94] ;  /* 0x001b940001027983 */ /* 0x000ee80000100800 */
[----:B------:R4:W2:Y:S04]  /*354d0*/  @P4 LDG.E.U16 R16, desc[UR8][R6.64] ;  /* 0x0000000806104981 */ /* 0x0008a8000c1e1500 */
[----:B0-----:R-:W2:Y:S01]  /*354e0*/  LDL R28, [R1+0x1b20] ;  /* 0x001b2000011c7983 */ /* 0x001ea20000100800 */
[----:B----4-:R-:W-:Y:S01]  /*354f0*/  @P4 IMAD.MOV.U32 R6, RZ, RZ, R15 ;  /* 0x000000ffff064224 */ /* 0x010fe200078e000f */
[----:B------:R-:W-:Y:S01]  /*35500*/  ISETP.GT.AND P2, PT, R4, 0x72, PT ;  /* 0x000000720400780c */ /* 0x000fe20003f44270 */
[----:B--2---:R-:W-:Y:S01]  /*35510*/  @P4 IMAD.MOV.U32 R7, RZ, RZ, R28 ;  /* 0x000000ffff074224 */ /* 0x004fe200078e001c */
[----:B------:R-:W-:Y:S04]  /*35520*/  STL [R1+0x6610], R16 ;  /* 0x0066101001007387 */ /* 0x000fe80000100800 */
[----:B------:R-:W2:Y:S04]  /*35530*/  LDL R28, [R1+0x1b18] ;  /* 0x001b1800011c7983 */ /* 0x000ea80000100800 */
[----:B------:R-:W4:Y:S04]  /*35540*/  LDL R15, [R1+0x1b1c] ;  /* 0x001b1c00010f7983 */ /* 0x000f280000100800 */
[----:B------:R0:W2:Y:S04]  /*35550*/  @P4 LDG.E.U16 R13, desc[UR8][R6.64] ;  /* 0x00000008060d4981 */ /* 0x0000a8000c1e1500 */
[----:B------:R-:W2:Y:S01]  /*35560*/  LDL R7, [R1+0x1b98] ;  /* 0x001b980001077983 */ /* 0x000ea20000100800 */
[----:B0-----:R-:W-:-:S05]  /*35570*/  @P2 IMAD.MOV.U32 R6, RZ, RZ, R14 ;  /* 0x000000ffff062224 */ /* 0x001fca00078e000e */
[----:B--2---:R3:W2:Y:S04]  /*35580*/  @P2 LDG.E.U16 R27, desc[UR8][R6.64] ;  /* 0x00000008061b2981 */ /* 0x0046a8000c1e1500 */
[----:B------:R0:W-:Y:S04]  /*35590*/  STL [R1+0x6620], R13 ;  /* 0x0066200d01007387 */ /* 0x0001e80000100800 */
[----:B------:R-:W4:Y:S01]  /*355a0*/  LDL R14, [R1+0x1b10] ;  /* 0x001b1000010e7983 */ /* 0x000f220000100800 */
[----:B---3--:R-:W-:Y:S02]  /*355b0*/  @P2 IMAD.MOV.U32 R6, RZ, RZ, R2 ;  /* 0x000000ffff062224 */ /* 0x008fe400078e0002 */
[----:B------:R-:W-:Y:S01]  /*355c0*/  @P2 IMAD.MOV.U32 R7, RZ, RZ, R29 ;  /* 0x000000ffff072224 */ /* 0x000fe200078e001d */
[----:B0-----:R-:W3:Y:S04]  /*355d0*/  LDL R13, [R1+0x1b14] ;  /* 0x001b1400010d7983 */ /* 0x001ee80000100800 */
[----:B------:R4:W3:Y:S01]  /*355e0*/  @P2 LDG.E.U16 R26, desc[UR8][R6.64] ;  /* 0x00000008061a2981 */ /* 0x0008e2000c1e1500 */
[----:B------:R-:W-:-:S03]  /*355f0*/  ISETP.GT.AND P3, PT, R4, 0x7a, PT ;  /* 0x0000007a0400780c */ /* 0x000fc60003f64270 */
[----:B--2---:R0:W-:Y:S04]  /*35600*/  STL [R1+0x65f0], R27 ;  /* 0x0065f01b01007387 */ /* 0x0041e80000100800 */
[----:B------:R-:W2:Y:S04]  /*35610*/  LDL R2, [R1+0x1b8c] ;  /* 0x001b8c0001027983 */ /* 0x000ea80000100800 */
[----:B0-----:R-:W2:Y:S01]  /*35620*/  LDL R27, [R1+0x1b88] ;  /* 0x001b8800011b7983 */ /* 0x001ea20000100800 */
[----:B------:R-:W-:Y:S01]  /*35630*/  ISETP.GT.AND P2, PT, R4, 0x73, PT ;  /* 0x000000730400780c */ /* 0x000fe20003f44270 */
[----:B----4-:R-:W-:-:S02]  /*35640*/  @P3 IMAD.MOV.U32 R6, RZ, RZ, R15 ;  /* 0x000000ffff063224 */ /* 0x010fc400078e000f */
[----:B------:R-:W-:Y:S01]  /*35650*/  @P3 IMAD.MOV.U32 R7, RZ, RZ, R28 ;  /* 0x000000ffff073224 */ /* 0x000fe200078e001c */
[----:B---3--:R0:W-:Y:S04]  /*35660*/  STL [R1+0x65f4], R26 ;  /* 0x0065f41a01007387 */ /* 0x0081e80000100800 */
[----:B------:R3:W4:Y:S04]  /*35670*/  @P3 LDG.E.U16 R12, desc[UR8][R6.64] ;  /* 0x00000008060c3981 */ /* 0x000728000c1e1500 */
[----:B------:R-:W4:Y:S04]  /*35680*/  LDL R15, [R1+0x1b84] ;  /* 0x001b8400010f7983 */ /* 0x000f280000100800 */
[----:B0-----:R-:W4:Y:S01]  /*35690*/  LDL R26, [R1+0x1b80] ;  /* 0x001b8000011a7983 */ /* 0x001f220000100800 */
[----:B---3--:R-:W-:Y:S01]  /*356a0*/  @P3 MOV R6, R13 ;  /* 0x0000000d00063202 */ /* 0x008fe20000000f00 */
[----:B------:R-:W-:-:S05]  /*356b0*/  @P3 IMAD.MOV.U32 R7, RZ, RZ, R14 ;  /* 0x000000ffff073224 */ /* 0x000fca00078e000e */
[----:B------:R2:W3:Y:S02]  /*356c0*/  @P3 LDG.E.U16 R11, desc[UR8][R6.64] ;  /* 0x00000008060b3981 */ /* 0x0004e4000c1e1500 */
[----:B--2---:R-:W-:Y:S02]  /*356d0*/  @P2 IMAD.MOV.U32 R6, RZ, RZ, R2 ;  /* 0x000000ffff062224 */ /* 0x004fe400078e0002 */
[----:B------:R-:W-:-:S05]  /*356e0*/  @P2 IMAD.MOV.U32 R7, RZ, RZ, R27 ;  /* 0x000000ffff072224 */ /* 0x000fca00078e001b */
[----:B------:R0:W2:Y:S04]  /*356f0*/  @P2 LDG.E.U16 R25, desc[UR8][R6.64] ;  /* 0x0000000806192981 */ /* 0x0000a8000c1e1500 */
[----:B----4-:R-:W-:Y:S04]  /*35700*/  STL [R1+0x65f8], R12 ;  /* 0x0065f80c01007387 */ /* 0x010fe80000100800 */
[----:B------:R-:W4:Y:S04]  /*35710*/  LDL R14, [R1+0x1b08] ;  /* 0x001b0800010e7983 */ /* 0x000f280000100800 */
[----:B------:R-:W4:Y:S01]  /*35720*/  LDL R13, [R1+0x1b0c] ;  /* 0x001b0c00010d7983 */ /* 0x000f220000100800 */
[----:B0-----:R-:W-:-:S02]  /*35730*/  @P2 IMAD.MOV.U32 R6, RZ, RZ, R15 ;  /* 0x000000ffff062224 */ /* 0x001fc400078e000f */
[----:B------:R-:W-:-:S05]  /*35740*/  @P2 IMAD.MOV.U32 R7, RZ, RZ, R26 ;  /* 0x000000ffff072224 */ /* 0x000fca00078e001a */
[----:B------:R4:W4:Y:S04]  /*35750*/  @P2 LDG.E.U16 R23, desc[UR8][R6.64] ;  /* 0x0000000806172981 */ /* 0x000928000c1e1500 */
[----:B---3--:R0:W-:Y:S04]  /*35760*/  STL [R1+0x65fc], R11 ;  /* 0x0065fc0b01007387 */ /* 0x0081e80000100800 */
[----:B------:R-:W3:Y:S04]  /*35770*/  LDL R2, [R1+0x1b04] ;  /* 0x001b040001027983 */ /* 0x000ee80000100800 */
[----:B0-----:R-:W3:Y:S04]  /*35780*/  LDL R11, [R1+0x1b00] ;  /* 0x001b0000010b7983 */ /* 0x001ee80000100800 */
[----:B--2---:R-:W-:Y:S04]  /*35790*/  STL [R1+0x65dc], R25 ;  /* 0x0065dc1901007387 */ /* 0x004fe80000100800 */
[----:B------:R-:W2:Y:S04]  /*357a0*/  LDL R26, [R1+0x1be0] ;  /* 0x001be000011a7983 */ /* 0x000ea80000100800 */
[----:B------:R-:W2:Y:S01]  /*357b0*/  LDL R15, [R1+0x1be4] ;  /* 0x001be400010f7983 */ /* 0x000ea20000100800 */
[----:B------:R-:W-:-:S13]  /*357c0*/  ISETP.GT.AND P3, PT, R4, 0x7b, PT ;  /* 0x0000007b0400780c */ /* 0x000fda0003f64270 */
[----:B----4-:R-:W-:Y:S02]  /*357d0*/  @P3 IMAD.MOV.U32 R6, RZ, RZ, R13 ;  /* 0x000000ffff063224 */ /* 0x010fe400078e000d */
[----:B------:R-:W-:Y:S01]  /*357e0*/  @P3 IMAD.MOV.U32 R7, RZ, RZ, R14 ;  /* 0x000000ffff073224 */ /* 0x000fe200078e000e */
[----:B------:R0:W-:Y:S04]  /*357f0*/  STL [R1+0x65e0], R23 ;  /* 0x0065e01701007387 */ /* 0x0001e80000100800 */
[----:B------:R-:W4:Y:S04]  /*35800*/  LDL R14, [R1+0x1b78] ;  /* 0x001b7800010e7983 */ /* 0x000f280000100800 */
[----:B------:R-:W4:Y:S04]  /*35810*/  LDL R13, [R1+0x1b7c] ;  /* 0x001b7c00010d7983 */ /* 0x000f280000100800 */
[----:B------:R3:W4:Y:S02]  /*35820*/  @P3 LDG.E.U16 R10, desc[UR8][R6.64] ;  /* 0x00000008060a3981 */ /* 0x000724000c1e1500 */
[----:B---3--:R-:W-:-:S02]  /*35830*/  @P3 IMAD.MOV.U32 R6, RZ, RZ, R2 ;  /* 0x000000ffff063224 */ /* 0x008fc400078e0002 */
[----:B------:R-:W-:-:S05]  /*35840*/  @P3 IMAD.MOV.U32 R7, RZ, RZ, R11 ;  /* 0x000000ffff073224 */ /* 0x000fca00078e000b */
[----:B------:R2:W3:Y:S02]  /*35850*/  @P3 LDG.E.U16 R9, desc[UR8][R6.64] ;  /* 0x0000000806093981 */ /* 0x0004e4000c1e1500 */
[----:B--2---:R-:W-:Y:S01]  /*35860*/  @P1 MOV R7, R26 ;  /* 0x0000001a00071202 */ /* 0x004fe20000000f00 */
[----:B------:R-:W-:-:S05]  /*35870*/  @P1 IMAD.MOV.U32 R6, RZ, RZ, R15 ;  /* 0x000000ffff061224 */ /* 0x000fca00078e000f */
[----:B------:R2:W3:Y:S01]  /*35880*/  @P1 LDG.E.U16 R24, desc[UR8][R6.64] ;  /* 0x0000000806181981 */ /* 0x0004e2000c1e1500 */
[----:B------:R-:W-:-:S03]  /*35890*/  ISETP.GT.AND P2, PT, R4, 0x74, PT ;  /* 0x000000740400780c */ /* 0x000fc60003f44270 */
[----:B----4-:R-:W-:Y:S04]  /*358a0*/  STL [R1+0x65e4], R10 ;  /* 0x0065e40a01007387 */ /* 0x010fe80000100800 */
[----:B------:R-:W4:Y:S04]  /*358b0*/  LDL R11, [R1+0x1b70] ;  /* 0x001b7000010b7983 */ /* 0x000f280000100800 */
[----:B------:R-:W4:Y:S02]  /*358c0*/  LDL R2, [R1+0x1b74] ;  /* 0x001b740001027983 */ /* 0x000f240000100800 */
[----:B--2---:R-:W-:-:S02]  /*358d0*/  @P2 IMAD.MOV.U32 R6, RZ, RZ, R13 ;  /* 0x000000ffff062224 */ /* 0x004fc400078e000d */
[----:B------:R-:W-:-:S05]  /*358e0*/  @P2 IMAD.MOV.U32 R7, RZ, RZ, R14 ;  /* 0x000000ffff072224 */ /* 0x000fca00078e000e */
[----:B------:R4:W2:Y:S04]  /*358f0*/  @P2 LDG.E.U16 R22, desc[UR8][R6.64] ;  /* 0x0000000806162981 */ /* 0x0008a8000c1e1500 */
[----:B---3--:R-:W-:Y:S04]  /*35900*/  STL [R1+0x65e8], R9 ;  /* 0x0065e80901007387 */ /* 0x008fe80000100800 */
[----:B0-----:R-:W3:Y:S04]  /*35910*/  LDL R23, [R1+0x1af8] ;  /* 0x001af80001177983 */ /* 0x001ee80000100800 */
[----:B------:R-:W3:Y:S04]  /*35920*/  LDL R15, [R1+0x1afc] ;  /* 0x001afc00010f7983 */ /* 0x000ee80000100800 */
[----:B------:R-:W-:Y:S04]  /*35930*/  STL [R1+0x6584], R24 ;  /* 0x0065841801007387 */ /* 0x000fe80000100800 */
[----:B------:R-:W3:Y:S04]  /*35940*/  LDL R14, [R1+0x1af0] ;  /* 0x001af000010e7983 */ /* 0x000ee80000100800 */
[----:B------:R-:W3:Y:S01]  /*35950*/  LDL R13, [R1+0x1af4] ;  /* 0x001af400010d7983 */ /* 0x000ee20000100800 */
[----:B------:R-:W-:Y:S01]  /*35960*/  ISETP.GT.AND P3, PT, R4, 0x7c, PT ;  /* 0x0000007c0400780c */ /* 0x000fe20003f64270 */
[----:B----4-:R-:W-:-:S02]  /*35970*/  @P2 IMAD.MOV.U32 R7, RZ, RZ, R11 ;  /* 0x000000ffff072224 */ /* 0x010fc400078e000b */
[----:B------:R-:W-:-:S05]  /*35980*/  @P2 IMAD.MOV.U32 R6, RZ, RZ, R2 ;  /* 0x000000ffff062224 */ /* 0x000fca00078e0002 */
[----:B------:R3:W4:Y:S04]  /*35990*/  @P2 LDG.E.U16 R21, desc[UR8][R6.64] ;  /* 0x0000000806152981 */ /* 0x000728000c1e1500 */
[----:B--2---:R-:W-:Y:S04]  /*359a0*/  STL [R1+0x65c4], R22 ;  /* 0x0065c41601007387 */ /* 0x004fe80000100800 */
[----:B------:R-:W2:Y:S04]  /*359b0*/  LDL R11, [R1+0x1b68] ;  /* 0x001b6800010b7983 */ /* 0x000ea80000100800 */
[----:B------:R-:W2:Y:S01]  /*359c0*/  LDL R2, [R1+0x1b6c] ;  /* 0x001b6c0001027983 */ /* 0x000ea20000100800 */
[----:B---3--:R-:W-:-:S02]  /*359d0*/  @P3 IMAD.MOV.U32 R7, RZ, RZ, R23 ;  /* 0x000000ffff073224 */ /* 0x008fc400078e0017 */
[----:B------:R-:W-:-:S05]  /*359e0*/  @P3 IMAD.MOV.U32 R6, RZ, RZ, R15 ;  /* 0x000000ffff063224 */ /* 0x000fca00078e000f */
[----:B------:R0:W3:Y:S02]  /*359f0*/  @P3 LDG.E.U16 R8, desc[UR8][R6.64] ;  /* 0x0000000806083981 */ /* 0x0000e4000c1e1500 */
[----:B0-----:R-:W-:Y:S01]  /*35a00*/  PRMT R7, RZ, 0x7610, R7 ;  /* 0x00007610ff077816 */ /* 0x001fe20000000007 */
[----:B------:R-:W-:Y:S02]  /*35a10*/  @P3 IMAD.MOV.U32 R15, RZ, RZ, R14 ;  /* 0x000000ffff0f3224 */ /* 0x000fe400078e000e */
        /* <DEDUP_REMOVED lines=9> */
[----:B---3--:R0:W-:Y:S04]  /*35ab0*/  STL [R1+0x65cc], R8 ;  /* 0x0065cc0801007387 */ /* 0x0081e80000100800 */
[----:B------:R-:W3:Y:S04]  /*35ac0*/  LDL R26, [R1+0x1ae8] ;  /* 0x001ae800011a7983 */ /* 0x000ee80000100800 */
[----:B------:R-:W3:Y:S04]  /*35ad0*/  LDL R13, [R1+0x1aec] ;  /* 0x001aec00010d7983 */ /* 0x000ee80000100800 */
[----:B------:R1:W-:Y:S04]  /*35ae0*/  STL [R1+0x65d0], R7 ;  /* 0x0065d00701007387 */ /* 0x0003e80000100800 */
[----:B------:R-:W3:Y:S04]  /*35af0*/  LDL R11, [R1+0x1ae0] ;  /* 0x001ae000010b7983 */ /* 0x000ee80000100800 */
[----:B------:R-:W3:Y:S01]  /*35b00*/  LDL R2, [R1+0x1ae4] ;  /* 0x001ae40001027983 */ /* 0x000ee20000100800 */
[----:B------:R-:W-:-:S02]  /*35b10*/  ISETP.GT.AND P2, PT, R4, 0x7d, PT ;  /* 0x0000007d0400780c */ /* 0x000fc40003f44270 */
[----:B------:R-:W-:Y:S01]  /*35b20*/  PRMT R6, RZ, 0x7610, R6 ;  /* 0x00007610ff067816 */ /* 0x000fe20000000006 */
[----:B----4-:R-:W-:Y:S01]  /*35b30*/  @P1 IMAD.MOV.U32 R15, RZ, RZ, R27 ;  /* 0x000000ffff0f1224 */ /* 0x010fe200078e001b */
[----:B------:R-:W-:-:S05]  /*35b40*/  @P1 MOV R14, R23 ;  /* 0x00000017000e1202 */ /* 0x000fca0000000f00 */
[----:B------:R3:W4:Y:S04]  /*35b50*/  @P1 LDG.E.U16 R18, desc[UR8][R14.64] ;  /* 0x000000080e121981 */ /* 0x000728000c1e1500 */
[----:B--2---:R-:W-:Y:S04]  /*35b60*/  STL [R1+0x6588], R19 ;  /* 0x0065881301007387 */ /* 0x004fe80000100800 */
[----:B------:R-:W2:Y:S04]  /*35b70*/  LDL R27, [R1+0x1c50] ;  /* 0x001c5000011b7983 */ /* 0x000ea80000100800 */
[----:B------:R-:W4:Y:S04]  /*35b80*/  LDL R23, [R1+0x1c54] ;  /* 0x001c540001177983 */ /* 0x000f280000100800 */
[----:B0-----:R-:W4:Y:S04]  /*35b90*/  LDL R8, [R1+0x1c48] ;  /* 0x001c480001087983 */ /* 0x001f280000100800 */
[----:B-1----:R-:W4:Y:S01]  /*35ba0*/  LDL R7, [R1+0x1c4c] ;  /* 0x001c4c0001077983 */ /* 0x002f220000100800 */
[----:B---3--:R-:W-:-:S02]  /*35bb0*/  @P2 IMAD.MOV.U32 R15, RZ, RZ, R26 ;  /* 0x000000ffff0f2224 */ /* 0x008fc400078e001a */
[----:B------:R-:W-:-:S05]  /*35bc0*/  @P2 IMAD.MOV.U32 R14, RZ, RZ, R13 ;  /* 0x000000ffff0e2224 */ /* 0x000fca00078e000d */
[----:B------:R0:W3:Y:S02]  /*35bd0*/  @P2 LDG.E.U16 R6, desc[UR8][R14.64] ;  /* 0x000000080e062981 */ /* 0x0000e4000c1e1500 */
[----:B0-----:R-:W-:Y:S02]  /*35be0*/  @P2 IMAD.MOV.U32 R15, RZ, RZ, R11 ;  /* 0x000000ffff0f2224 */ /* 0x001fe400078e000b */
[----:B------:R-:W-:-:S05]  /*35bf0*/  @P2 IMAD.MOV.U32 R14, RZ, RZ, R2 ;  /* 0x000000ffff0e2224 */ /* 0x000fca00078e0002 */
[----:B------:R2:W3:Y:S01]  /*35c00*/  @P2 LDG.E.U16 R5, desc[UR8][R14.64] ;  /* 0x000000080e052981 */ /* 0x0004e2000c1e1500 */
[----:B------:R-:W-:Y:S02]  /*35c10*/  PRMT R22, RZ, 0x7610, R22 ;  /* 0x00007610ff167816 */ /* 0x000fe40000000016 */
[----:B------:R-:W-:Y:S01]  /*35c20*/  ISETP.GT.AND P1, PT, R4, 0x67, PT ;  /* 0x000000670400780c */ /* 0x000fe20003f24270 */
[----:B--2---:R-:W-:Y:S02]  /*35c30*/  @P0 IMAD.MOV.U32 R15, RZ, RZ, R27 ;  /* 0x000000ffff0f0224 */ /* 0x004fe400078e001b */
[----:B----4-:R-:W-:Y:S01]  /*35c40*/  @P0 IMAD.MOV.U32 R14, RZ, RZ, R23 ;  /* 0x000000ffff0e0224 */ /* 0x010fe200078e0017 */
[----:B------:R-:W-:Y:S04]  /*35c50*/  STL [R1+0x658c], R18 ;  /* 0x00658c1201007387 */ /* 0x000fe80000100800 */
[----:B------:R0:W2:Y:S04]  /*35c60*/  @P0 LDG.E.U16 R22, desc[UR8][R14.64] ;  /* 0x000000080e160981 */ /* 0x0000a8000c1e1500 */
[----:B---3--:R-:W-:Y:S04]  /*35c70*/  STL [R1+0x6590], R6 ;  /* 0x0065900601007387 */ /* 0x008fe80000100800 */
[----:B------:R-:W3:Y:S04]  /*35c80*/  LDL R26, [R1+0x1c40] ;  /* 0x001c4000011a7983 */ /* 0x000ee80000100800 */
[----:B------:R-:W4:Y:S04]  /*35c90*/  LDL R2, [R1+0x1c44] ;  /* 0x001c440001027983 */ /* 0x000f280000100800 */
[----:B------:R-:W3:Y:S04]  /*35ca0*/  LDL R13, [R1+0x1bd8] ;  /* 0x001bd800010d7983 */ /* 0x000ee80000100800 */
[----:B------:R-:W3:Y:S01]  /*35cb0*/  LDL R11, [R1+0x1bdc] ;  /* 0x001bdc00010b7983 */ /* 0x000ee20000100800 */
[----:B0-----:R-:W-:-:S02]  /*35cc0*/  @P1 IMAD.MOV.U32 R14, RZ, RZ, R7 ;  /* 0x000000ffff0e1224 */ /* 0x001fc400078e0007 */
[----:B------:R-:W-:Y:S01]  /*35cd0*/  @P1 IMAD.MOV.U32 R15, RZ, RZ, R8 ;  /* 0x000000ffff0f1224 */ /* 0x000fe200078e0008 */
[----:B------:R0:W-:Y:S04]  /*35ce0*/  STL [R1+0x6594], R5 ;  /* 0x0065940501007387 */ /* 0x0001e80000100800 */
[----:B------:R-:W3:Y:S01]  /*35cf0*/  LDL R23, [R1+0x1bd0] ;  /* 0x001bd00001177983 */ /* 0x000ee20000100800 */
[----:B0-----:R-:W-:-:S06]  /*35d00*/  PRMT R5, RZ, 0x7610, R5 ;  /* 0x00007610ff057816 */ /* 0x001fcc0000000005 */
[----:B------:R4:W3:Y:S01]  /*35d10*/  @P1 LDG.E.U16 R5, desc[UR8][R14.64] ;  /* 0x000000080e051981 */ /* 0x0008e2000c1e1500 */
[----:B------:R-:W-:-:S03]  /*35d20*/  ISETP.GT.AND P0, PT, R4, 0x6e, PT ;  /* 0x0000006e0400780c */ /* 0x000fc60003f04270 */
[----:B--2---:R0:W-:Y:S04]  /*35d30*/  STL [R1+0x2b4], R22 ;  /* 0x0002b41601007387 */ /* 0x0041e80000100800 */
[----:B------:R-:W2:Y:S04]  /*35d40*/  LDL R7, [R1+0x1bcc] ;  /* 0x001bcc0001077983 */ /* 0x000ea80000100800 */
[----:B------:R-:W2:Y:S04]  /*35d50*/  LDL R8, [R1+0x1bc8] ;  /* 0x001bc80001087983 */ /* 0x000ea80000100800 */
[----:B0-----:R-:W2:Y:S01]  /*35d60*/  LDL R22, [R1+0x1bd4] ;  /* 0x001bd40001167983 */ /* 0x001ea20000100800 */
[----:B------:R-:W-:Y:S01]  /*35d70*/  PRMT R25, RZ, 0x7610, R25 ;  /* 0x00007610ff197816 */ /* 0x000fe20000000019 */
[----:B----4-:R-:W-:Y:S01]  /*35d80*/  @P1 IMAD.MOV.U32 R14, RZ, RZ, R2 ;  /* 0x000000ffff0e1224 */ /* 0x010fe200078e0002 */
[----:B---3--:R-:W-:-:S05]  /*35d90*/  @P1 MOV R15, R26 ;  /* 0x0000001a000f1202 */ /* 0x008fca0000000f00 */
[----:B------:R0:W3:Y:S02]  /*35da0*/  @P1 LDG.E.U16 R25, desc[UR8][R14.64] ;  /* 0x000000080e191981 */ /* 0x0000e4000c1e1500 */
[----:B0-----:R-:W-:Y:S02]  /*35db0*/  @P0 IMAD.MOV.U32 R14, RZ, RZ, R11 ;  /* 0x000000ffff0e0224 */ /* 0x001fe400078e000b */
[----:B------:R-:W-:Y:S01]  /*35dc0*/  @P0 IMAD.MOV.U32 R15, RZ, RZ, R13 ;  /* 0x000000ffff0f0224 */ /* 0x000fe200078e000d */
[----:B------:R0:W-:Y:S04]  /*35dd0*/  STL [R1+0x2ac], R5 ;  /* 0x0002ac0501007387 */ /* 0x0001e80000100800 */
[----:B------:R-:W4:Y:S04]  /*35de0*/  LDL R2, [R1+0x1bc4] ;  /* 0x001bc40001027983 */ /* 0x000f280000100800 */
[----:B------:R-:W3:Y:S04]  /*35df0*/  LDL R13, [R1+0x1b58] ;  /* 0x001b5800010d7983 */ /* 0x000ee80000100800 */
[----:B------:R-:W3:Y:S04]  /*35e00*/  LDL R11, [R1+0x1b5c] ;  /* 0x001b5c00010b7983 */ /* 0x000ee80000100800 */
[----:B0-----:R-:W3:Y:S01]  /*35e10*/  LDL R5, [R1+0x1bc0] ;  /* 0x001bc00001057983 */ /* 0x001ee20000100800 */
[----:B------:R-:W-:-:S02]  /*35e20*/  PRMT R24, RZ, 0x7610, R24 ;  /* 0x00007610ff187816 */ /* 0x000fc40000000018 */
[----:B------:R-:W-:Y:S02]  /*35e30*/  ISETP.GT.AND P1, PT, R4, 0x6f, PT ;  /* 0x0000006f0400780c */ /* 0x000fe40003f24270 */
[----:B------:R-:W-:Y:S02]  /*35e40*/  PRMT R19, RZ, 0x7610, R19 ;  /* 0x00007610ff137816 */ /* 0x000fe40000000013 */
[----:B------:R2:W3:Y:S01]  /*35e50*/  @P0 LDG.E.U16 R24, desc[UR8][R14.64] ;  /* 0x000000080e180981 */ /* 0x0004e2000c1e1500 */
[----:B------:R-:W-:Y:S01]  /*35e60*/  PRMT R18, RZ, 0x7610, R18 ;  /* 0x00007610ff127816 */ /* 0x000fe20000000012 */
[----:B--2---:R-:W-:Y:S02]  /*35e70*/  @P0 IMAD.MOV.U32 R14, RZ, RZ, R22 ;  /* 0x000000ffff0e0224 */ /* 0x004fe400078e0016 */
[----:B------:R-:W-:-:S05]  /*35e80*/  @P0 IMAD.MOV.U32 R15, RZ, RZ, R23 ;  /* 0x000000ffff0f0224 */ /* 0x000fca00078e0017 */
[----:B------:R0:W2:Y:S01]  /*35e90*/  @P0 LDG.E.U16 R19, desc[UR8][R14.64] ;  /* 0x000000080e130981 */ /* 0x0000a2000c1e1500 */
[----:B------:R-:W-:Y:S02]  /*35ea0*/  ISETP.GT.AND P0, PT, R4, 0x76, PT ;  /* 0x000000760400780c */ /* 0x000fe40003f04270 */
[----:B------:R-:W-:Y:S01]  /*35eb0*/  PRMT R16, RZ, 0x7610, R16 ;  /* 0x00007610ff107816 */ /* 0x000fe20000000010 */
[----:B0-----:R-:W-:Y:S02]  /*35ec0*/  @P1 IMAD.MOV.U32 R14, RZ, RZ, R7 ;  /* 0x000000ffff0e1224 */ /* 0x001fe400078e0007 */
[----:B------:R-:W-:Y:S01]  /*35ed0*/  @P1 IMAD.MOV.U32 R15, RZ, RZ, R8 ;  /* 0x000000ffff0f1224 */ /* 0x000fe200078e0008 */
[----:B------:R-:W-:Y:S01]  /*35ee0*/  PRMT R10, RZ, 0x7610, R10 ;  /* 0x00007610ff0a7816 */ /* 0x000fe2000000000a */
[----:B------:R-:W2:Y:S04]  /*35ef0*/  LDL R8, [R1+0x1b50] ;  /* 0x001b500001087983 */ /* 0x000ea80000100800 */
[----:B------:R4:W2:Y:S04]  /*35f00*/  @P1 LDG.E.U16 R18, desc[UR8][R14.64] ;  /* 0x000000080e121981 */ /* 0x0008a8000c1e1500 */
[----:B------:R-:W2:Y:S01]  /*35f10*/  LDL R7, [R1+0x1b54] ;  /* 0x001b540001077983 */ /* 0x000ea20000100800 */
[----:B----4-:R-:W-:-:S03]  /*35f20*/  @P1 IMAD.MOV.U32 R14, RZ, RZ, R2 ;  /* 0x000000ffff0e1224 */ /* 0x010fc600078e0002 */
[----:B------:R-:W4:Y:S01]  /*35f30*/  LDL R2, [R1+0x1b4c] ;  /* 0x001b4c0001027983 */ /* 0x000f220000100800 */
[----:B---3--:R-:W-:-:S03]  /*35f40*/  @P1 IMAD.MOV.U32 R15, RZ, RZ, R5 ;  /* 0x000000ffff0f1224 */ /* 0x008fc600078e0005 */
[----:B------:R-:W3:Y:S04]  /*35f50*/  LDL R5, [R1+0x1b48] ;  /* 0x001b480001057983 */ /* 0x000ee80000100800 */
[----:B------:R0:W3:Y:S02]  /*35f60*/  @P1 LDG.E.U16 R16, desc[UR8][R14.64] ;  /* 0x000000080e101981 */ /* 0x0000e4000c1e1500 */
[----:B0-----:R-:W-:Y:S02]  /*35f70*/  @P0 IMAD.MOV.U32 R14, RZ, RZ, R11 ;  /* 0x000000ffff0e0224 */ /* 0x001fe400078e000b */
[----:B------:R-:W-:-:S05]  /*35f80*/  @P0 IMAD.MOV.U32 R15, RZ, RZ, R13 ;  /* 0x000000ffff0f0224 */ /* 0x000fca00078e000d */
[----:B------:R0:W4:Y:S04]  /*35f90*/  @P0 LDG.E.U16 R10, desc[UR8][R14.64] ;  /* 0x000000080e0a0981 */ /* 0x000128000c1e1500 */
[----:B--2---:R1:W-:Y:S04]  /*35fa0*/  STL [R1+0x294], R19 ;  /* 0x0002941301007387 */ /* 0x0043e80000100800 */
[----:B-1----:R-:W2:Y:S04]  /*35fb0*/  LDL R19, [R1+0x1b40] ;  /* 0x001b400001137983 */ /* 0x002ea80000100800 */
[----:B------:R1:W-:Y:S04]  /*35fc0*/  STL [R1+0x28c], R18 ;  /* 0x00028c1201007387 */ /* 0x0003e80000100800 */
[----:B-1----:R-:W2:Y:S01]  /*35fd0*/  LDL R18, [R1+0x1b44] ;  /* 0x001b440001127983 */ /* 0x002ea20000100800 */
[----:B------:R-:W-:-:S02]  /*35fe0*/  ISETP.GT.AND P1, PT, R4, 0x77, PT ;  /* 0x000000770400780c */ /* 0x000fc40003f24270 */
[----:B------:R-:W-:Y:S02]  /*35ff0*/  PRMT R21, RZ, 0x7610, R21 ;  /* 0x00007610ff157816 */ /* 0x000fe40000000015 */
[----:B0-----:R-:W-:Y:S01]  /*36000*/  @P0 MOV R14, R7 ;  /* 0x00000007000e0202 */ /* 0x001fe20000000f00 */
[----:B------:R-:W-:-:S05]  /*36010*/  @P0 IMAD.MOV.U32 R15, RZ, RZ, R8 ;  /* 0x000000ffff0f0224 */ /* 0x000fca00078e0008 */
[----:B------:R0:W2:Y:S04]  /*36020*/  @P0 LDG.E.U16 R21, desc[UR8][R14.64] ;  /* 0x000000080e150981 */ /* 0x0000a8000c1e1500 */
[----:B---3--:R1:W-:Y:S04]  /*36030*/  STL [R1+0x288], R16 ;  /* 0x0002881001007387 */ /* 0x0083e80000100800 */
[----:B------:R-:W3:Y:S04]  /*36040*/  LDL R13, [R1+0x1adc] ;  /* 0x001adc00010d7983 */ /* 0x000ee80000100800 */
[----:B-1----:R-:W3:Y:S04]  /*36050*/  LDL R16, [R1+0x1ad8] ;  /* 0x001ad80001107983 */ /* 0x002ee80000100800 */
[----:B------:R-:W-:Y:S04]  /*36060*/  STL [R1+0x2a4], R25 ;  /* 0x0002a41901007387 */ /* 0x000fe80000100800 */
[----:B------:R-:W3:Y:S04]  /*36070*/  LDL R11, [R1+0x1ad0] ;  /* 0x001ad000010b7983 */ /* 0x000ee80000100800 */
[----:B----4-:R1:W-:Y:S04]  /*36080*/  STL [R1+0x284], R10 ;  /* 0x0002840a01007387 */ /* 0x0103e80000100800 */
[----:B-1----:R-:W4:Y:S04]  /*36090*/  LDL R10, [R1+0x1ad4] ;  /* 0x001ad400010a7983 */ /* 0x002f280000100800 */
[----:B------:R1:W-:Y:S04]  /*360a0*/  STL [R1+0x29c], R24 ;  /* 0x00029c1801007387 */ /* 0x0003e80000100800 */
[----:B------:R-:W4:Y:S04]  /*360b0*/  LDL R8, [R1+0x1ac8] ;  /* 0x001ac80001087983 */ /* 0x000f280000100800 */
[----:B------:R-:W4:Y:S01]  /*360c0*/  LDL R7, [R1+0x1acc] ;  /* 0x001acc0001077983 */ /* 0x000f220000100800 */
[----:B0-----:R-:W-:-:S02]  /*360d0*/  @P1 IMAD.MOV.U32 R14, RZ, RZ, R2 ;  /* 0x000000ffff0e1224 */ /* 0x001fc400078e0002 */
[----:B------:R-:W-:Y:S01]  /*360e0*/  @P1 IMAD.MOV.U32 R15, RZ, RZ, R5 ;  /* 0x000000ffff0f1224 */ /* 0x000fe200078e0005 */
[----:B------:R-:W4:Y:S04]  /*360f0*/  LDL R2, [R1+0x1ac4] ;  /* 0x001ac40001027983 */ /* 0x000f280000100800 */
[----:B------:R-:W4:Y:S01]  /*36100*/  LDL R5, [R1+0x1ac0] ;  /* 0x001ac00001057983 */ /* 0x000f220000100800 */
[----:B------:R-:W-:-:S03]  /*36110*/  ISETP.GT.AND P0, PT, R4, 0x7e, PT ;  /* 0x0000007e0400780c */ /* 0x000fc60003f04270 */
[----:B------:R2:W4:Y:S01]  /*36120*/  @P1 LDG.E.U16 R20, desc[UR8][R14.64] ;  /* 0x000000080e141981 */ /* 0x000522000c1e1500 */
[----:B------:R-:W-:Y:S01]  /*36130*/  PRMT R12, RZ, 0x7610, R12 ;  /* 0x00007610ff0c7816 */ /* 0x000fe2000000000c */
[----:B--2---:R-:W-:Y:S02]  /*36140*/  @P1 IMAD.MOV.U32 R14, RZ, RZ, R18 ;  /* 0x000000ffff0e1224 */ /* 0x004fe400078e0012 */
[----:B------:R-:W-:-:S05]  /*36150*/  @P1 IMAD.MOV.U32 R15, RZ, RZ, R19 ;  /* 0x000000ffff0f1224 */ /* 0x000fca00078e0013 */
[----:B------:R3:W2:Y:S01]  /*36160*/  @P1 LDG.E.U16 R17, desc[UR8][R14.64] ;  /* 0x000000080e111981 */ /* 0x0006a2000c1e1500 */
[----:B------:R-:W-:Y:S02]  /*36170*/  ISETP.GT.AND P1, PT, R4, 0x7f, PT ;  /* 0x0000007f0400780c */ /* 0x000fe40003f24270 */
[----:B------:R-:W-:Y:S02]  /*36180*/  PRMT R9, RZ, 0x7610, R9 ;  /* 0x00007610ff097816 */ /* 0x000fe40000000009 */
[----:B------:R-:W-:Y:S02]  /*36190*/  PRMT R6, RZ, 0x7610, R6 ;  /* 0x00007610ff067816 */ /* 0x000fe40000000006 */
[----:B------:R-:W-:Y:S01]  /*361a0*/  PRMT R0, RZ, 0x7610, R0 ;  /* 0x00007610ff007816 */ /* 0x000fe20000000000 */
[----:B---3--:R-:W-:Y:S02]  /*361b0*/  @P0 IMAD.MOV.U32 R14, RZ, RZ, R13 ;  /* 0x000000ffff0e0224 */ /* 0x008fe400078e000d */
[----:B------:R-:W-:-:S05]  /*361c0*/  @P0 IMAD.MOV.U32 R15, RZ, RZ, R16 ;  /* 0x000000ffff0f0224 */ /* 0x000fca00078e0010 */
[----:B------:R0:W3:Y:S02]  /*361d0*/  @P0 LDG.E.U16 R12, desc[UR8][R14.64] ;  /* 0x000000080e0c0981 */ /* 0x0000e4000c1e1500 */
[----:B0-----:R-:W-:Y:S02]  /*361e0*/  @P0 IMAD.MOV.U32 R15, RZ, RZ, R11 ;  /* 0x000000ffff0f0224 */ /* 0x001fe400078e000b */
[----:B----4-:R-:W-:-:S05]  /*361f0*/  @P0 IMAD.MOV.U32 R14, RZ, RZ, R10 ;  /* 0x000000ffff0e0224 */ /* 0x010fca00078e000a */
[----:B------:R0:W4:Y:S02]  /*36200*/  @P0 LDG.E.U16 R9, desc[UR8][R14.64] ;  /* 0x000000080e090981 */ /* 0x000124000c1e1500 */
[----:B0-----:R-:W-:Y:S01]  /*36210*/  @P1 IMAD.MOV.U32 R14, RZ, RZ, R7 ;  /* 0x000000ffff0e1224 */ /* 0x001fe200078e0007 */
[----:B------:R-:W-:-:S05]  /*36220*/  @P1 MOV R15, R8 ;  /* 0x00000008000f1202 */ /* 0x000fca0000000f00 */
[----:B------:R0:W4:Y:S02]  /*36230*/  @P1 LDG.E.U16 R6, desc[UR8][R14.64] ;  /* 0x000000080e061981 */ /* 0x000124000c1e1500 */
[----:B0-----:R-:W-:Y:S02]  /*36240*/  @P1 IMAD.MOV.U32 R14, RZ, RZ, R2 ;  /* 0x000000ffff0e1224 */ /* 0x001fe400078e0002 */
[----:B------:R-:W-:-:S05]  /*36250*/  @P1 IMAD.MOV.U32 R15, RZ, RZ, R5 ;  /* 0x000000ffff0f1224 */ /* 0x000fca00078e0005 */
[----:B------:R-:W4:Y:S04]  /*36260*/  @P1 LDG.E.U16 R0, desc[UR8][R14.64] ;  /* 0x000000080e001981 */ /* 0x000f28000c1e1500 */
        /* <DEDUP_REMOVED lines=20> */
[----:B--2---:R-:W-:Y:S04]  /*363b0*/  STL [R1+0x26c], R17 ;  /* 0x00026c1101007387 */ /* 0x004fe80000100800 */
[----:B------:R-:W-:Y:S04]  /*363c0*/  STL [R1+0x6450], R14 ;  /* 0x0064500e01007387 */ /* 0x000fe80000100800 */
[----:B------:R-:W-:Y:S04]  /*363d0*/  STL [R1+0x6458], R14 ;  /* 0x0064580e01007387 */ /* 0x000fe80000100800 */
[----:B------:R-:W-:Y:S01]  /*363e0*/  STL [R1+0x6460], R14 ;  /* 0x0064600e01007387 */ /* 0x000fe20000100800 */
[----:B-1----:R-:W0:Y:S01]  /*363f0*/  S2R R24, SR_TID.X ;  /* 0x0000000000187919 */ /* 0x002e220000002100 */
[----:B------:R-:W1:Y:S01]  /*36400*/  S2R R2, SR_TID.X ;  /* 0x0000000000027919 */ /* 0x000e620000002100 */
[----:B------:R-:W-:Y:S06]  /*36410*/  BAR.SYNC.DEFER_BLOCKING 0x0 ;  /* 0x0000000000007b1d */ /* 0x000fec0000010000 */
[----:B---3--:R-:W-:Y:S04]  /*36420*/  STL [R1+0x260], R12 ;  /* 0x0002600c01007387 */ /* 0x008fe80000100800 */
[----:B------:R-:W-:Y:S04]  /*36430*/  STL [R1+0x6468], R14 ;  /* 0x0064680e01007387 */ /* 0x000fe80000100800 */
[----:B------:R-:W-:Y:S04]  /*36440*/  STL [R1+0x6474], R14 ;  /* 0x0064740e01007387 */ /* 0x000fe80000100800 */
[----:B------:R-:W-:Y:S04]  /*36450*/  STL [R1+0x647c], R14 ;  /* 0x00647c0e01007387 */ /* 0x000fe80000100800 */
[----:B------:R-:W-:Y:S04]  /*36460*/  STL [R1+0x6484], R14 ;  /* 0x0064840e01007387 */ /* 0x000fe80000100800 */
[----:B----4-:R-:W-:Y:S04]  /*36470*/  STL [R1+0x254], R9 ;  /* 0x0002540901007387 */ /* 0x010fe80000100800 */
        /* <DEDUP_REMOVED lines=31> */
[----:B0-----:R-:W-:Y:S04]  /*36670*/  STL [R1+0x65ec], R24 ;  /* 0x0065ec1801007387 */ /* 0x001fe80000100800 */
[----:B------:R-:W4:Y:S01]  /*36680*/  LDL.LU R13, [R1+0x2f8] ;  /* 0x0002f800010d7983 */ /* 0x000f220000300800 */
[----:B-1----:R-:W-:-:S04]  /*36690*/  LOP3.LUT R2, R2, 0x3f, RZ, 0xc0, !PT ;  /* 0x0000003f02027812 */ /* 0x002fc800078ec0ff */
[----:B--2---:R-:W-:Y:S02]  /*366a0*/  LOP3.LUT R0, R2, 0x40, RZ, 0xfc, !PT ;  /* 0x0000004002007812 */ /* 0x004fe400078efcff */
[----:B---3--:R-:W-:Y:S01]  /*366b0*/  LOP3.LUT R15, R24, 0x3f, RZ, 0xc0, !PT ;  /* 0x0000003f180f7812 */ /* 0x008fe200078ec0ff */
[----:B----4-:R0:W-:Y:S04]  /*366c0*/  STL [R1+0x6624], R13 ;  /* 0x0066240d01007387 */ /* 0x0101e80000100800 */
[----:B0-----:R-:W2:Y:S04]  /*366d0*/  LDL.LU R13, [R1+0x2fc] ;  /* 0x0002fc00010d7983 */ /* 0x001ea80000300800 */
[----:B------:R-:W3:Y:S04]  /*366e0*/  LDL.LU R17, [R1+0x2c4] ;  /* 0x0002c40001117983 */ /* 0x000ee80000300800 */
[----:B------:R-:W4:Y:S04]  /*366f0*/  LDL.LU R20, [R1+0x2c0] ;  /* 0x0002c00001147983 */ /* 0x000f280000300800 */
[----:B------:R-:W3:Y:S04]  /*36700*/  LDL.LU R2, [R1+0x25c] ;  /* 0x00025c0001027983 */ /* 0x000ee80000300800 */
        /* <DEDUP_REMOVED lines=20> */
[----:B------:R-:W-:-:S03]  /*36850*/  ISETP.GE.AND P1, PT, R0, R4, PT ;  /* 0x000000040000720c */ /* 0x000fc60003f26270 */
[----:B------:R-:W4:Y:S04]  /*36860*/  LDL.LU R29, [R1+0x2c] ;  /* 0x00002c00011d7983 */ /* 0x000f280000300800 */
[----:B------:R-:W4:Y:S01]  /*36870*/  LDL.LU R0, [R1+0x4] ;  /* 0x0000040001007983 */ /* 0x000f220000300800 */
[----:B------:R-:W-:-:S03]  /*36880*/  ISETP.GE.AND P0, PT, R15, R4, PT ;  /* 0x000000040f00720c */ /* 0x000fc60003f06270 */
[----:B------:R-:W4:Y:S04]  /*36890*/  LDL.LU R4, [R1+0x218] ;  /* 0x0002180001047983 */ /* 0x000f280000300800 */
[----:B------:R0:W-:Y:S04]  /*368a0*/  STL [R1+0x65d4], R15 ;  /* 0x0065d40f01007387 */ /* 0x0001e80000100800 */
[----:B0-----:R-:W4:Y:S04]  /*368b0*/  LDL.LU R15, [R1+0x258] ;  /* 0x00025800010f7983 */ /* 0x001f280000300800 */
[----:B--2---:R0:W-:Y:S04]  /*368c0*/  STS.U16 [R3+UR5+0x10000], R13 ;  /* 0x0100000d03007988 */ /* 0x0041e80008000405 */
[----:B0-----:R-:W2:Y:S04]  /*368d0*/  LDL.LU R13, [R1+0x6624] ;  /* 0x00662400010d7983 */ /* 0x001ea80000300800 */
[----:B---3--:R-:W-:Y:S04]  /*368e0*/  STS.U16 [R3+UR5+0x10800], R17 ;  /* 0x0108001103007988 */ /* 0x008fe80008000405 */
[----:B----4-:R-:W-:Y:S04]  /*368f0*/  STS.U16 [R3+UR5+0x10880], R20 ;  /* 0x0108801403007988 */ /* 0x010fe80008000405 */
[----:B------:R-:W-:Y:S04]  /*36900*/  STS.U16 [R3+UR5+0x11000], R2 ;  /* 0x0110000203007988 */ /* 0x000fe80008000405 */
[----:B--2---:R0:W-:Y:S04]  /*36910*/  STS.U16 [R3+UR5+0x10080], R13 ;  /* 0x0100800d03007988 */ /* 0x0041e80008000405 */
[----:B0-----:R-:W2:Y:S04]  /*36920*/  LDL.LU R13, [R1+0x6620] ;  /* 0x00662000010d7983 */ /* 0x001ea80000300800 */
[----:B------:R-:W3:Y:S04]  /*36930*/  LDL.LU R17, [R1+0x661c] ;  /* 0x00661c0001117983 */ /* 0x000ee80000300800 */
[----:B------:R-:W4:Y:S04]  /*36940*/  LDL.LU R20, [R1+0x6618] ;  /* 0x0066180001147983 */ /* 0x000f280000300800 */
[----:B------:R-:W2:Y:S04]  /*36950*/  LDL.LU R2, [R1+0x6614] ;  /* 0x0066140001027983 */ /* 0x000ea80000300800 */
[----:B------:R0:W-:Y:S04]  /*36960*/  STS.U16 [R3+UR5+0x16080], R16 ;  /* 0x0160801003007988 */ /* 0x0001e80008000405 */
[----:B------:R1:W-:Y:S04]  /*36970*/  STS.U16 [R3+UR5+0x16800], R28 ;  /* 0x0168001c03007988 */ /* 0x0003e80008000405 */
[----:B------:R0:W-:Y:S04]  /*36980*/  STS.U16 [R3+UR5+0x16880], R29 ;  /* 0x0168801d03007988 */ /* 0x0001e80008000405 */
[----:B------:R-:W-:Y:S04]  /*36990*/  STS.U16 [R3+UR5+0x11080], R15 ;  /* 0x0110800f03007988 */ /* 0x000fe80008000405 */
[----:B------:R-:W-:Y:S04]  /*369a0*/  STS.U16 [R3+UR5+0x11800], R4 ;  /* 0x0118000403007988 */ /* 0x000fe80008000405 */
[----:B------:R-:W-:Y:S04]  /*369b0*/  STS.U16 [R3+UR5+0x11880], R24 ;  /* 0x0118801803007988 */ /* 0x000fe80008000405 */
[----:B0-----:R-:W3:Y:S04]  /*369c0*/  LDL.LU R16, [R1+0x2f4] ;  /* 0x0002f40001107983 */ /* 0x001ee80000300800 */
[----:B-1----:R-:W3:Y:S04]  /*369d0*/  LDL.LU R28, [R1+0x2f0] ;  /* 0x0002f000011c7983 */ /* 0x002ee80000300800 */
[----:B------:R-:W3:Y:S04]  /*369e0*/  LDL.LU R29, [R1+0x2bc] ;  /* 0x0002bc00011d7983 */ /* 0x000ee80000300800 */
[----:B------:R-:W-:Y:S04]  /*369f0*/  STS.U16 [R3+UR5+0x12000], R14 ;  /* 0x0120000e03007988 */ /* 0x000fe80008000405 */
        /* <DEDUP_REMOVED lines=16> */
[----:B------:R0:W-:Y:S02]  /*36b00*/  STS.U16 [R3+UR5+0x17000], R0 ;  /* 0x0170000003007988 */ /* 0x0001e40008000405 */
[----:B0-----:R-:W-:-:S02]  /*36b10*/  LOP3.LUT R0, R3, 0x10, RZ, 0x3c, !PT ;  /* 0x0000001003007812 */ /* 0x001fc400078e3cff */
[----:B--2---:R0:W-:Y:S04]  /*36b20*/  STS.U16 [R3+UR5+0x17080], R2 ;  /* 0x0170800203007988 */ /* 0x0041e80008000405 */
[----:B0-----:R-:W2:Y:S04]  /*36b30*/  LDL.LU R2, [R1+0x2b8] ;  /* 0x0002b80001027983 */ /* 0x001ea80000300800 */
        /* <DEDUP_REMOVED lines=20> */
[----:B----4-:R-:W-:Y:S04]  /*36c80*/  STS.U16 [R3+UR5+0x17800], R20 ;  /* 0x0178001403007988 */ /* 0x010fe80008000405 */
[----:B------:R0:W-:Y:S04]  /*36c90*/  STL [R1+0x6564], R20 ;  /* 0x0065641401007387 */ /* 0x0001e80000100800 */
[----:B---3--:R1:W-:Y:S04]  /*36ca0*/  STS.U16 [R3+UR5+0x17880], R17 ;  /* 0x0178801103007988 */ /* 0x0083e80008000405 */
[----:B0-----:R-:W3:Y:S04]  /*36cb0*/  LDL.LU R20, [R1+0x210] ;  /* 0x0002100001147983 */ /* 0x001ee80000300800 */
[----:B-1----:R-:W4:Y:S04]  /*36cc0*/  LDL.LU R3, [R1+0x250] ;  /* 0x0002500001037983 */ /* 0x002f280000300800 */
[----:B------:R0:W-:Y:S04]  /*36cd0*/  STL [R1+0x6570], R17 ;  /* 0x0065701101007387 */ /* 0x0001e80000100800 */
[----:B0-----:R-:W3:Y:S04]  /*36ce0*/  LDL.LU R17, [R1+0x24c] ;  /* 0x00024c0001117983 */ /* 0x001ee80000300800 */
[----:B------:R0:W-:Y:S04]  /*36cf0*/  STS.U16 [R0+UR5+0x10100], R16 ;  /* 0x0101001000007988 */ /* 0x0001e80008000405 */
[----:B------:R1:W-:Y:S04]  /*36d00*/  STS.U16 [R0+UR5+0x10180], R28 ;  /* 0x0101801c00007988 */ /* 0x0003e80008000405 */
[----:B------:R1:W-:Y:S04]  /*36d10*/  STS.U16 [R0+UR5+0x10900], R29 ;  /* 0x0109001d00007988 */ /* 0x0003e80008000405 */
[----:B0-----:R-:W3:Y:S04]  /*36d20*/  LDL.LU R16, [R1+0x6610] ;  /* 0x0066100001107983 */ /* 0x001ee80000300800 */
[----:B-1----:R-:W3:Y:S04]  /*36d30*/  LDL.LU R28, [R1+0x660c] ;  /* 0x00660c00011c7983 */ /* 0x002ee80000300800 */
[----:B------:R-:W3:Y:S04]  /*36d40*/  LDL.LU R29, [R1+0x6608] ;  /* 0x00660800011d7983 */ /* 0x000ee80000300800 */
[----:B--2---:R0:W-:Y:S04]  /*36d50*/  STS.U16 [R0+UR5+0x10980], R2 ;  /* 0x0109800200007988 */ /* 0x0041e80008000405 */
[----:B0-----:R-:W2:Y:S04]  /*36d60*/  LDL.LU R2, [R1+0x6604] ;  /* 0x0066040001027983 */ /* 0x001ea80000300800 */
[----:B----4-:R-:W-:Y:S04]  /*36d70*/  STS.U16 [R0+UR5+0x11100], R3 ;  /* 0x0111000300007988 */ /* 0x010fe80008000405 */
[----:B---3--:R-:W-:Y:S04]  /*36d80*/  STS.U16 [R0+UR5+0x11180], R17 ;  /* 0x0111801100007988 */ /* 0x008fe80008000405 */
        /* <DEDUP_REMOVED lines=17> */
[----:B------:R0:W-:Y:S04]  /*36ea0*/  STS.U16 [R0+UR5+0x15980], R11 ;  /* 0x0159800b00007988 */ /* 0x0001e80008000405 */
[----:B0-----:R-:W3:Y:S01]  /*36eb0*/  LDL.LU R11, [R1+0x2ec] ;  /* 0x0002ec00010b7983 */ /* 0x001ee20000300800 */
[----:B------:R-:W0:Y:S03]  /*36ec0*/  S2R R3, SR_TID.X ;  /* 0x0000000000037919 */ /* 0x000e260000002100 */
[----:B------:R-:W-:Y:S04]  /*36ed0*/  STS.U16 [R0+UR5+0x16100], R12 ;  /* 0x0161000c00007988 */ /* 0x000fe80008000405 */
[----:B------:R-:W-:Y:S04]  /*36ee0*/  STS.U16 [R0+UR5+0x16180], R26 ;  /* 0x0161801a00007988 */ /* 0x000fe80008000405 */
[----:B------:R-:W-:Y:S01]  /*36ef0*/  STS.U16 [R0+UR5+0x16900], R27 ;  /* 0x0169001b00007988 */ /* 0x000fe20008000405 */
[----:B0-----:R-:W-:-:S05]  /*36f00*/  LOP3.LUT R3, R3, 0x3f, RZ, 0xc0, !PT ;  /* 0x0000003f03037812 */ /* 0x001fca00078ec0ff */
[----:B------:R-:W-:Y:S01]  /*36f10*/  IMAD.SHL.U32 R3, R3, 0x2, RZ ;  /* 0x0000000203037824 */ /* 0x000fe200078e00ff */
[----:B--2---:R0:W-:Y:S04]  /*36f20*/  STS.U16 [R0+UR5+0x16980], R2 ;  /* 0x0169800200007988 */ /* 0x0041e80008000405 */
[C---:B0-----:R-:W-:Y:S01]  /*36f30*/  LOP3.LUT R2, R3.reuse, 0x20, RZ, 0x3c, !PT ;  /* 0x0000002003027812 */ /* 0x041fe200078e3cff */
[----:B---3--:R0:W-:Y:S04]  /*36f40*/  STL [R1+0x6600], R11 ;  /* 0x0066000b01007387 */ /* 0x0081e80000100800 */
[----:B------:R-:W2:Y:S04]  /*36f50*/  LDL.LU R12, [R1+0x2e8] ;  /* 0x0002e800010c7983 */ /* 0x000ea80000300800 */
[----:B------:R-:W3:Y:S04]  /*36f60*/  LDL.LU R26, [R1+0x2b0] ;  /* 0x0002b000011a7983 */ /* 0x000ee80000300800 */
        /* <DEDUP_REMOVED lines=16> */
[----:B0-----:R-:W-:-:S03]  /*37070*/  LOP3.LUT R11, R3, 0x10, RZ, 0x3c, !PT ;  /* 0x00000010030b7812 */ /* 0x001fc600078e3cff */
[----:B------:R-:W2:Y:S04]  /*37080*/  LDL.LU R10, [R1+0x50] ;  /* 0x00005000010a7983 */ /* 0x000ea80000300800 */
[----:B------:R-:W2:Y:S04]  /*37090*/  LDL.LU R23, [R1+0x4c] ;  /* 0x00004c0001177983 */ /* 0x000ea80000300800 */
[----:B------:R-:W2:Y:S04]  /*370a0*/  LDL.LU R25, [R1+0x20] ;  /* 0x0000200001197983 */ /* 0x000ea80000300800 */
[----:B------:R-:W2:Y:S04]  /*370b0*/  LDL.LU R0, [R1+0x1c] ;  /* 0x00001c0001007983 */ /* 0x000ea80000300800 */
[----:B------:R-:W-:Y:S04]  /*370c0*/  STS.U16 [R11+UR5+0x17100], R29 ;  /* 0x0171001d0b007988 */ /* 0x000fe80008000405 */
[----:B------:R0:W-:Y:S04]  /*370d0*/  STL [R1+0x6574], R29 ;  /* 0x0065741d01007387 */ /* 0x0001e80000100800 */
[----:B------:R-:W-:Y:S04]  /*370e0*/  STS.U16 [R11+UR5+0x17180], R28 ;  /* 0x0171801c0b007988 */ /* 0x000fe80008000405 */
[----:B------:R-:W-:Y:S04]  /*370f0*/  STS.U16 [R11+UR5+0x17900], R16 ;  /* 0x017900100b007988 */ /* 0x000fe80008000405 */
[----:B------:R-:W-:Y:S04]  /*37100*/  STS.U16 [R11+UR5+0x17980], R13 ;  /* 0x0179800d0b007988 */ /* 0x000fe80008000405 */
[----:B0-----:R-:W2:Y:S04]  /*37110*/  LDL.LU R29, [R1+0x1d0] ;  /* 0x0001d000011d7983 */ /* 0x001ea80000300800 */
[----:B------:R0:W-:Y:S04]  /*37120*/  STL [R1+0x6578], R3 ;  /* 0x0065780301007387 */ /* 0x0001e80000100800 */
[----:B0-----:R-:W2:Y:S04]  /*37130*/  LDL.LU R3, [R1+0x204] ;  /* 0x0002040001037983 */ /* 0x001ea80000300800 */
[----:B------:R0:W-:Y:S04]  /*37140*/  STL [R1+0x657c], R28 ;  /* 0x00657c1c01007387 */ /* 0x0001e80000100800 */
[----:B0-----:R-:W2:Y:S04]  /*37150*/  LDL.LU R28, [R1+0x208] ;  /* 0x00020800011c7983 */ /* 0x001ea80000300800 */
[----:B------:R0:W-:Y:S04]  /*37160*/  STL [R1+0x6580], R16 ;  /* 0x0065801001007387 */ /* 0x0001e80000100800 */
[----:B0-----:R-:W2:Y:S04]  /*37170*/  LDL.LU R16, [R1+0x240] ;  /* 0x0002400001107983 */ /* 0x001ea80000300800 */
[----:B------:R-:W2:Y:S04]  /*37180*/  LDL.LU R11, [R1+0x6600] ;  /* 0x00660000010b7983 */ /* 0x000ea80000300800 */
[----:B------:R0:W-:Y:S04]  /*37190*/  STL [R1+0x6598], R13 ;  /* 0x0065980d01007387 */ /* 0x0001e80000100800 */
[----:B0-----:R-:W4:Y:S04]  /*371a0*/  LDL.LU R13, [R1+0x244] ;  /* 0x00024400010d7983 */ /* 0x001f280000300800 */
[----:B--2---:R0:W-:Y:S04]  /*371b0*/  STS.U16 [R2+UR5+0x10200], R11 ;  /* 0x0102000b02007988 */ /* 0x0041e80008000405 */
[----:B------:R1:W-:Y:S04]  /*371c0*/  STS.U16 [R2+UR5+0x10280], R12 ;  /* 0x0102800c02007988 */ /* 0x0003e80008000405 */
[----:B---3--:R2:W-:Y:S04]  /*371d0*/  STS.U16 [R2+UR5+0x10a00], R26 ;  /* 0x010a001a02007988 */ /* 0x0085e80008000405 */
[----:B----4-:R3:W-:Y:S04]  /*371e0*/  STS.U16 [R2+UR5+0x10a80], R27 ;  /* 0x010a801b02007988 */ /* 0x0107e80008000405 */
[----:B0-----:R-:W4:Y:S04]  /*371f0*/  LDL.LU R11, [R1+0x65fc] ;  /* 0x0065fc00010b7983 */ /* 0x001f280000300800 */
[----:B-1----:R-:W4:Y:S04]  /*37200*/  LDL.LU R12, [R1+0x65f8] ;  /* 0x0065f800010c7983 */ /* 0x002f280000300800 */
[----:B--2---:R-:W2:Y:S04]  /*37210*/  LDL.LU R26, [R1+0x65f4] ;  /* 0x0065f400011a7983 */ /* 0x004ea80000300800 */
[----:B---3--:R-:W3:Y:S04]  /*37220*/  LDL.LU R27, [R1+0x65f0] ;  /* 0x0065f000011b7983 */ /* 0x008ee80000300800 */
        /* <DEDUP_REMOVED lines=24> */
[----:B0-----:R-:W0:Y:S02]  /*373b0*/  S2R R0, SR_TID.X ;  /* 0x0000000000007919 */ /* 0x001e240000002100 */
[----:B---3--:R-:W-:Y:S04]  /*373c0*/  STL [R1+0x659c], R27 ;  /* 0x00659c1b01007387 */ /* 0x008fe80000100800 */
[----:B--2---:R-:W-:Y:S04]  /*373d0*/  STL [R1+0x65a0], R26 ;  /* 0x0065a01a01007387 */ /* 0x004fe80000100800 */
[----:B----4-:R-:W-:Y:S04]  /*373e0*/  STL [R1+0x65a4], R12 ;  /* 0x0065a40c01007387 */ /* 0x010fe80000100800 */
[----:B------:R-:W2:Y:S04]  /*373f0*/  LDL.LU R24, [R1+0x2e4] ;  /* 0x0002e40001187983 */ /* 0x000ea80000300800 */
[----:B------:R-:W3:Y:S04]  /*37400*/  LDL.LU R9, [R1+0x2e0] ;  /* 0x0002e00001097983 */ /* 0x000ee80000300800 */
[----:B------:R-:W4:Y:S04]  /*37410*/  LDL.LU R10, [R1+0x2a0] ;  /* 0x0002a000010a7983 */ /* 0x000f280000300800 */
[----:B------:R-:W4:Y:S04]  /*37420*/  LDL.LU R23, [R1+0x298] ;  /* 0x0002980001177983 */ /* 0x000f280000300800 */
[----:B------:R-:W4:Y:S04]  /*37430*/  LDL.LU R25, [R1+0x238] ;  /* 0x0002380001197983 */ /* 0x000f280000300800 */
[----:B------:R-:W-:Y:S04]  /*37440*/  STS.U16 [R2+UR5+0x17200], R27 ;  /* 0x0172001b02007988 */ /* 0x000fe80008000405 */
[----:B------:R-:W-:Y:S04]  /*37450*/  STS.U16 [R2+UR5+0x17280], R26 ;  /* 0x0172801a02007988 */ /* 0x000fe80008000405 */
[----:B------:R1:W-:Y:S04]  /*37460*/  STS.U16 [R2+UR5+0x17a00], R12 ;  /* 0x017a000c02007988 */ /* 0x0003e80008000405 */
[----:B-1----:R-:W4:Y:S04]  /*37470*/  LDL.LU R12, [R1+0x1f4] ;  /* 0x0001f400010c7983 */ /* 0x002f280000300800 */
        /* <DEDUP_REMOVED lines=15> */
[----:B0-----:R-:W-:-:S03]  /*37570*/  LOP3.LUT R0, R0, 0x3f, RZ, 0xc0, !PT ;  /* 0x0000003f00007812 */ /* 0x001fc600078ec0ff */
[----:B------:R-:W4:Y:S04]  /*37580*/  LDL.LU R19, [R1+0x74] ;  /* 0x0000740001137983 */ /* 0x000f280000300800 */
[----:B------:R-:W4:Y:S04]  /*37590*/  LDL.LU R7, [R1+0x48] ;  /* 0x0000480001077983 */ /* 0x000f280000300800 */
[----:B------:R-:W4:Y:S04]  /*375a0*/  LDL.LU R8, [R1+0x44] ;  /* 0x0000440001087983 */ /* 0x000f280000300800 */
[----:B------:R-:W4:Y:S04]  /*375b0*/  LDL.LU R21, [R1+0x18] ;  /* 0x0000180001157983 */ /* 0x000f280000300800 */
[----:B------:R-:W4:Y:S04]  /*375c0*/  LDL.LU R22, [R1+0x14] ;  /* 0x0000140001167983 */ /* 0x000f280000300800 */
[----:B------:R-:W-:Y:S01]  /*375d0*/  STS.U16 [R2+UR5+0x17a80], R11 ;  /* 0x017a800b02007988 */ /* 0x000fe20008000405 */
[----:B------:R-:W-:-:S03]  /*375e0*/  IMAD.SHL.U32 R0, R0, 0x2, RZ ;  /* 0x0000000200007824 */ /* 0x000fc600078e00ff */
[----:B------:R0:W-:Y:S02]  /*375f0*/  STL [R1+0x65a8], R11 ;  /* 0x0065a80b01007387 */ /* 0x0001e40000100800 */
[----:B------:R-:W-:Y:S02]  /*37600*/  LOP3.LUT R0, R0, 0x30, RZ, 0x3c, !PT ;  /* 0x0000003000007812 */ /* 0x000fe400078e3cff */
[----:B0-----:R-:W4:Y:S04]  /*37610*/  LDL.LU R11, [R1+0x200] ;  /* 0x00020000010b7983 */ /* 0x001f280000300800 */
[----:B------:R-:W-:Y:S04]  /*37620*/  STL [R1+0x62e8], R2 ;  /* 0x0062e80201007387 */ /* 0x000fe80000100800 */
[----:B------:R0:W-:Y:S04]  /*37630*/  STL [R1+0x65ac], R2 ;  /* 0x0065ac0201007387 */ /* 0x0001e80000100800 */
[----:B0-----:R-:W4:Y:S04]  /*37640*/  LDL.LU R2, [R1+0x234] ;  /* 0x0002340001027983 */ /* 0x001f280000300800 */
[----:B--2---:R0:W-:Y:S04]  /*37650*/  STS.U16 [R0+UR5+0x10300], R24 ;  /* 0x0103001800007988 */ /* 0x0041e80008000405 */
[----:B---3--:R1:W-:Y:S04]  /*37660*/  STS.U16 [R0+UR5+0x10380], R9 ;  /* 0x0103800900007988 */ /* 0x0083e80008000405 */
[----:B----4-:R2:W-:Y:S04]  /*37670*/  STS.U16 [R0+UR5+0x10b00], R10 ;  /* 0x010b000a00007988 */ /* 0x0105e80008000405 */
[----:B------:R3:W-:Y:S04]  /*37680*/  STS.U16 [R0+UR5+0x10b80], R23 ;  /* 0x010b801700007988 */ /* 0x0007e80008000405 */
[----:B------:R4:W-:Y:S04]  /*37690*/  STS.U16 [R0+UR5+0x11300], R25 ;  /* 0x0113001900007988 */ /* 0x0009e80008000405 */
[----:B0-----:R-:W4:Y:S04]  /*376a0*/  LDL.LU R24, [R1+0x65ec] ;  /* 0x0065ec0001187983 */ /* 0x001f280000300800 */
[----:B-1----:R-:W4:Y:S04]  /*376b0*/  LDL.LU R9, [R1+0x65e8] ;  /* 0x0065e80001097983 */ /* 0x002f280000300800 */
[----:B--2---:R-:W2:Y:S04]  /*376c0*/  LDL.LU R10, [R1+0x65e4] ;  /* 0x0065e400010a7983 */ /* 0x004ea80000300800 */
[----:B---3--:R-:W3:Y:S04]  /*376d0*/  LDL.LU R23, [R1+0x65e0] ;  /* 0x0065e00001177983 */ /* 0x008ee80000300800 */
[----:B----4-:R-:W4:Y:S04]  /*376e0*/  LDL.LU R25, [R1+0x65dc] ;  /* 0x0065dc0001197983 */ /* 0x010f280000300800 */
        /* <DEDUP_REMOVED lines=13> */
[----:B----4-:R-:W-:Y:S04]  /*377c0*/  STL [R1+0x65b0], R25 ;  /* 0x0065b01901007387 */ /* 0x010fe80000100800 */
[----:B---3--:R-:W-:Y:S04]  /*377d0*/  STL [R1+0x65b4], R23 ;  /* 0x0065b41701007387 */ /* 0x008fe80000100800 */
[----:B0-----:R-:W3:Y:S04]  /*377e0*/  LDL.LU R15, [R1+0x2dc] ;  /* 0x0002dc00010f7983 */ /* 0x001ee80000300800 */
[----:B------:R-:W-:Y:S04]  /*377f0*/  STS.U16 [R0+UR5+0x14b00], R4 ;  /* 0x014b000400007988 */ /* 0x000fe80008000405 */
[----:B------:R-:W-:Y:S04]  /*37800*/  STS.U16 [R0+UR5+0x14b80], R14 ;  /* 0x014b800e00007988 */ /* 0x000fe80008000405 */
[----:B------:R-:W-:Y:S04]  /*37810*/  STS.U16 [R0+UR5+0x15300], R5 ;  /* 0x0153000500007988 */ /* 0x000fe80008000405 */
[----:B------:R-:W-:Y:S04]  /*37820*/  STS.U16 [R0+UR5+0x15380], R6 ;  /* 0x0153800600007988 */ /* 0x000fe80008000405 */
[----:B------:R-:W-:Y:S04]  /*37830*/  STS.U16 [R0+UR5+0x15b00], R18 ;  /* 0x015b001200007988 */ /* 0x000fe80008000405 */
[----:B------:R-:W-:Y:S04]  /*37840*/  STS.U16 [R0+UR5+0x15b80], R19 ;  /* 0x015b801300007988 */ /* 0x000fe80008000405 */
[----:B------:R0:W-:Y:S04]  /*37850*/  STS.U16 [R0+UR5+0x16300], R7 ;  /* 0x0163000700007988 */ /* 0x0001e80008000405 */
[----:B------:R1:W-:Y:S04]  /*37860*/  STS.U16 [R0+UR5+0x16380], R8 ;  /* 0x0163800800007988 */ /* 0x0003e80008000405 */
[----:B------:R4:W-:Y:S04]  /*37870*/  STS.U16 [R0+UR5+0x16b00], R21 ;  /* 0x016b001500007988 */ /* 0x0009e80008000405 */
[----:B------:R0:W-:Y:S04]  /*37880*/  STS.U16 [R0+UR5+0x16b80], R22 ;  /* 0x016b801600007988 */ /* 0x0001e80008000405 */
[----:B------:R-:W-:Y:S04]  /*37890*/  STS.U16 [R0+UR5+0x17300], R25 ;  /* 0x0173001900007988 */ /* 0x000fe80008000405 */
[----:B------:R0:W-:Y:S01]  /*378a0*/  STS.U16 [R0+UR5+0x17380], R23 ;  /* 0x0173801700007988 */ /* 0x0001e20008000405 */
[----:B------:R-:W-:-:S05]  /*378b0*/  LOP3.LUT R24, R24, 0x3f, RZ, 0xc0, !PT ;  /* 0x0000003f18187812 */ /* 0x000fca00078ec0ff */
[C---:B------:R-:W-:Y:S01]  /*378c0*/  IMAD.SHL.U32 R2, R24.reuse, 0x2, RZ ;  /* 0x0000000218027824 */ /* 0x040fe200078e00ff */
[----:B---3--:R3:W-:Y:S04]  /*378d0*/  STL [R1+0x65d8], R15 ;  /* 0x0065d80f01007387 */ /* 0x0087e80000100800 */
[----:B0-----:R-:W2:Y:S04]  /*378e0*/  LDL.LU R7, [R1+0x2d8] ;  /* 0x0002d80001077983 */ /* 0x001ea80000300800 */
[----:B-1----:R-:W2:Y:S04]  /*378f0*/  LDL.LU R8, [R1+0x290] ;  /* 0x0002900001087983 */ /* 0x002ea80000300800 */
[----:B----4-:R-:W4:Y:S04]  /*37900*/  LDL.LU R21, [R1+0x280] ;  /* 0x0002800001157983 */ /* 0x010f280000300800 */
        /* <DEDUP_REMOVED lines=13> */
[----:B---3--:R-:W-:-:S03]  /*379e0*/  IMAD.SHL.U32 R15, R24, 0x2, RZ ;  /* 0x00000002180f7824 */ /* 0x008fc600078e00ff */
[----:B------:R-:W3:Y:S04]  /*379f0*/  LDL.LU R28, [R1+0xd0] ;  /* 0x0000d000011c7983 */ /* 0x000ee80000300800 */
[----:B------:R-:W3:Y:S04]  /*37a00*/  LDL.LU R3, [R1+0xcc] ;  /* 0x0000cc0001037983 */ /* 0x000ee80000300800 */
[----:B------:R-:W3:Y:S04]  /*37a10*/  LDL.LU R29, [R1+0xa0] ;  /* 0x0000a000011d7983 */ /* 0x000ee80000300800 */
[----:B------:R-:W3:Y:S04]  /*37a20*/  LDL.LU R17, [R1+0x9c] ;  /* 0x00009c0001117983 */ /* 0x000ee80000300800 */
[----:B------:R-:W3:Y:S01]  /*37a30*/  LDL.LU R20, [R1+0x70] ;  /* 0x0000700001147983 */ /* 0x000ee20000300800 */
[----:B------:R-:W-:-:S03]  /*37a40*/  LOP3.LUT R15, R15, 0x30, RZ, 0x3c, !PT ;  /* 0x000000300f0f7812 */ /* 0x000fc600078e3cff */
[----:B------:R-:W3:Y:S04]  /*37a50*/  LDL.LU R4, [R1+0x6c] ;  /* 0x00006c0001047983 */ /* 0x000ee80000300800 */
[----:B------:R-:W3:Y:S04]  /*37a60*/  LDL.LU R14, [R1+0x40] ;  /* 0x00004000010e7983 */ /* 0x000ee80000300800 */
[----:B------:R-:W3:Y:S04]  /*37a70*/  LDL.LU R5, [R1+0x3c] ;  /* 0x00003c0001057983 */ /* 0x000ee80000300800 */
[----:B------:R-:W3:Y:S04]  /*37a80*/  LDL.LU R24, [R1+0x10] ;  /* 0x0000100001187983 */ /* 0x000ee80000300800 */
[----:B--2---:R-:W-:Y:S04]  /*37a90*/  STS.U16 [R15+UR5+0x17b00], R10 ;  /* 0x017b000a0f007988 */ /* 0x004fe80008000405 */
[----:B------:R0:W-:Y:S04]  /*37aa0*/  STL [R1+0x65bc], R10 ;  /* 0x0065bc0a01007387 */ /* 0x0001e80000100800 */
[----:B------:R1:W-:Y:S04]  /*37ab0*/  STS.U16 [R15+UR5+0x17b80], R9 ;  /* 0x017b80090f007988 */ /* 0x0003e80008000405 */
[----:B0-----:R-:W2:Y:S04]  /*37ac0*/  LDL.LU R10, [R1+0x1f0] ;  /* 0x0001f000010a7983 */ /* 0x001ea80000300800 */
[----:B-1----:R-:W2:Y:S01]  /*37ad0*/  LDL.LU R15, [R1+0x65d8] ;  /* 0x0065d800010f7983 */ /* 0x002ea20000300800 */
[----:B------:R-:W-:-:S05]  /*37ae0*/  LOP3.LUT R2, R2, 0x40, RZ, 0x3c, !PT ;  /* 0x0000004002027812 */ /* 0x000fca00078e3cff */
[----:B--2---:R0:W-:Y:S04]  /*37af0*/  STS.U16 [R2+UR5+0x10400], R15 ;  /* 0x0104000f02007988 */ /* 0x0041e80008000405 */
[----:B------:R1:W-:Y:S04]  /*37b00*/  STS.U16 [R2+UR5+0x10480], R7 ;  /* 0x0104800702007988 */ /* 0x0003e80008000405 */
[----:B------:R2:W-:Y:S04]  /*37b10*/  STS.U16 [R2+UR5+0x10c00], R8 ;  /* 0x010c000802007988 */ /* 0x0005e80008000405 */
[----:B----4-:R4:W-:Y:S04]  /*37b20*/  STS.U16 [R2+UR5+0x10c80], R21 ;  /* 0x010c801502007988 */ /* 0x0109e80008000405 */
[----:B------:R1:W-:Y:S04]  /*37b30*/  STS.U16 [R2+UR5+0x11400], R22 ;  /* 0x0114001602007988 */ /* 0x0003e80008000405 */
[----:B------:R2:W-:Y:S04]  /*37b40*/  STS.U16 [R2+UR5+0x11480], R0 ;  /* 0x0114800002007988 */ /* 0x0005e80008000405 */
[----:B0-----:R-:W3:Y:S04]  /*37b50*/  LDL.LU R15, [R1+0x65d4] ;  /* 0x0065d400010f7983 */ /* 0x001ee80000300800 */
[----:B-1----:R-:W3:Y:S04]  /*37b60*/  LDL.LU R7, [R1+0x65d0] ;  /* 0x0065d00001077983 */ /* 0x002ee80000300800 */
[----:B--2---:R-:W2:Y:S04]  /*37b70*/  LDL.LU R8, [R1+0x65cc] ;  /* 0x0065cc0001087983 */ /* 0x004ea80000300800 */
[----:B----4-:R-:W4:Y:S04]  /*37b80*/  LDL.LU R21, [R1+0x65c8] ;  /* 0x0065c80001157983 */ /* 0x010f280000300800 */
[----:B------:R-:W2:Y:S04]  /*37b90*/  LDL.LU R22, [R1+0x65c4] ;  /* 0x0065c40001167983 */ /* 0x000ea80000300800 */
[----:B------:R-:W2:Y:S04]  /*37ba0*/  LDL.LU R0, [R1+0x65c0] ;  /* 0x0065c00001007983 */ /* 0x000ea80000300800 */
        /* <DEDUP_REMOVED lines=9> */
[----:B------:R-:W-:Y:S04]  /*37c40*/  STS.U16 [R2+UR5+0x13c80], R27 ;  /* 0x013c801b02007988 */ /* 0x000fe80008000405 */
[----:B------:R-:W-:Y:S04]  /*37c50*/  STS.U16 [R2+UR5+0x14400], R13 ;  /* 0x0144000d02007988 */ /* 0x000fe80008000405 */
[----:B------:R-:W-:Y:S04]  /*37c60*/  STS.U16 [R2+UR5+0x14480], R16 ;  /* 0x0144801002007988 */ /* 0x000fe80008000405 */
[----:B---3--:R-:W-:Y:S04]  /*37c70*/  STS.U16 [R2+UR5+0x14c00], R28 ;  /* 0x014c001c02007988 */ /* 0x008fe80008000405 */
[----:B------:R-:W-:Y:S04]  /*37c80*/  STS.U16 [R2+UR5+0x14c80], R3 ;  /* 0x014c800302007988 */ /* 0x000fe80008000405 */
[----:B------:R-:W-:Y:S04]  /*37c90*/  STS.U16 [R2+UR5+0x15400], R29 ;  /* 0x0154001d02007988 */ /* 0x000fe80008000405 */
[----:B------:R-:W-:Y:S04]  /*37ca0*/  STS.U16 [R2+UR5+0x15480], R17 ;  /* 0x0154801102007988 */ /* 0x000fe80008000405 */
[----:B------:R-:W-:Y:S04]  /*37cb0*/  STS.U16 [R2+UR5+0x15c00], R20 ;  /* 0x015c001402007988 */ /* 0x000fe80008000405 */
[----:B0-----:R-:W3:Y:S04]  /*37cc0*/  LDL.LU R6, [R1+0x2d4] ;  /* 0x0002d40001067983 */ /* 0x001ee80000300800 */
[----:B------:R-:W-:Y:S04]  /*37cd0*/  STS.U16 [R2+UR5+0x15c80], R4 ;  /* 0x015c800402007988 */ /* 0x000fe80008000405 */
[----:B-1----:R-:W3:Y:S04]  /*37ce0*/  LDL.LU R18, [R1+0x2d0] ;  /* 0x0002d00001127983 */ /* 0x002ee80000300800 */
[----:B------:R-:W-:Y:S04]  /*37cf0*/  STS.U16 [R2+UR5+0x16400], R14 ;  /* 0x0164000e02007988 */ /* 0x000fe80008000405 */
[----:B------:R-:W3:Y:S04]  /*37d00*/  LDL.LU R19, [R1+0x278] ;  /* 0x0002780001137983 */ /* 0x000ee80000300800 */
[----:B------:R-:W-:Y:S04]  /*37d10*/  STS.U16 [R2+UR5+0x16480], R5 ;  /* 0x0164800502007988 */ /* 0x000fe80008000405 */
[----:B------:R0:W-:Y:S04]  /*37d20*/  STS.U16 [R2+UR5+0x16c00], R24 ;  /* 0x016c001802007988 */ /* 0x0001e80008000405 */
[----:B0-----:R-:W3:Y:S04]  /*37d30*/  LDL.LU R24, [R1+0x270] ;  /* 0x0002700001187983 */ /* 0x001ee80000300800 */
[----:B------:R-:W3:Y:S04]  /*37d40*/  LDL.LU R10, [R1+0x228] ;  /* 0x00022800010a7983 */ /* 0x000ee80000300800 */
[----:B--2---:R0:W-:Y:S04]  /*37d50*/  STS.U16 [R2+UR5+0x16c80], R0 ;  /* 0x016c800002007988 */ /* 0x0041e80008000405 */
[----:B0-----:R-:W2:Y:S04]  /*37d60*/  LDL.LU R0, [R1+0x224] ;  /* 0x0002240001007983 */ /* 0x001ea80000300800 */
[----:B------:R-:W2:Y:S04]  /*37d70*/  LDL.LU R28, [R1+0x1e8] ;  /* 0x0001e800011c7983 */ /* 0x000ea80000300800 */
[----:B------:R-:W2:Y:S04]  /*37d80*/  LDL.LU R3, [R1+0x1e4] ;  /* 0x0001e40001037983 */ /* 0x000ea80000300800 */
[----:B------:R-:W2:Y:S04]  /*37d90*/  LDL.LU R29, [R1+0x1b8] ;  /* 0x0001b800011d7983 */ /* 0x000ea80000300800 */
[----:B------:R-:W2:Y:S04]  /*37da0*/  LDL.LU R17, [R1+0x1b4] ;  /* 0x0001b40001117983 */ /* 0x000ea80000300800 */
[----:B------:R-:W2:Y:S04]  /*37db0*/  LDL.LU R14, [R1+0x188] ;  /* 0x00018800010e7983 */ /* 0x000ea80000300800 */
[----:B------:R-:W-:Y:S01]  /*37dc0*/  STS.U16 [R2+UR5+0x17400], R22 ;  /* 0x0174001602007988 */ /* 0x000fe20008000405 */
[----:B------:R-:W-:-:S03]  /*37dd0*/  IMAD.SHL.U32 R16, R15, 0x2, RZ ;  /* 0x000000020f107824 */ /* 0x000fc600078e00ff */
[----:B----4-:R-:W-:Y:S04]  /*37de0*/  STS.U16 [R2+UR5+0x17480], R21 ;  /* 0x0174801502007988 */ /* 0x010fe80008000405 */
[----:B------:R-:W4:Y:S04]  /*37df0*/  LDL.LU R20, [R1+0x158] ;  /* 0x0001580001147983 */ /* 0x000f280000300800 */
[----:B------:R-:W-:Y:S04]  /*37e00*/  STS.U16 [R2+UR5+0x17c00], R8 ;  /* 0x017c000802007988 */ /* 0x000fe80008000405 */
[----:B------:R-:W4:Y:S04]  /*37e10*/  LDL.LU R23, [R1+0x154] ;  /* 0x0001540001177983 */ /* 0x000f280000300800 */
[----:B------:R0:W-:Y:S04]  /*37e20*/  STS.U16 [R2+UR5+0x17c80], R7 ;  /* 0x017c800702007988 */ /* 0x0001e80008000405 */
[----:B------:R-:W4:Y:S01]  /*37e30*/  LDL.LU R25, [R1+0x128] ;  /* 0x0001280001197983 */ /* 0x000f220000300800 */
[----:B------:R-:W-:-:S03]  /*37e40*/  LOP3.LUT R16, R16, 0x50, RZ, 0x3c, !PT ;  /* 0x0000005010107812 */ /* 0x000fc600078e3cff */
[----:B0-----:R-:W4:Y:S04]  /*37e50*/  LDL.LU R2, [R1+0x124] ;  /* 0x0001240001027983 */ /* 0x001f280000300800 */
[----:B------:R-:W4:Y:S04]  /*37e60*/  LDL.LU R11, [R1+0xf8] ;  /* 0x0000f800010b7983 */ /* 0x000f280000300800 */
[----:B------:R-:W4:Y:S04]  /*37e70*/  LDL.LU R12, [R1+0xf4] ;  /* 0x0000f400010c7983 */ /* 0x000f280000300800 */
[----:B------:R-:W4:Y:S04]  /*37e80*/  LDL.LU R26, [R1+0xc8] ;  /* 0x0000c800011a7983 */ /* 0x000f280000300800 */
[----:B------:R-:W4:Y:S04]  /*37e90*/  LDL.LU R27, [R1+0xc4] ;  /* 0x0000c400011b7983 */ /* 0x000f280000300800 */
[----:B------:R-:W4:Y:S04]  /*37ea0*/  LDL.LU R13, [R1+0x98] ;  /* 0x00009800010d7983 */ /* 0x000f280000300800 */
[----:B---3--:R0:W-:Y:S04]  /*37eb0*/  STS.U16 [R16+UR5+0x10500], R6 ;  /* 0x0105000610007988 */ /* 0x0081e80008000405 */
[----:B------:R-:W3:Y:S04]  /*37ec0*/  LDL.LU R5, [R1+0x94] ;  /* 0x0000940001057983 */ /* 0x000ee80000300800 */
[----:B------:R1:W-:Y:S04]  /*37ed0*/  STS.U16 [R16+UR5+0x10580], R18 ;  /* 0x0105801210007988 */ /* 0x0003e80008000405 */
[----:B------:R0:W-:Y:S04]  /*37ee0*/  STS.U16 [R16+UR5+0x10d00], R19 ;  /* 0x010d001310007988 */ /* 0x0001e80008000405 */
[----:B------:R1:W-:Y:S04]  /*37ef0*/  STS.U16 [R16+UR5+0x10d80], R24 ;  /* 0x010d801810007988 */ /* 0x0003e80008000405 */
[----:B------:R1:W-:Y:S04]  /*37f00*/  STS.U16 [R16+UR5+0x11500], R10 ;  /* 0x0115000a10007988 */ /* 0x0003e80008000405 */
[----:B0-----:R-:W3:Y:S04]  /*37f10*/  LDL.LU R6, [R1+0x68] ;  /* 0x0000680001067983 */ /* 0x001ee80000300800 */
[----:B-1----:R-:W3:Y:S04]  /*37f20*/  LDL.LU R18, [R1+0x64] ;  /* 0x0000640001127983 */ /* 0x002ee80000300800 */
[----:B------:R-:W3:Y:S04]  /*37f30*/  LDL.LU R19, [R1+0x38] ;  /* 0x0000380001137983 */ /* 0x000ee80000300800 */
[----:B------:R-:W3:Y:S04]  /*37f40*/  LDL.LU R4, [R1+0x34] ;  /* 0x0000340001047983 */ /* 0x000ee80000300800 */
[----:B------:R-:W3:Y:S04]  /*37f50*/  LDL.LU R24, [R1+0x8] ;  /* 0x0000080001187983 */ /* 0x000ee80000300800 */
[----:B------:R-:W3:Y:S04]  /*37f60*/  LDL.LU R10, [R1+0x65bc] ;  /* 0x0065bc00010a7983 */ /* 0x000ee80000300800 */
[----:B--2---:R0:W-:Y:S04]  /*37f70*/  STS.U16 [R16+UR5+0x11580], R0 ;  /* 0x0115800010007988 */ /* 0x0041e80008000405 */
[----:B0-----:R-:W2:Y:S04]  /*37f80*/  LDL.LU R0, [R1+0x65b8] ;  /* 0x0065b80001007983 */ /* 0x001ea80000300800 */
[----:B------:R0:W-:Y:S04]  /*37f90*/  STS.U16 [R16+UR5+0x11d00], R28 ;  /* 0x011d001c10007988 */ /* 0x0001e80008000405 */
[----:B------:R1:W-:Y:S04]  /*37fa0*/  STS.U16 [R16+UR5+0x11d80], R3 ;  /* 0x011d800310007988 */ /* 0x0003e80008000405 */
[----:B------:R0:W-:Y:S04]  /*37fb0*/  STS.U16 [R16+UR5+0x12500], R29 ;  /* 0x0125001d10007988 */ /* 0x0001e80008000405 */
[----:B------:R1:W-:Y:S04]  /*37fc0*/  STS.U16 [R16+UR5+0x12580], R17 ;  /* 0x0125801110007988 */ /* 0x0003e80008000405 */
[----:B------:R-:W-:Y:S04]  /*37fd0*/  STS.U16 [R16+UR5+0x12d00], R14 ;  /* 0x012d000e10007988 */ /* 0x000fe80008000405 */
[----:B0-----:R-:W3:Y:S04]  /*37fe0*/  LDL.LU R28, [R1+0x2cc] ;  /* 0x0002cc00011c7983 */ /* 0x001ee80000300800 */
[----:B-1----:R-:W3:Y:S04]  /*37ff0*/  LDL.LU R3, [R1+0x2c8] ;  /* 0x0002c80001037983 */ /* 0x002ee80000300800 */
[----:B------:R-:W3:Y:S04]  /*38000*/  LDL.LU R29, [R1+0x268] ;  /* 0x00026800011d7983 */ /* 0x000ee80000300800 */
[----:B------:R-:W3:Y:S04]  /*38010*/  LDL.LU R17, [R1+0x264] ;  /* 0x0002640001117983 */ /* 0x000ee80000300800 */
[----:B--2---:R0:W-:Y:S04]  /*38020*/  STS.U16 [R16+UR5+0x12d80], R0 ;  /* 0x012d800010007988 */ /* 0x0041e80008000405 */
[----:B----4-:R1:W-:Y:S04]  /*38030*/  STS.U16 [R16+UR5+0x13500], R20 ;  /* 0x0135001410007988 */ /* 0x0103e80008000405 */
[----:B------:R2:W-:Y:S04]  /*38040*/  STS.U16 [R16+UR5+0x13580], R23 ;  /* 0x0135801710007988 */ /* 0x0005e80008000405 */
[----:B------:R4:W-:Y:S04]  /*38050*/  STS.U16 [R16+UR5+0x13d00], R25 ;  /* 0x013d001910007988 */ /* 0x0009e80008000405 */
[----:B------:R1:W-:Y:S04]  /*38060*/  STS.U16 [R16+UR5+0x13d80], R2 ;  /* 0x013d800210007988 */ /* 0x0003e80008000405 */
[----:B------:R1:W-:Y:S04]  /*38070*/  STS.U16 [R16+UR5+0x14500], R11 ;  /* 0x0145000b10007988 */ /* 0x0003e80008000405 */
[----:B0-----:R-:W3:Y:S04]  /*38080*/  LDL.LU R0, [R1+0x220] ;  /* 0x0002200001007983 */ /* 0x001ee80000300800 */
[----:B------:R-:W3:Y:S04]  /*38090*/  LDL.LU R14, [R1+0x1f8] ;  /* 0x0001f800010e7983 */ /* 0x000ee80000300800 */
[----:B-1----:R-:W3:Y:S04]  /*380a0*/  LDL.LU R20, [R1+0x1fc] ;  /* 0x0001fc0001147983 */ /* 0x002ee80000300800 */
[----:B--2---:R-:W2:Y:S04]  /*380b0*/  LDL.LU R23, [R1+0x65b4] ;  /* 0x0065b40001177983 */ /* 0x004ea80000300800 */
[----:B----4-:R-:W4:Y:S04]  /*380c0*/  LDL.LU R25, [R1+0x65b0] ;  /* 0x0065b00001197983 */ /* 0x010f280000300800 */
[----:B------:R-:W2:Y:S04]  /*380d0*/  LDL.LU R2, [R1+0x65ac] ;  /* 0x0065ac0001027983 */ /* 0x000ea80000300800 */
[----:B------:R-:W2:Y:S04]  /*380e0*/  LDL.LU R11, [R1+0x65a8] ;  /* 0x0065a800010b7983 */ /* 0x000ea80000300800 */
[----:B------:R0:W-:Y:S04]  /*380f0*/  STS.U16 [R16+UR5+0x14580], R12 ;  /* 0x0145800c10007988 */ /* 0x0001e80008000405 */
[----:B------:R1:W-:Y:S04]  /*38100*/  STS.U16 [R16+UR5+0x14d00], R26 ;  /* 0x014d001a10007988 */ /* 0x0003e80008000405 */
[----:B------:R0:W-:Y:S04]  /*38110*/  STS.U16 [R16+UR5+0x14d80], R27 ;  /* 0x014d801b10007988 */ /* 0x0001e80008000405 */
[----:B------:R0:W-:Y:S04]  /*38120*/  STS.U16 [R16+UR5+0x15500], R13 ;  /* 0x0155000d10007988 */ /* 0x0001e80008000405 */
[----:B---3--:R3:W-:Y:S04]  /*38130*/  STS.U16 [R16+UR5+0x15580], R5 ;  /* 0x0155800510007988 */ /* 0x0087e80008000405 */
[----:B------:R3:W-:Y:S04]  /*38140*/  STS.U16 [R16+UR5+0x15d00], R6 ;  /* 0x015d000610007988 */ /* 0x0007e80008000405 */
[----:B0-----:R-:W2:Y:S04]  /*38150*/  LDL.LU R12, [R1+0x65a4] ;  /* 0x0065a400010c7983 */ /* 0x001ea80000300800 */
[----:B-1----:R-:W2:Y:S04]  /*38160*/  LDL.LU R26, [R1+0x65a0] ;  /* 0x0065a000011a7983 */ /* 0x002ea80000300800 */
[----:B------:R-:W2:Y:S04]  /*38170*/  LDL.LU R27, [R1+0x659c] ;  /* 0x00659c00011b7983 */ /* 0x000ea80000300800 */
[----:B------:R-:W2:Y:S04]  /*38180*/  LDL.LU R13, [R1+0x6598] ;  /* 0x00659800010d7983 */ /* 0x000ea80000300800 */
[----:B---3--:R-:W3:Y:S04]  /*38190*/  LDL.LU R5, [R1+0x6594] ;  /* 0x0065940001057983 */ /* 0x008ee80000300800 */
[----:B------:R-:W2:Y:S04]  /*381a0*/  LDL.LU R6, [R1+0x6590] ;  /* 0x0065900001067983 */ /* 0x000ea80000300800 */
[----:B------:R0:W-:Y:S04]  /*381b0*/  STS.U16 [R16+UR5+0x15d80], R18 ;  /* 0x015d801210007988 */ /* 0x0001e80008000405 */
[----:B------:R1:W-:Y:S04]  /*381c0*/  STS.U16 [R16+UR5+0x16500], R19 ;  /* 0x0165001310007988 */ /* 0x0003e80008000405 */
[----:B------:R1:W-:Y:S04]  /*381d0*/  STS.U16 [R16+UR5+0x16580], R4 ;  /* 0x0165800410007988 */ /* 0x0003e80008000405 */
[----:B------:R1:W-:Y:S04]  /*381e0*/  STS.U16 [R16+UR5+0x16d00], R24 ;  /* 0x016d001810007988 */ /* 0x0003e80008000405 */
[----:B0-----:R-:W2:Y:S04]  /*381f0*/  LDL.LU R18, [R1+0x658c] ;  /* 0x00658c0001127983 */ /* 0x001ea80000300800 */
[----:B-1----:R-:W2:Y:S04]  /*38200*/  LDL.LU R19, [R1+0x6588] ;  /* 0x0065880001137983 */ /* 0x002ea80000300800 */
[----:B------:R-:W2:Y:S04]  /*38210*/  LDL R4, [R1+0x1abc] ;  /* 0x001abc0001047983 */ /* 0x000ea80000100800 */
[----:B------:R-:W2:Y:S01]  /*38220*/  LDL.LU R24, [R1+0x6584] ;  /* 0x0065840001187983 */ /* 0x000ea20000300800 */
[----:B------:R-:W-:-:S05]  /*38230*/  IMAD.SHL.U32 R15, R15, 0x2, RZ ;  /* 0x000000020f0f7824 */ /* 0x000fca00078e00ff */
[----:B------:R-:W-:Y:S01]  /*38240*/  LOP3.LUT R15, R15, 0x60, RZ, 0x3c, !PT ;  /* 0x000000600f0f7812 */ /* 0x000fe200078e3cff */
[----:B--2---:R-:W-:Y:S04]  /*38250*/  STS.U16 [R16+UR5+0x16d80], R24 ;  /* 0x016d801810007988 */ /* 0x004fe80008000405 */
[----:B------:R-:W-:Y:S04]  /*38260*/  STS.U16 [R16+UR5+0x17500], R19 ;  /* 0x0175001310007988 */ /* 0x000fe80008000405 */
[----:B------:R-:W-:Y:S04]  /*38270*/  STS.U16 [R16+UR5+0x17580], R18 ;  /* 0x0175801210007988 */ /* 0x000fe80008000405 */
[----:B------:R-:W-:Y:S04]  /*38280*/  STS.U16 [R16+UR5+0x17d00], R6 ;  /* 0x017d000610007988 */ /* 0x000fe80008000405 */
[----:B---3--:R0:W-:Y:S04]  /*38290*/  STS.U16 [R16+UR5+0x17d80], R5 ;  /* 0x017d800510007988 */ /* 0x0081e80008000405 */
[----:B------:R1:W-:Y:S04]  /*382a0*/  STS.U16 [R15+UR5+0x10600], R28 ;  /* 0x0106001c0f007988 */ /* 0x0003e80008000405 */
[----:B------:R2:W-:Y:S04]  /*382b0*/  STS.U16 [R15+UR5+0x10680], R3 ;  /* 0x010680030f007988 */ /* 0x0005e80008000405 */
[----:B------:R3:W-:Y:S04]  /*382c0*/  STS.U16 [R15+UR5+0x10e00], R29 ;  /* 0x010e001d0f007988 */ /* 0x0007e80008000405 */
[----:B------:R1:W-:Y:S04]  /*382d0*/  STS.U16 [R15+UR5+0x10e80], R17 ;  /* 0x010e80110f007988 */ /* 0x0003e80008000405 */
[----:B------:R1:W-:Y:S04]  /*382e0*/  STS.U16 [R15+UR5+0x11600], R0 ;  /* 0x011600000f007988 */ /* 0x0003e80008000405 */
[----:B0-----:R-:W4:Y:S04]  /*382f0*/  LDL.LU R16, [R1+0x6580] ;  /* 0x0065800001107983 */ /* 0x001f280000300800 */
[----:B------:R-:W4:Y:S04]  /*38300*/  LDL R5, [R1+0x1ab8] ;  /* 0x001ab80001057983 */ /* 0x000f280000100800 */
[----:B-1----:R-:W4:Y:S04]  /*38310*/  LDL.LU R28, [R1+0x657c] ;  /* 0x00657c00011c7983 */ /* 0x002f280000300800 */
[----:B--2---:R-:W2:Y:S04]  /*38320*/  LDL.LU R3, [R1+0x6578] ;  /* 0x0065780001037983 */ /* 0x004ea80000300800 */
[----:B---3--:R-:W3:Y:S04]  /*38330*/  LDL.LU R29, [R1+0x6574] ;  /* 0x00657400011d7983 */ /* 0x008ee80000300800 */
[----:B------:R-:W2:Y:S04]  /*38340*/  LDL.LU R17, [R1+0x6570] ;  /* 0x0065700001117983 */ /* 0x000ea80000300800 */
[----:B------:R-:W2:Y:S04]  /*38350*/  LDL.LU R0, [R1+0x656c] ;  /* 0x00656c0001007983 */ /* 0x000ea80000300800 */
[----:B--2---:R0:W-:Y:S04]  /*38360*/  STS.U16 [R15+UR5+0x11680], R0 ;  /* 0x011680000f007988 */ /* 0x0041e80008000405 */
[----:B0-----:R-:W2:Y:S02]  /*38370*/  LDL.LU R0, [R1+0x6568] ;  /* 0x0065680001007983 */ /* 0x001ea40000300800 */
[----:B--2---:R-:W-:-:S06]  /*38380*/  PRMT R0, RZ, 0x7610, R0 ;  /* 0x00007610ff007816 */ /* 0x004fcc0000000000 */
[----:B----4-:R-:W2:Y:S04]  /*38390*/  @!P0 LDG.E.U16 R0, desc[UR8][R4.64] ;  /* 0x0000000804008981 */ /* 0x010ea8000c1e1500 */
[----:B------:R0:W-:Y:S04]  /*383a0*/  STS.U16 [R15+UR5+0x11e00], R20 ;  /* 0x011e00140f007988 */ /* 0x0001e80008000405 */
[----:B------:R1:W-:Y:S04]  /*383b0*/  STS.U16 [R15+UR5+0x11e80], R14 ;  /* 0x011e800e0f007988 */ /* 0x0003e80008000405 */
[----:B0-----:R-:W4:Y:S04]  /*383c0*/  LDL.LU R20, [R1+0x6564] ;  /* 0x0065640001147983 */ /* 0x001f280000300800 */
[----:B-1----:R-:W3:Y:S04]  /*383d0*/  LDL.LU R15, [R1+0x6560] ;  /* 0x00656000010f7983 */ /* 0x002ee80000300800 */
[----:B------:R-:W3:Y:S04]  /*383e0*/  LDL.LU R14, [R1+0x655c] ;  /* 0x00655c00010e7983 */ /* 0x000ee80000300800 */
[----:B--2---:R0:W-:Y:S04]  /*383f0*/  STL [R1+0x1dc], R0 ;  /* 0x0001dc0001007387 */ /* 0x0041e80000100800 */
[----:B0-----:R-:W2:Y:S04]  /*38400*/  LDL.LU R0, [R1+0x6558] ;  /* 0x0065580001007983 */ /* 0x001ea80000300800 */
[----:B------:R-:W2:Y:S04]  /*38410*/  LDL R4, [R1+0x1ab0] ;  /* 0x001ab00001047983 */ /* 0x000ea80000100800 */
[----:B------:R-:W2:Y:S01]  /*38420*/  LDL R5, [R1+0x1ab4] ;  /* 0x001ab40001057983 */ /* 0x000ea20000100800 */
[----:B---3--:R-:W-:-:S02]  /*38430*/  PRMT R14, RZ, 0x7610, R14 ;  /* 0x00007610ff0e7816 */ /* 0x008fc4000000000e */
[----:B--2---:R-:W-:-:S04]  /*38440*/  @!P1 LOP3.LUT R5, R5, R4, RZ, 0x3c, !PT ;  /* 0x0000000405059212 */ /* 0x004fc800078e3cff */
[----:B------:R-:W-:-:S04]  /*38450*/  @!P1 LOP3.LUT R4, R5, R4, RZ, 0x3c, !PT ;  /* 0x0000000405049212 */ /* 0x000fc800078e3cff */
[----:B------:R-:W-:-:S05]  /*38460*/  @!P1 LOP3.LUT R5, R5, R4, RZ, 0x3c, !PT ;  /* 0x0000000405059212 */ /* 0x000fca00078e3cff */
[----:B------:R-:W2:Y:S04]  /*38470*/  @!P1 LDG.E.U16 R14, desc[UR8][R4.64] ;  /* 0x00000008040e9981 */ /* 0x000ea8000c1e1500 */
[----:B--2---:R0:W-:Y:S04]  /*38480*/  STL [R1+0x1d8], R14 ;  /* 0x0001d80e01007387 */ /* 0x0041e80000100800 */
[----:B0-----:R-:W2:Y:S04]  /*38490*/  LDL.LU R14, [R1+0x6554] ;  /* 0x00655400010e7983 */ /* 0x001ea80000300800 */
[----:B------:R-:W3:Y:S04]  /*384a0*/  LDL R4, [R1+0x1a38] ;  /* 0x001a380001047983 */ /* 0x000ee80000100800 */
[----:B------:R-:W3:Y:S01]  /*384b0*/  LDL R5, [R1+0x1a3c] ;  /* 0x001a3c0001057983 */ /* 0x000ee20000100800 */
[----:B------:R-:W-:-:S02]  /*384c0*/  PRMT R0, RZ, 0x7610, R0 ;  /* 0x00007610ff007816 */ /* 0x000fc40000000000 */
[----:B---3--:R-:W-:-:S04]  /*384d0*/  @!P0 LOP3.LUT R5, R5, R4, RZ, 0x3c, !PT ;  /* 0x0000000405058212 */ /* 0x008fc800078e3cff */
[----:B------:R-:W-:-:S04]  /*384e0*/  @!P0 LOP3.LUT R4, R5, R4, RZ, 0x3c, !PT ;  /* 0x0000000405048212 */ /* 0x000fc800078e3cff */
[----:B------:R-:W-:-:S05]  /*384f0*/  @!P0 LOP3.LUT R5, R5, R4, RZ, 0x3c, !PT ;  /* 0x0000000405058212 */ /* 0x000fca00078e3cff */
[----:B------:R-:W3:Y:S04]  /*38500*/  @!P0 LDG.E.U16 R0, desc[UR8][R4.64] ;  /* 0x0000000804008981 */ /* 0x000ee8000c1e1500 */
[----:B---3--:R0:W-:Y:S04]  /*38510*/  STL [R1+0x1d4], R0 ;  /* 0x0001d40001007387 */ /* 0x0081e80000100800 */
[----:B0-----:R-:W3:Y:S04]  /*38520*/  LDL.LU R0, [R1+0x6550] ;  /* 0x0065500001007983 */ /* 0x001ee80000300800 */
[----:B------:R-:W3:Y:S04]  /*38530*/  LDL R4, [R1+0x1a30] ;  /* 0x001a300001047983 */ /* 0x000ee80000100800 */
[----:B------:R-:W3:Y:S01]  /*38540*/  LDL R5, [R1+0x1a34] ;  /* 0x001a340001057983 */ /* 0x000ee20000100800 */
[----:B--2---:R-:W-:-:S02]  /*38550*/  PRMT R14, RZ, 0x7610, R14 ;  /* 0x00007610ff0e7816 */ /* 0x004fc4000000000e */
[----:B---3--:R-:W-:-:S04]  /*38560*/  @!P1 LOP3.LUT R5, R5, R4, RZ, 0x3c, !PT ;  /* 0x0000000405059212 */ /* 0x008fc800078e3cff */
        /* <DEDUP_REMOVED lines=500> */
[----:B------:R-:W2:Y:S04]  /*3a4b0*/  LDL R4, [R1+0x2480] ;  /* 0x0024800001047983 */ /* 0x000ea80000100800 */
[----:B------:R-:W2:Y:S01]  /*3a4c0*/  LDL R5, [R1+0x248c] ;  /* 0x00248c0001057983 */ /* 0x000ea20000100800 */
[----:B------:R-:W-:-:S02]  /*3a4d0*/  PRMT R2, RZ, 0x7610, R2 ;  /* 0x00007610ff027816 */ /* 0x000fc40000000002 */
[----:B--2---:R-:W-:-:S04]  /*3a4e0*/  @!P1 LOP3.LUT R5, R5, R4, RZ, 0x3c, !PT ;  /* 0x0000000405059212 */ /* 0x004fc800078e3cff */
[----:B------:R-:W-:-:S04]  /*3a4f0*/  @!P1 LOP3.LUT R4, R5, R4, RZ, 0x3c, !PT ;  /* 0x0000000405049212 */ /* 0x000fc800078e3cff */
[----:B------:R-:W-:-:S05]  /*3a500*/  @!P1 LOP3.LUT R5, R5, R4, RZ, 0x3c, !PT ;  /* 0x0000000405059212 */ /* 0x000fca00078e3cff */
[----:B------:R0:W2:Y:S04]  /*3a510*/  @!P1 LDG.E.U16 R2, desc[UR8][R4.64] ;  /* 0x0000000804029981 */ /* 0x0000a8000c1e1500 */
[----:B------:R-:W0:Y:S04]  /*3a520*/  LDL R4, [R1+0x24f8] ;  /* 0x0024f80001047983 */ /* 0x000e280000100800 */
[----:B------:R-:W0:Y:S01]  /*3a530*/  LDL R5, [R1+0x2504] ;  /* 0x0025040001057983 */ /* 0x000e220000100800 */
[----:B------:R-:W-:Y:S02]  /*3a540*/  PRMT R13, RZ, 0x7610, R13 ;  /* 0x00007610ff0d7816 */ /* 0x000fe4000000000d */
[----:B0-----:R-:W-:-:S04]  /*3a550*/  @!P0 LOP3.LUT R5, R5, R4, RZ, 0x3c, !PT ;  /* 0x0000000405058212 */ /* 0x001fc800078e3cff */
[----:B------:R-:W-:-:S04]  /*3a560*/  @!P0 LOP3.LUT R4, R5, R4, RZ, 0x3c, !PT ;  /* 0x0000000405048212 */ /* 0x000fc800078e3cff */
[----:B------:R-:W-:Y:S01]  /*3a570*/  @!P0 LOP3.LUT R5, R5, R4, RZ, 0x3c, !PT ;  /* 0x0000000405058212 */ /* 0x000fe200078e3cff */
[----:B--2---:R-:W-:Y:S04]  /*3a580*/  STL [R1+0x6368], R2 ;  /* 0x0063680201007387 */ /* 0x004fe80000100800 */
[----:B------:R0:W2:Y:S04]  /*3a590*/  @!P0 LDG.E.U16 R13, desc[UR8][R4.64] ;  /* 0x00000008040d8981 */ /* 0x0000a8000c1e1500 */
[----:B------:R-:W0:Y:S04]  /*3a5a0*/  LDL R4, [R1+0x2500] ;  /* 0x0025000001047983 */ /* 0x000e280000100800 */
[----:B------:R-:W0:Y:S01]  /*3a5b0*/  LDL R5, [R1+0x250c] ;  /* 0x00250c0001057983 */ /* 0x000e220000100800 */
[----:B------:R-:W-:-:S02]  /*3a5c0*/  PRMT R12, RZ, 0x7610, R12 ;  /* 0x00007610ff0c7816 */ /* 0x000fc4000000000c */
        /* <DEDUP_REMOVED lines=23> */
[----:B---3--:R-:W-:-:S02]  /*3a740*/  PRMT R0, RZ, 0x7610, R0 ;  /* 0x00007610ff007816 */ /* 0x008fc40000000000 */
[----:B0-----:R-:W-:-:S04]  /*3a750*/  @!P0 LOP3.LUT R5, R5, R4, RZ, 0x3c, !PT ;  /* 0x0000000405058212 */ /* 0x001fc800078e3cff */
[----:B------:R-:W-:-:S04]  /*3a760*/  @!P0 LOP3.LUT R4, R5, R4, RZ, 0x3c, !PT ;  /* 0x0000000405048212 */ /* 0x000fc800078e3cff */
[----:B------:R-:W-:-:S05]  /*3a770*/  @!P0 LOP3.LUT R5, R5, R4, RZ, 0x3c, !PT ;  /* 0x0000000405058212 */ /* 0x000fca00078e3cff */
[----:B------:R-:W3:Y:S04]  /*3a780*/  @!P0 LDG.E.U16 R0, desc[UR8][R4.64] ;  /* 0x0000000804008981 */ /* 0x000ee8000c1e1500 */
[----:B--2---:R-:W-:Y:S04]  /*3a790*/  STL [R1+0x6378], R10 ;  /* 0x0063780a01007387 */ /* 0x004fe80000100800 */
[----:B---3--:R0:W-:Y:S04]  /*3a7a0*/  STL [R1+0x104], R0 ;  /* 0x0001040001007387 */ /* 0x0081e80000100800 */
        /* <DEDUP_REMOVED lines=349> */
[----:B------:R0:W3:Y:S04]  /*3bd80*/  @!P1 LDG.E.U16 R12, desc[UR8][R4.64] ;  /* 0x00000008040c9981 */ /* 0x0000e8000c1e1500 */
[----:B------:R-:W0:Y:S04]  /*3bd90*/  LDL R4, [R1+0x10a8] ;  /* 0x0010a80001047983 */ /* 0x000e280000100800 */
[----:B------:R-:W0:Y:S01]  /*3bda0*/  LDL R5, [R1+0x10ac] ;  /* 0x0010ac0001057983 */ /* 0x000e220000100800 */
[----:B------:R-:W-:Y:S02]  /*3bdb0*/  PRMT R14, RZ, 0x7610, R14 ;  /* 0x00007610ff0e7816 */ /* 0x000fe4000000000e */
[----:B0-----:R-:W-:-:S04]  /*3bdc0*/  @!P0 LOP3.LUT R5, R5, R4, RZ, 0x3c, !PT ;  /* 0x0000000405058212 */ /* 0x001fc800078e3cff */
[----:B------:R-:W-:-:S04]  /*3bdd0*/  @!P0 LOP3.LUT R4, R5, R4, RZ, 0x3c, !PT ;  /* 0x0000000405048212 */ /* 0x000fc800078e3cff */
[----:B------:R-:W-:-:S05]  /*3bde0*/  @!P0 LOP3.LUT R5, R5, R4, RZ, 0x3c, !PT ;  /* 0x0000000405058212 */ /* 0x000fca00078e3cff */
[----:B------:R-:W2:Y:S04]  /*3bdf0*/  @!P0 LDG.E.U16 R14, desc[UR8][R4.64] ;  /* 0x00000008040e8981 */ /* 0x000ea8000c1e1500 */
[----:B---3--:R0:W-:Y:S04]  /*3be00*/  STL [R1+0x68], R12 ;  /* 0x0000680c01007387 */ /* 0x0081e80000100800 */
[----:B0-----:R-:W3:Y:S04]  /*3be10*/  LDL R12, [R1+0xfa4] ;  /* 0x000fa400010c7983 */ /* 0x001ee80000100800 */
[----:B--2---:R0:W-:Y:S04]  /*3be20*/  STL [R1+0x64], R14 ;  /* 0x0000640e01007387 */ /* 0x0041e80000100800 */
[----:B0-----:R-:W2:Y:S04]  /*3be30*/  LDL.LU R14, [R1+0x63d0] ;  /* 0x0063d000010e7983 */ /* 0x001ea80000300800 */
[----:B------:R-:W2:Y:S04]  /*3be40*/  LDL R4, [R1+0x10a0] ;  /* 0x0010a00001047983 */ /* 0x000ea80000100800 */
[----:B------:R-:W2:Y:S01]  /*3be50*/  LDL R5, [R1+0x10a4] ;  /* 0x0010a40001057983 */ /* 0x000ea20000100800 */
[----:B------:R-:W-:-:S02]  /*3be60*/  PRMT R0, RZ, 0x7610, R0 ;  /* 0x00007610ff007816 */ /* 0x000fc40000000000 */
[----:B--2---:R-:W-:-:S04]  /*3be70*/  @!P1 LOP3.LUT R5, R5, R4, RZ, 0x3c, !PT ;  /* 0x0000000405059212 */ /* 0x004fc800078e3cff */
[----:B------:R-:W-:-:S04]  /*3be80*/  @!P1 LOP3.LUT R4, R5, R4, RZ, 0x3c, !PT ;  /* 0x0000000405049212 */ /* 0x000fc800078e3cff */
[----:B------:R-:W-:-:S05]  /*3be90*/  @!P1 LOP3.LUT R5, R5, R4, RZ, 0x3c, !PT ;  /* 0x0000000405059212 */ /* 0x000fca00078e3cff */
[----:B------:R-:W2:Y:S04]  /*3bea0*/  @!P1 LDG.E.U16 R0, desc[UR8][R4.64] ;  /* 0x0000000804009981 */ /* 0x000ea8000c1e1500 */
        /* <DEDUP_REMOVED lines=26> */
[----:B------:R-:W2:Y:S01]  /*3c050*/  @!P0 LDG.E.U16 R14, desc[UR8][R4.64] ;  /* 0x00000008040e8981 */ /* 0x000ea2000c1e1500 */
[----:B------:R-:W-:-:S03]  /*3c060*/  PRMT R0, RZ, 0x7610, R0 ;  /* 0x00007610ff007816 */ /* 0x000fc60000000000 */
[----:B--2---:R0:W-:Y:S04]  /*3c070*/  STL [R1+0x54], R14 ;  /* 0x0000540e01007387 */ /* 0x0041e80000100800 */
[----:B0-----:R-:W2:Y:S04]  /*3c080*/  LDL.LU R14, [R1+0x63c0] ;  /* 0x0063c000010e7983 */ /* 0x001ea80000300800 */
[----:B------:R-:W2:Y:S01]  /*3c090*/  LDL R5, [R1+0xfa0] ;  /* 0x000fa00001057983 */ /* 0x000ea20000100800 */
[----:B---3--:R-:W-:-:S03]  /*3c0a0*/  @!P1 IMAD.MOV.U32 R4, RZ, RZ, R12 ;  /* 0x000000ffff049224 */ /* 0x008fc600078e000c */
[----:B------:R-:W3:Y:S04]  /*3c0b0*/  LDL R12, [R1+0xe2c] ;  /* 0x000e2c00010c7983 */ /* 0x000ee80000100800 */
[----:B--2---:R-:W2:Y:S04]  /*3c0c0*/  @!P1 LDG.E.U16 R0, desc[UR8][R4.64] ;  /* 0x0000000804009981 */ /* 0x004ea8000c1e1500 */
        /* <DEDUP_REMOVED lines=14> */
[----:B------:R-:W-:-:S05]  /*3c1b0*/  @!P1 LOP3.LUT R5, R5, R4, RZ, 0x3c, !PT ;  /* 0x0000000405059212 */ /* 0x000fca00078e3cff */
[----:B------:R-:W3:Y:S04]  /*3c1c0*/  @!P1 LDG.E.U16 R0, desc[UR8][R4.64] ;  /* 0x0000000804009981 */ /* 0x000ee8000c1e1500 */
[----:B--2---:R0:W-:Y:S04]  /*3c1d0*/  STL [R1+0x4c], R11 ;  /* 0x00004c0b01007387 */ /* 0x0041e80000100800 */
[----:B0-----:R-:W2:Y:S04]  /*3c1e0*/  LDL R11, [R1+0xe24] ;  /* 0x000e2400010b7983 */ /* 0x001ea80000100800 */
        /* <DEDUP_REMOVED lines=11> */
[----:B---3--:R-:W-:Y:S02]  /*3c2a0*/  PRMT R0, RZ, 0x7610, R0 ;  /* 0x00007610ff007816 */ /* 0x008fe40000000000 */
        /* <DEDUP_REMOVED lines=8> */
[----:B------:R-:W2:Y:S01]  /*3c330*/  LDL R5, [R1+0xe28] ;  /* 0x000e280001057983 */ /* 0x000ea20000100800 */
[----:B------:R-:W-:Y:S01]  /*3c340*/  PRMT R3, RZ, 0x7610, R3 ;  /* 0x00007610ff037816 */ /* 0x000fe20000000003 */
[----:B------:R-:W-:Y:S01]  /*3c350*/  @!P0 IMAD.MOV.U32 R4, RZ, RZ, R12 ;  /* 0x000000ffff048224 */ /* 0x000fe200078e000c */
[----:B------:R-:W-:Y:S01]  /*3c360*/  PRMT R2, RZ, 0x7610, R2 ;  /* 0x00007610ff027816 */ /* 0x000fe20000000002 */
[----:B------:R-:W3:Y:S04]  /*3c370*/  LDL R12, [R1+0x2390] ;  /* 0x00239000010c7983 */ /* 0x000ee80000100800 */
[----:B--2---:R0:W2:Y:S04]  /*3c380*/  @!P0 LDG.E.U16 R3, desc[UR8][R4.64] ;  /* 0x0000000804038981 */ /* 0x0040a8000c1e1500 */
[----:B------:R-:W4:Y:S01]  /*3c390*/  LDL R5, [R1+0xe20] ;  /* 0x000e200001057983 */ /* 0x000f220000100800 */
[----:B0-----:R-:W-:-:S03]  /*3c3a0*/  @!P1 MOV R4, R11 ;  /* 0x0000000b00049202 */ /* 0x001fc60000000f00 */
[----:B--2---:R0:W-:Y:S01]  /*3c3b0*/  STL [R1+0x3c], R3 ;  /* 0x00003c0301007387 */ /* 0x0041e20000100800 */
[----:B---3--:R-:W-:-:S03]  /*3c3c0*/  PRMT R0, RZ, 0x7610, R0 ;  /* 0x00007610ff007816 */ /* 0x008fc60000000000 */
[----:B------:R-:W2:Y:S04]  /*3c3d0*/  LDL R11, [R1+0x2408] ;  /* 0x00240800010b7983 */ /* 0x000ea80000100800 */
[----:B----4-:R1:W3:Y:S04]  /*3c3e0*/  @!P1 LDG.E.U16 R2, desc[UR8][R4.64] ;  /* 0x0000000804029981 */ /* 0x0102e8000c1e1500 */
[----:B0-----:R-:W4:Y:S04]  /*3c3f0*/  LDL R3, [R1+0x239c] ;  /* 0x00239c0001037983 */ /* 0x001f280000100800 */
[----:B------:R-:W1:Y:S04]  /*3c400*/  LDL R4, [R1+0x2308] ;  /* 0x0023080001047983 */ /* 0x000e680000100800 */
[----:B------:R-:W1:Y:S02]  /*3c410*/  LDL R5, [R1+0x2314] ;  /* 0x0023140001057983 */ /* 0x000e640000100800 */
[----:B-1----:R-:W-:-:S04]  /*3c420*/  @!P0 LOP3.LUT R5, R5, R4, RZ, 0x3c, !PT ;  /* 0x0000000405058212 */ /* 0x002fc800078e3cff */
[----:B------:R-:W-:-:S04]  /*3c430*/  @!P0 LOP3.LUT R4, R5, R4, RZ, 0x3c, !PT ;  /* 0x0000000405048212 */ /* 0x000fc800078e3cff */
[----:B------:R-:W-:-:S05]  /*3c440*/  @!P0 LOP3.LUT R5, R5, R4, RZ, 0x3c, !PT ;  /* 0x0000000405058212 */ /* 0x000fca00078e3cff */
[----:B------:R-:W2:Y:S04]  /*3c450*/  @!P0 LDG.E.U16 R0, desc[UR8][R4.64] ;  /* 0x0000000804008981 */ /* 0x000ea8000c1e1500 */
[----:B---3--:R0:W-:Y:S04]  /*3c460*/  STL [R1+0x38], R2 ;  /* 0x0000380201007387 */ /* 0x0081e80000100800 */
[----:B0-----:R-:W3:Y:S04]  /*3c470*/  LDL R2, [R1+0x2414] ;  /* 0x0024140001027983 */ /* 0x001ee80000100800 */
[----:B--2---:R0:W-:Y:S04]  /*3c480*/  STL [R1+0x34], R0 ;  /* 0x0000340001007387 */ /* 0x0041e80000100800 */
[----:B0-----:R-:W2:Y:S04]  /*3c490*/  LDL.LU R0, [R1+0x63b0] ;  /* 0x0063b00001007983 */ /* 0x001ea80000300800 */
[----:B------:R-:W2:Y:S01]  /*3c4a0*/  LDL R5, [R1+0x2310] ;  /* 0x0023100001057983 */ /* 0x000ea20000100800 */
[----:B------:R-:W-:Y:S01]  /*3c4b0*/  PRMT R13, RZ, 0x7610, R13 ;  /* 0x00007610ff0d7816 */ /* 0x000fe2000000000d */
[----:B------:R-:W-:-:S02]  /*3c4c0*/  @!P1 IMAD.MOV.U32 R4, RZ, RZ, R14 ;  /* 0x000000ffff049224 */ /* 0x000fc400078e000e */
[----:B------:R-:W3:Y:S04]  /*3c4d0*/  LDL R14, [R1+0x2488] ;  /* 0x00248800010e7983 */ /* 0x000ee80000100800 */
[----:B--2---:R0:W2:Y:S04]  /*3c4e0*/  @!P1 LDG.E.U16 R13, desc[UR8][R4.64] ;  /* 0x00000008040d9981 */ /* 0x0040a8000c1e1500 */
[----:B------:R-:W0:Y:S04]  /*3c4f0*/  LDL R4, [R1+0x2388] ;  /* 0x0023880001047983 */ /* 0x000e280000100800 */
[----:B------:R-:W0:Y:S01]  /*3c500*/  LDL R5, [R1+0x2394] ;  /* 0x0023940001057983 */ /* 0x000e220000100800 */
[----:B------:R-:W-:-:S02]  /*3c510*/  PRMT R0, RZ, 0x7610, R0 ;  /* 0x00007610ff007816 */ /* 0x000fc40000000000 */
[----:B0-----:R-:W-:-:S04]  /*3c520*/  @!P0 LOP3.LUT R5, R5, R4, RZ, 0x3c, !PT ;  /* 0x0000000405058212 */ /* 0x001fc800078e3cff */
[----:B------:R-:W-:-:S04]  /*3c530*/  @!P0 LOP3.LUT R4, R5, R4, RZ, 0x3c, !PT ;  /* 0x0000000405048212 */ /* 0x000fc800078e3cff */
[----:B------:R-:W-:-:S05]  /*3c540*/  @!P0 LOP3.LUT R5, R5, R4, RZ, 0x3c, !PT ;  /* 0x0000000405058212 */ /* 0x000fca00078e3cff */
[----:B------:R-:W3:Y:S04]  /*3c550*/  @!P0 LDG.E.U16 R0, desc[UR8][R4.64] ;  /* 0x0000000804008981 */ /* 0x000ee8000c1e1500 */
[----:B--2---:R0:W-:Y:S04]  /*3c560*/  STL [R1+0x30], R13 ;  /* 0x0000300d01007387 */ /* 0x0041e80000100800 */
[----:B0-----:R-:W2:Y:S04]  /*3c570*/  LDL R13, [R1+0x2494] ;  /* 0x00249400010d7983 */ /* 0x001ea80000100800 */
[----:B---3--:R0:W-:Y:S04]  /*3c580*/  STL [R1+0x24], R0 ;  /* 0x0000240001007387 */ /* 0x0081e80000100800 */
[----:B0-----:R-:W3:Y:S01]  /*3c590*/  LDL.LU R0, [R1+0x63ac] ;  /* 0x0063ac0001007983 */ /* 0x001ee20000300800 */
[----:B------:R-:W-:Y:S01]  /*3c5a0*/  PRMT R15, RZ, 0x7610, R15 ;  /* 0x00007610ff0f7816 */ /* 0x000fe2000000000f */
[----:B----4-:R-:W-:-:S02]  /*3c5b0*/  @!P1 IMAD.MOV.U32 R4, RZ, RZ, R3 ;  /* 0x000000ffff049224 */ /* 0x010fc400078e0003 */
[----:B------:R-:W-:Y:S01]  /*3c5c0*/  @!P1 IMAD.MOV.U32 R5, RZ, RZ, R12 ;  /* 0x000000ffff059224 */ /* 0x000fe200078e000c */
[----:B------:R-:W4:Y:S04]  /*3c5d0*/  LDL R3, [R1+0x249c] ;  /* 0x00249c0001037983 */ /* 0x000f280000100800 */
[----:B------:R-:W2:Y:S04]  /*3c5e0*/  LDL R12, [R1+0x2490] ;  /* 0x00249000010c7983 */ /* 0x000ea80000100800 */
[----:B------:R0:W2:Y:S02]  /*3c5f0*/  @!P1 LDG.E.U16 R15, desc[UR8][R4.64] ;  /* 0x00000008040f9981 */ /* 0x0000a4000c1e1500 */
[----:B0-----:R-:W-:-:S02]  /*3c600*/  @!P0 IMAD.MOV.U32 R4, RZ, RZ, R2 ;  /* 0x000000ffff048224 */ /* 0x001fc400078e0002 */
[----:B------:R-:W-:Y:S01]  /*3c610*/  @!P0 IMAD.MOV.U32 R5, RZ, RZ, R11 ;  /* 0x000000ffff058224 */ /* 0x000fe200078e000b */
[----:B---3--:R-:W-:-:S06]  /*3c620*/  PRMT R0, RZ, 0x7610, R0 ;  /* 0x00007610ff007816 */ /* 0x008fcc0000000000 */
[----:B------:R-:W3:Y:S04]  /*3c630*/  @!P0 LDG.E.U16 R0, desc[UR8][R4.64] ;  /* 0x0000000804008981 */ /* 0x000ee8000c1e1500 */
[----:B--2---:R0:W-:Y:S04]  /*3c640*/  STL [R1+0x20], R15 ;  /* 0x0000200f01007387 */ /* 0x0041e80000100800 */
[----:B0-----:R-:W2:Y:S04]  /*3c650*/  LDL.LU R15, [R1+0x63a8] ;  /* 0x0063a800010f7983 */ /* 0x001ea80000300800 */
[----:B------:R-:W4:Y:S04]  /*3c660*/  LDL R11, [R1+0x2508] ;  /* 0x00250800010b7983 */ /* 0x000f280000100800 */
[----:B------:R-:W4:Y:S04]  /*3c670*/  LDL R2, [R1+0x2514] ;  /* 0x0025140001027983 */ /* 0x000f280000100800 */
[----:B---3--:R0:W-:Y:S04]  /*3c680*/  STL [R1+0x14], R0 ;  /* 0x0000140001007387 */ /* 0x0081e80000100800 */
[----:B0-----:R-:W3:Y:S04]  /*3c690*/  LDL.LU R0, [R1+0x63a4] ;  /* 0x0063a40001007983 */ /* 0x001ee80000300800 */
[----:B------:R-:W3:Y:S04]  /*3c6a0*/  LDL R4, [R1+0x2410] ;  /* 0x0024100001047983 */ /* 0x000ee80000100800 */
[----:B------:R-:W3:Y:S01]  /*3c6b0*/  LDL R5, [R1+0x241c] ;  /* 0x00241c0001057983 */ /* 0x000ee20000100800 */
[----:B--2---:R-:W-:-:S02]  /*3c6c0*/  PRMT R15, RZ, 0x7610, R15 ;  /* 0x00007610ff0f7816 */ /* 0x004fc4000000000f */
[----:B------:R-:W-:Y:S02]  /*3c6d0*/  PRMT R9, RZ, 0x7610, R9 ;  /* 0x00007610ff097816 */ /* 0x000fe40000000009 */
[----:B------:R-:W-:Y:S02]  /*3c6e0*/  PRMT R8, RZ, 0x7610, R8 ;  /* 0x00007610ff087816 */ /* 0x000fe40000000008 */
[----:B------:R-:W-:Y:S02]  /*3c6f0*/  PRMT R7, RZ, 0x7610, R7 ;  /* 0x00007610ff077816 */ /* 0x000fe40000000007 */
[----:B---3--:R-:W-:-:S04]  /*3c700*/  @!P1 LOP3.LUT R5, R5, R4, RZ, 0x3c, !PT ;  /* 0x0000000405059212 */ /* 0x008fc800078e3cff */
[----:B------:R-:W-:-:S04]  /*3c710*/  @!P1 LOP3.LUT R4, R5, R4, RZ, 0x3c, !PT ;  /* 0x0000000405049212 */ /* 0x000fc800078e3cff */
[----:B------:R-:W-:-:S05]  /*3c720*/  @!P1 LOP3.LUT R5, R5, R4, RZ, 0x3c, !PT ;  /* 0x0000000405059212 */ /* 0x000fca00078e3cff */
[----:B------:R0:W2:Y:S02]  /*3c730*/  @!P1 LDG.E.U16 R15, desc[UR8][R4.64] ;  /* 0x00000008040f9981 */ /* 0x0000a4000c1e1500 */
[----:B0-----:R-:W-:Y:S02]  /*3c740*/  @!P0 IMAD.MOV.U32 R4, RZ, RZ, R13 ;  /* 0x000000ffff048224 */ /* 0x001fe400078e000d */
[----:B------:R-:W-:-:S05]  /*3c750*/  @!P0 IMAD.MOV.U32 R5, RZ, RZ, R14 ;  /* 0x000000ffff058224 */ /* 0x000fca00078e000e */
[----:B------:R4:W3:Y:S02]  /*3c760*/  @!P0 LDG.E.U16 R9, desc[UR8][R4.64] ;  /* 0x0000000804098981 */ /* 0x0008e4000c1e1500 */
[----:B----4-:R-:W-:Y:S02]  /*3c770*/  @!P1 IMAD.MOV.U32 R4, RZ, RZ, R3 ;  /* 0x000000ffff049224 */ /* 0x010fe400078e0003 */
[----:B------:R-:W-:-:S05]  /*3c780*/  @!P1 IMAD.MOV.U32 R5, RZ, RZ, R12 ;  /* 0x000000ffff059224 */ /* 0x000fca00078e000c */
[----:B------:R0:W4:Y:S02]  /*3c790*/  @!P1 LDG.E.U16 R8, desc[UR8][R4.64] ;  /* 0x0000000804089981 */ /* 0x000124000c1e1500 */
[----:B0-----:R-:W-:Y:S01]  /*3c7a0*/  @!P0 IMAD.MOV.U32 R4, RZ, RZ, R2 ;  /* 0x000000ffff048224 */ /* 0x001fe200078e0002 */
[----:B------:R-:W-:-:S05]  /*3c7b0*/  @!P0 MOV R5, R11 ;  /* 0x0000000b00058202 */ /* 0x000fca0000000f00 */
[----:B------:R-:W4:Y:S04]  /*3c7c0*/  @!P0 LDG.E.U16 R7, desc[UR8][R4.64] ;  /* 0x0000000804078981 */ /* 0x000f28000c1e1500 */
[----:B--2---:R0:W-:Y:S04]  /*3c7d0*/  STL [R1+0x10], R15 ;  /* 0x0000100f01007387 */ /* 0x0041e80000100800 */
[----:B------:R-:W2:Y:S04]  /*3c7e0*/  LDL R14, [R1+0x251c] ;  /* 0x00251c00010e7983 */ /* 0x000ea80000100800 */
[----:B0-----:R-:W2:Y:S04]  /*3c7f0*/  LDL R15, [R1+0x2510] ;  /* 0x00251000010f7983 */ /* 0x001ea80000100800 */
[----:B---3--:R0:W-:Y:S04]  /*3c800*/  STL [R1+0x62ec], R9 ;  /* 0x0062ec0901007387 */ /* 0x0081e80000100800 */
[----:B------:R-:W3:Y:S04]  /*3c810*/  LDL R3, [R1+0x2594] ;  /* 0x0025940001037983 */ /* 0x000ee80000100800 */
[----:B----4-:R1:W-:Y:S04]  /*3c820*/  STL [R1+0x62f0], R8 ;  /* 0x0062f00801007387 */ /* 0x0103e80000100800 */
[----:B------:R-:W4:Y:S04]  /*3c830*/  LDL R13, [R1+0x2590] ;  /* 0x00259000010d7983 */ /* 0x000f280000100800 */
[----:B------:R-:W4:Y:S04]  /*3c840*/  LDL R12, [R1+0x259c] ;  /* 0x00259c00010c7983 */ /* 0x000f280000100800 */
[----:B------:R-:W4:Y:S04]  /*3c850*/  LDL R11, [R1+0x1a98] ;  /* 0x001a9800010b7983 */ /* 0x000f280000100800 */
[----:B------:R-:W4:Y:S04]  /*3c860*/  LDL R2, [R1+0x1a9c] ;  /* 0x001a9c0001027983 */ /* 0x000f280000100800 */
[----:B------:R1:W-:Y:S01]  /*3c870*/  STL [R1+0x62f4], R7 ;  /* 0x0062f40701007387 */ /* 0x0003e20000100800 */
[----:B------:R-:W-:-:S02]  /*3c880*/  PRMT R6, RZ, 0x7610, R6 ;  /* 0x00007610ff067816 */ /* 0x000fc40000000006 */
[----:B------:R-:W-:Y:S02]  /*3c890*/  PRMT R5, RZ, 0x7610, R5 ;  /* 0x00007610ff057816 */ /* 0x000fe40000000005 */
[----:B------:R-:W-:Y:S01]  /*3c8a0*/  PRMT R4, RZ, 0x7610, R4 ;  /* 0x00007610ff047816 */ /* 0x000fe20000000004 */
[----:B0-----:R-:W4:Y:S04]  /*3c8b0*/  LDL R9, [R1+0x1a90] ;  /* 0x001a900001097983 */ /* 0x001f280000100800 */
[----:B-1----:R-:W4:Y:S04]  /*3c8c0*/  LDL R8, [R1+0x1a94] ;  /* 0x001a940001087983 */ /* 0x002f280000100800 */
[----:B------:R-:W4:Y:S04]  /*3c8d0*/  LDL R7, [R1+0x2588] ;  /* 0x0025880001077983 */ /* 0x000f280000100800 */
[----:B--2---:R3:W2:Y:S02]  /*3c8e0*/  @!P1 LDG.E.U16 R6, desc[UR8][R14.64] ;  /* 0x000000080e069981 */ /* 0x0046a4000c1e1500 */
[----:B---3--:R-:W-:-:S02]  /*3c8f0*/  @!P0 IMAD.MOV.U32 R14, RZ, RZ, R3 ;  /* 0x000000ffff0e8224 */ /* 0x008fc400078e0003 */
[----:B----4-:R-:W-:-:S05]  /*3c900*/  @!P0 IMAD.MOV.U32 R15, RZ, RZ, R7 ;  /* 0x000000ffff0f8224 */ /* 0x010fca00078e0007 */
[----:B------:R0:W3:Y:S02]  /*3c910*/  @!P0 LDG.E.U16 R5, desc[UR8][R14.64] ;  /* 0x000000080e058981 */ /* 0x0000e4000c1e1500 */
[----:B0-----:R-:W-:Y:S02]  /*3c920*/  @!P1 IMAD.MOV.U32 R14, RZ, RZ, R12 ;  /* 0x000000ffff0e9224 */ /* 0x001fe400078e000c */
[----:B------:R-:W-:-:S05]  /*3c930*/  @!P1 IMAD.MOV.U32 R15, RZ, RZ, R13 ;  /* 0x000000ffff0f9224 */ /* 0x000fca00078e000d */
[----:B------:R0:W4:Y:S01]  /*3c940*/  @!P1 LDG.E.U16 R4, desc[UR8][R14.64] ;  /* 0x000000080e049981 */ /* 0x000122000c1e1500 */
[----:B------:R-:W-:Y:S02]  /*3c950*/  PRMT R10, RZ, 0x7610, R10 ;  /* 0x00007610ff0a7816 */ /* 0x000fe4000000000a */
[----:B------:R-:W-:Y:S01]  /*3c960*/  PRMT R0, RZ, 0x7610, R0 ;  /* 0x00007610ff007816 */ /* 0x000fe20000000000 */
[----:B0-----:R-:W-:Y:S02]  /*3c970*/  @!P0 IMAD.MOV.U32 R14, RZ, RZ, R2 ;  /* 0x000000ffff0e8224 */ /* 0x001fe400078e0002 */
[----:B------:R-:W-:-:S05]  /*3c980*/  @!P0 IMAD.MOV.U32 R15, RZ, RZ, R11 ;  /* 0x000000ffff0f8224 */ /* 0x000fca00078e000b */
[----:B------:R0:W4:Y:S02]  /*3c990*/  @!P0 LDG.E.U16 R10, desc[UR8][R14.64] ;  /* 0x000000080e0a8981 */ /* 0x000124000c1e1500 */
[----:B0-----:R-:W-:Y:S02]  /*3c9a0*/  @!P1 IMAD.MOV.U32 R14, RZ, RZ, R8 ;  /* 0x000000ffff0e9224 */ /* 0x001fe400078e0008 */
[----:B------:R-:W-:-:S05]  /*3c9b0*/  @!P1 IMAD.MOV.U32 R15, RZ, RZ, R9 ;  /* 0x000000ffff0f9224 */ /* 0x000fca00078e0009 */
[----:B------:R-:W4:Y:S04]  /*3c9c0*/  @!P1 LDG.E.U16 R0, desc[UR8][R14.64] ;  /* 0x000000080e009981 */ /* 0x000f28000c1e1500 */
[----:B--2---:R0:W-:Y:S04]  /*3c9d0*/  STL [R1+0x62f8], R6 ;  /* 0x0062f80601007387 */ /* 0x0041e80000100800 */
[----:B------:R-:W2:Y:S04]  /*3c9e0*/  LDL R7, [R1+0x1a18] ;  /* 0x001a180001077983 */ /* 0x000ea80000100800 */
[----:B------:R-:W2:Y:S04]  /*3c9f0*/  LDL R3, [R1+0x1a1c] ;  /* 0x001a1c0001037983 */ /* 0x000ea80000100800 */
[----:B---3--:R1:W-:Y:S04]  /*3ca00*/  STL [R1+0x62fc], R5 ;  /* 0x0062fc0501007387 */ /* 0x0083e80000100800 */
[----:B----4-:R3:W-:Y:S04]  /*3ca10*/  STL [R1+0x6300], R4 ;  /* 0x0063000401007387 */ /* 0x0107e80000100800 */
[----:B0-----:R-:W4:Y:S04]  /*3ca20*/  LDL R6, [R1+0x1a10] ;  /* 0x001a100001067983 */ /* 0x001f280000100800 */
[----:B------:R-:W4:Y:S01]  /*3ca30*/  LDL R2, [R1+0x1a14] ;  /* 0x001a140001027983 */ /* 0x000f220000100800 */
[----:B------:R-:W-:-:S02]  /*3ca40*/  PRMT R29, RZ, 0x7610, R29 ;  /* 0x00007610ff1d7816 */ /* 0x000fc4000000001d */
[----:B------:R-:W-:Y:S01]  /*3ca50*/  PRMT R28, RZ, 0x7610, R28 ;  /* 0x00007610ff1c7816 */ /* 0x000fe2000000001c */
[----:B-1----:R-:W4:Y:S04]  /*3ca60*/  LDL R5, [R1+0x1998] ;  /* 0x0019980001057983 */ /* 0x002f280000100800 */
[----:B---3--:R-:W3:Y:S04]  /*3ca70*/  LDL R4, [R1+0x199c] ;  /* 0x00199c0001047983 */ /* 0x008ee80000100800 */
[----:B------:R0:W-:Y:S04]  /*3ca80*/  STL [R1+0x6304], R0 ;  /* 0x0063040001007387 */ /* 0x0001e80000100800 */
[----:B------:R-:W3:Y:S04]  /*3ca90*/  LDL R8, [R1+0x1990] ;  /* 0x0019900001087983 */ /* 0x000ee80000100800 */
[----:B0-----:R-:W3:Y:S01]  /*3caa0*/  LDL R0, [R1+0x191c] ;  /* 0x00191c0001007983 */ /* 0x001ee20000100800 */
[----:B--2---:R-:W-:-:S02]  /*3cab0*/  @!P0 IMAD.MOV.U32 R15, RZ, RZ, R7 ;  /* 0x000000ffff0f8224 */ /* 0x004fc400078e0007 */
[----:B------:R-:W-:Y:S01]  /*3cac0*/  @!P0 IMAD.MOV.U32 R14, RZ, RZ, R3 ;  /* 0x000000ffff0e8224 */ /* 0x000fe200078e0003 */
[----:B------:R-:W2:Y:S04]  /*3cad0*/  LDL R7, [R1+0x1994] ;  /* 0x0019940001077983 */ /* 0x000ea80000100800 */
[----:B------:R-:W2:Y:S04]  /*3cae0*/  LDL R3, [R1+0x1918] ;  /* 0x0019180001037983 */ /* 0x000ea80000100800 */
[----:B------:R4:W2:Y:S02]  /*3caf0*/  @!P0 LDG.E.U16 R29, desc[UR8][R14.64] ;  /* 0x000000080e1d8981 */ /* 0x0008a4000c1e1500 */
[----:B----4-:R-:W-:Y:S01]  /*3cb00*/  @!P1 IMAD.MOV.U32 R15, RZ, RZ, R6 ;  /* 0x000000ffff0f9224 */ /* 0x010fe200078e0006 */
[----:B------:R-:W-:-:S05]  /*3cb10*/  @!P1 MOV R14, R2 ;  /* 0x00000002000e9202 */ /* 0x000fca0000000f00 */
[----:B------:R3:W4:Y:S01]  /*3cb20*/  @!P1 LDG.E.U16 R28, desc[UR8][R14.64] ;  /* 0x000000080e1c9981 */ /* 0x000722000c1e1500 */
[----:B------:R-:W-:Y:S02]  /*3cb30*/  PRMT R27, RZ, 0x7610, R27 ;  /* 0x00007610ff1b7816 */ /* 0x000fe4000000001b */
[----:B------:R-:W-:Y:S01]  /*3cb40*/  PRMT R26, RZ, 0x7610, R26 ;  /* 0x00007610ff1a7816 */ /* 0x000fe2000000001a */
[----:B---3--:R-:W-:Y:S02]  /*3cb50*/  @!P0 IMAD.MOV.U32 R14, RZ, RZ, R4 ;  /* 0x000000ffff0e8224 */ /* 0x008fe400078e0004 */
[----:B------:R-:W-:-:S05]  /*3cb60*/  @!P0 IMAD.MOV.U32 R15, RZ, RZ, R5 ;  /* 0x000000ffff0f8224 */ /* 0x000fca00078e0005 */
[----:B------:R0:W3:Y:S02]  /*3cb70*/  @!P0 LDG.E.U16 R27, desc[UR8][R14.64] ;  /* 0x000000080e1b8981 */ /* 0x0000e4000c1e1500 */
[----:B0-----:R-:W-:Y:S02]  /*3cb80*/  @!P1 IMAD.MOV.U32 R15, RZ, RZ, R8 ;  /* 0x000000ffff0f9224 */ /* 0x001fe400078e0008 */
[----:B--2---:R-:W-:Y:S04]  /*3cb90*/  STL [R1+0x6308], R29 ;  /* 0x0063081d01007387 */ /* 0x004fe80000100800 */
[----:B------:R-:W2:Y:S04]  /*3cba0*/  LDL R6, [R1+0x1910] ;  /* 0x0019100001067983 */ /* 0x000ea80000100800 */
[----:B------:R-:W2:Y:S01]  /*3cbb0*/  LDL R2, [R1+0x1914] ;  /* 0x0019140001027983 */ /* 0x000ea20000100800 */
[----:B------:R-:W-:-:S05]  /*3cbc0*/  @!P1 IMAD.MOV.U32 R14, RZ, RZ, R7 ;  /* 0x000000ffff0e9224 */ /* 0x000fca00078e0007 */
[----:B------:R0:W2:Y:S04]  /*3cbd0*/  @!P1 LDG.E.U16 R26, desc[UR8][R14.64] ;  /* 0x000000080e1a9981 */ /* 0x0000a8000c1e1500 */
[----:B----4-:R-:W-:Y:S04]  /*3cbe0*/  STL [R1+0x630c], R28 ;  /* 0x00630c1c01007387 */ /* 0x010fe80000100800 */
[----:B------:R-:W4:Y:S04]  /*3cbf0*/  LDL R5, [R1+0x1898] ;  /* 0x0018980001057983 */ /* 0x000f280000100800 */
[----:B------:R-:W4:Y:S01]  /*3cc00*/  LDL R4, [R1+0x189c] ;  /* 0x00189c0001047983 */ /* 0x000f220000100800 */
[----:B------:R-:W-:Y:S01]  /*3cc10*/  PRMT R25, RZ, 0x7610, R25 ;  /* 0x00007610ff197816 */ /* 0x000fe20000000019 */
[----:B0-----:R-:W-:-:S02]  /*3cc20*/  @!P0 IMAD.MOV.U32 R14, RZ, RZ, R0 ;  /* 0x000000ffff0e8224 */ /* 0x001fc400078e0000 */
[----:B------:R-:W-:Y:S01]  /*3cc30*/  @!P0 IMAD.MOV.U32 R15, RZ, RZ, R3 ;  /* 0x000000ffff0f8224 */ /* 0x000fe200078e0003 */
[----:B------:R-:W-:-:S04]  /*3cc40*/  PRMT R24, RZ, 0x7610, R24 ;  /* 0x00007610ff187816 */ /* 0x000fc80000000018 */
[----:B------:R2:W4:Y:S01]  /*3cc50*/  @!P0 LDG.E.U16 R25, desc[UR8][R14.64] ;  /* 0x000000080e198981 */ /* 0x000522000c1e1500 */
[----:B------:R-:W-:-:S03]  /*3cc60*/  PRMT R23, RZ, 0x7610, R23 ;  /* 0x00007610ff177816 */ /* 0x000fc60000000017 */
[----:B---3--:R-:W-:Y:S01]  /*3cc70*/  STL [R1+0x6310], R27 ;  /* 0x0063101b01007387 */ /* 0x008fe20000100800 */
[----:B--2---:R-:W-:Y:S02]  /*3cc80*/  @!P1 IMAD.MOV.U32 R15, RZ, RZ, R6 ;  /* 0x000000ffff0f9224 */ /* 0x004fe400078e0006 */
[----:B------:R-:W-:-:S05]  /*3cc90*/  @!P1 IMAD.MOV.U32 R14, RZ, RZ, R2 ;  /* 0x000000ffff0e9224 */ /* 0x000fca00078e0002 */
[----:B------:R4:W2:Y:S04]  /*3cca0*/  @!P1 LDG.E.U16 R24, desc[UR8][R14.64] ;  /* 0x000000080e189981 */ /* 0x0008a8000c1e1500 */
[----:B------:R-:W-:Y:S04]  /*3ccb0*/  STL [R1+0x6314], R26 ;  /* 0x0063141a01007387 */ /* 0x000fe80000100800 */
[----:B------:R0:W-:Y:S04]  /*3ccc0*/  STL [R1+0x4], R10 ;  /* 0x0000040a01007387 */ /* 0x0001e80000100800 */
[----:B------:R-:W3:Y:S04]  /*3ccd0*/  LDL R3, [R1+0x1890] ;  /* 0x0018900001037983 */ /* 0x000ee80000100800 */
[----:B------:R-:W3:Y:S01]  /*3cce0*/  LDL R0, [R1+0x1894] ;  /* 0x0018940001007983 */ /* 0x000ee20000100800 */
[----:B----4-:R-:W-:Y:S01]  /*3ccf0*/  @!P0 MOV R15, R5 ;  /* 0x00000005000f8202 */ /* 0x010fe20000000f00 */
[----:B------:R-:W-:-:S05]  /*3cd00*/  @!P0 IMAD.MOV.U32 R14, RZ, RZ, R4 ;  /* 0x000000ffff0e8224 */ /* 0x000fca00078e0004 */
[----:B------:R3:W4:Y:S04]  /*3cd10*/  @!P0 LDG.E.U16 R23, desc[UR8][R14.64] ;  /* 0x000000080e178981 */ /* 0x000728000c1e1500 */
[----:B------:R-:W-:Y:S04]  /*3cd20*/  STL [R1+0x6318], R25 ;  /* 0x0063181901007387 */ /* 0x000fe80000100800 */
[----:B------:R-:W4:Y:S04]  /*3cd30*/  LDL R11, [R1+0x1818] ;  /* 0x00181800010b7983 */ /* 0x000f280000100800 */
[----:B------:R-:W4:Y:S01]  /*3cd40*/  LDL R2, [R1+0x181c] ;  /* 0x00181c0001027983 */ /* 0x000f220000100800 */
[----:B------:R-:W-:-:S03]  /*3cd50*/  PRMT R22, RZ, 0x7610, R22 ;  /* 0x00007610ff167816 */ /* 0x000fc60000000016 */
[----:B--2---:R-:W-:Y:S04]  /*3cd60*/  STL [R1+0x631c], R24 ;  /* 0x00631c1801007387 */ /* 0x004fe80000100800 */
[----:B0-----:R-:W2:Y:S04]  /*3cd70*/  LDL R10, [R1+0x1810] ;  /* 0x00181000010a7983 */ /* 0x001ea80000100800 */
[----:B------:R-:W2:Y:S04]  /*3cd80*/  LDL R9, [R1+0x1814] ;  /* 0x0018140001097983 */ /* 0x000ea80000100800 */
[----:B------:R-:W2:Y:S04]  /*3cd90*/  LDL R8, [R1+0x1798] ;  /* 0x0017980001087983 */ /* 0x000ea80000100800 */
[----:B------:R-:W2:Y:S01]  /*3cda0*/  LDL R7, [R1+0x179c] ;  /* 0x00179c0001077983 */ /* 0x000ea20000100800 */
[----:B---3--:R-:W-:-:S02]  /*3cdb0*/  @!P1 IMAD.MOV.U32 R15, RZ, RZ, R3 ;  /* 0x000000ffff0f9224 */ /* 0x008fc400078e0003 */
[----:B------:R-:W-:-:S05]  /*3cdc0*/  @!P1 IMAD.MOV.U32 R14, RZ, RZ, R0 ;  /* 0x000000ffff0e9224 */ /* 0x000fca00078e0000 */
[----:B------:R0:W3:Y:S04]  /*3cdd0*/  @!P1 LDG.E.U16 R22, desc[UR8][R14.64] ;  /* 0x000000080e169981 */ /* 0x0000e8000c1e1500 */
[----:B----4-:R-:W-:Y:S04]  /*3cde0*/  STL [R1+0x6320], R23 ;  /* 0x0063201701007387 */ /* 0x010fe80000100800 */
[----:B------:R-:W4:Y:S04]  /*3cdf0*/  LDL R6, [R1+0x1790] ;  /* 0x0017900001067983 */ /* 0x000f280000100800 */
[----:B------:R-:W4:Y:S04]  /*3ce00*/  LDL R5, [R1+0x1794] ;  /* 0x0017940001057983 */ /* 0x000f280000100800 */
[----:B------:R-:W4:Y:S04]  /*3ce10*/  LDL R4, [R1+0x1718] ;  /* 0x0017180001047983 */ /* 0x000f280000100800 */
[----:B------:R-:W4:Y:S01]  /*3ce20*/  LDL R3, [R1+0x171c] ;  /* 0x00171c0001037983 */ /* 0x000f220000100800 */
[----:B------:R-:W-:Y:S01]  /*3ce30*/  PRMT R18, RZ, 0x7610, R18 ;  /* 0x00007610ff127816 */ /* 0x000fe20000000012 */
[----:B0-----:R-:W-:-:S02]  /*3ce40*/  @!P0 IMAD.MOV.U32 R14, RZ, RZ, R2 ;  /* 0x000000ffff0e8224 */ /* 0x001fc400078e0002 */
[----:B------:R-:W-:Y:S01]  /*3ce50*/  @!P0 IMAD.MOV.U32 R15, RZ, RZ, R11 ;  /* 0x000000ffff0f8224 */ /* 0x000fe200078e000b */
[----:B------:R-:W-:Y:S02]  /*3ce60*/  PRMT R16, RZ, 0x7610, R16 ;  /* 0x00007610ff107816 */ /* 0x000fe40000000010 */
[----:B------:R-:W-:Y:S02]  /*3ce70*/  PRMT R17, RZ, 0x7610, R17 ;  /* 0x00007610ff117816 */ /* 0x000fe40000000011 */
[----:B------:R-:W-:Y:S02]  /*3ce80*/  PRMT R19, RZ, 0x7610, R19 ;  /* 0x00007610ff137816 */ /* 0x000fe40000000013 */
[----:B------:R-:W-:Y:S01]  /*3ce90*/  PRMT R20, RZ, 0x7610, R20 ;  /* 0x00007610ff147816 */ /* 0x000fe20000000014 */
[----:B------:R2:W4:Y:S04]  /*3cea0*/  @!P0 LDG.E.U16 R18, desc[UR8][R14.64] ;  /* 0x000000080e128981 */ /* 0x000528000c1e1500 */
[----:B------:R-:W4:Y:S01]  /*3ceb0*/  LDL R0, [R1+0x1714] ;  /* 0x0017140001007983 */ /* 0x000f220000100800 */
[----:B--2---:R-:W-:-:S02]  /*3cec0*/  @!P1 IMAD.MOV.U32 R15, RZ, RZ, R10 ;  /* 0x000000ffff0f9224 */ /* 0x004fc400078e000a */
[----:B------:R-:W-:-:S05]  /*3ced0*/  @!P1 IMAD.MOV.U32 R14, RZ, RZ, R9 ;  /* 0x000000ffff0e9224 */ /* 0x000fca00078e0009 */
[----:B------:R0:W2:Y:S02]  /*3cee0*/  @!P1 LDG.E.U16 R16, desc[UR8][R14.64] ;  /* 0x000000080e109981 */ /* 0x0000a4000c1e1500 */
[----:B0-----:R-:W-:Y:S02]  /*3cef0*/  @!P0 IMAD.MOV.U32 R14, RZ, RZ, R7 ;  /* 0x000000ffff0e8224 */ /* 0x001fe400078e0007 */
[----:B------:R-:W-:-:S05]  /*3cf00*/  @!P0 IMAD.MOV.U32 R15, RZ, RZ, R8 ;  /* 0x000000ffff0f8224 */ /* 0x000fca00078e0008 */
[----:B------:R4:W2:Y:S04]  /*3cf10*/  @!P0 LDG.E.U16 R17, desc[UR8][R14.64] ;  /* 0x000000080e118981 */ /* 0x0008a8000c1e1500 */
[----:B---3--:R-:W-:Y:S04]  /*3cf20*/  STL [R1+0x6324], R22 ;  /* 0x0063241601007387 */ /* 0x008fe80000100800 */
[----:B------:R-:W3:Y:S01]  /*3cf30*/  LDL R2, [R1+0x1710] ;  /* 0x0017100001027983 */ /* 0x000ee20000100800 */
[----:B----4-:R-:W-:Y:S02]  /*3cf40*/  @!P1 IMAD.MOV.U32 R15, RZ, RZ, R6 ;  /* 0x000000ffff0f9224 */ /* 0x010fe400078e0006 */
[----:B------:R-:W-:-:S05]  /*3cf50*/  @!P1 IMAD.MOV.U32 R14, RZ, RZ, R5 ;  /* 0x000000ffff0e9224 */ /* 0x000fca00078e0005 */
[----:B------:R0:W4:Y:S02]  /*3cf60*/  @!P1 LDG.E.U16 R19, desc[UR8][R14.64] ;  /* 0x000000080e139981 */ /* 0x000124000c1e1500 */
[----:B0-----:R-:W-:Y:S01]  /*3cf70*/  @!P0 MOV R14, R3 ;  /* 0x00000003000e8202 */ /* 0x001fe20000000f00 */
[----:B------:R-:W-:-:S05]  /*3cf80*/  @!P0 IMAD.MOV.U32 R15, RZ, RZ, R4 ;  /* 0x000000ffff0f8224 */ /* 0x000fca00078e0004 */
[----:B------:R0:W4:Y:S04]  /*3cf90*/  @!P0 LDG.E.U16 R20, desc[UR8][R14.64] ;  /* 0x000000080e148981 */ /* 0x000128000c1e1500 */
[----:B------:R-:W-:Y:S01]  /*3cfa0*/  STL [R1+0x6328], R18 ;  /* 0x0063281201007387 */ /* 0x000fe20000100800 */
[----:B------:R-:W-:Y:S01]  /*3cfb0*/  PRMT R21, RZ, 0x7610, R21 ;  /* 0x00007610ff157816 */ /* 0x000fe20000000015 */
[----:B0-----:R-:W-:Y:S02]  /*3cfc0*/  @!P1 IMAD.MOV.U32 R14, RZ, RZ, R0 ;  /* 0x000000ffff0e9224 */ /* 0x001fe400078e0000 */
[----:B--2---:R-:W-:Y:S04]  /*3cfd0*/  STL [R1+0x632c], R16 ;  /* 0x00632c1001007387 */ /* 0x004fe80000100800 */
[----:B------:R-:W-:Y:S01]  /*3cfe0*/  STL [R1+0x6330], R17 ;  /* 0x0063301101007387 */ /* 0x000fe20000100800 */
[----:B---3--:R-:W-:-:S05]  /*3cff0*/  @!P1 IMAD.MOV.U32 R15, RZ, RZ, R2 ;  /* 0x000000ffff0f9224 */ /* 0x008fca00078e0002 */
[----:B------:R-:W2:Y:S04]  /*3d000*/  @!P1 LDG.E.U16 R21, desc[UR8][R14.64] ;  /* 0x000000080e159981 */ /* 0x000ea8000c1e1500 */
[----:B----4-:R0:W-:Y:S04]  /*3d010*/  STL [R1+0x6334], R19 ;  /* 0x0063341301007387 */ /* 0x0101e80000100800 */
[----:B------:R1:W-:Y:S04]  /*3d020*/  STL [R1+0x6338], R20 ;  /* 0x0063381401007387 */ /* 0x0003e80000100800 */
[----:B0-----:R-:W3:Y:S04]  /*3d030*/  LDL R19, [R1+0x25f4] ;  /* 0x0025f40001137983 */ /* 0x001ee80000100800 */
[----:B-1----:R-:W4:Y:S04]  /*3d040*/  LDL R20, [R1+0x25e8] ;  /* 0x0025e80001147983 */ /* 0x002f280000100800 */
        /* <DEDUP_REMOVED lines=22> */
[----:B------:R-:W3:Y:S04]  /*3d1b0*/  LDL R14, [R1+0x25f0] ;  /* 0x0025f000010e7983 */ /* 0x000ee80000100800 */
[----:B------:R-:W3:Y:S04]  /*3d1c0*/  LDL R15, [R1+0x25f8] ;  /* 0x0025f800010f7983 */ /* 0x000ee80000100800 */
[----:B--2---:R0:W-:Y:S02]  /*3d1d0*/  STL [R1+0x633c], R21 ;  /* 0x00633c1501007387 */ /* 0x0041e40000100800 */
[----:B0-----:R-:W-:-:S02]  /*3d1e0*/  PRMT R21, RZ, 0x7610, R21 ;  /* 0x00007610ff157816 */ /* 0x001fc40000000015 */
[----:B---3--:R-:W-:-:S04]  /*3d1f0*/  @!P1 LOP3.LUT R15, R15, R14, RZ, 0x3c, !PT ;  /* 0x0000000e0f0f9212 */ /* 0x008fc800078e3cff */
[----:B------:R-:W-:-:S04]  /*3d200*/  @!P1 LOP3.LUT R14, R15, R14, RZ, 0x3c, !PT ;  /* 0x0000000e0f0e9212 */ /* 0x000fc800078e3cff */
[----:B------:R-:W-:-:S05]  /*3d210*/  @!P1 LOP3.LUT R15, R15, R14, RZ, 0x3c, !PT ;  /* 0x0000000e0f0f9212 */ /* 0x000fca00078e3cff */
[----:B------:R0:W2:Y:S01]  /*3d220*/  @!P1 LDG.E.U16 R21, desc[UR8][R14.64] ;  /* 0x000000080e159981 */ /* 0x0000a2000c1e1500 */
[----:B------:R-:W-:Y:S01]  /*3d230*/  PRMT R17, RZ, 0x7610, R17 ;  /* 0x00007610ff117816 */ /* 0x000fe20000000011 */
[----:B0-----:R-:W-:Y:S02]  /*3d240*/  @!P0 IMAD.MOV.U32 R14, RZ, RZ, R19 ;  /* 0x000000ffff0e8224 */ /* 0x001fe400078e0013 */
[----:B----4-:R-:W-:-:S03]  /*3d250*/  @!P0 IMAD.MOV.U32 R15, RZ, RZ, R20 ;  /* 0x000000ffff0f8224 */ /* 0x010fc600078e0014 */
[----:B------:R-:W-:Y:S04]  /*3d260*/  STL [R1+0x6344], R14 ;  /* 0x0063440e01007387 */ /* 0x000fe80000100800 */
[----:B------:R0:W-:Y:S04]  /*3d270*/  STL [R1+0x6340], R15 ;  /* 0x0063400f01007387 */ /* 0x0001e80000100800 */
[----:B------:R-:W3:Y:S04]  /*3d280*/  @!P0 LDG.E.U16 R17, desc[UR8][R14.64] ;  /* 0x000000080e118981 */ /* 0x000ee8000c1e1500 */
[----:B--2---:R-:W-:Y:S04]  /*3d290*/  STL [R1+0xd58], R21 ;  /* 0x000d581501007387 */ /* 0x004fe80000100800 */
[----:B0-----:R-:W2:Y:S04]  /*3d2a0*/  LDL.LU R15, [R1+0x39c] ;  /* 0x00039c00010f7983 */ /* 0x001ea80000300800 */
[----:B--2---:R0:W-:Y:S04]  /*3d2b0*/  STL [R1+0x6394], R15 ;  /* 0x0063940f01007387 */ /* 0x0041e80000100800 */
[----:B0-----:R-:W2:Y:S04]  /*3d2c0*/  LDL.LU R15, [R1+0x3a0] ;  /* 0x0003a000010f7983 */ /* 0x001ea80000300800 */
[----:B--2---:R0:W-:Y:S04]  /*3d2d0*/  STL [R1+0x6398], R15 ;  /* 0x0063980f01007387 */ /* 0x0041e80000100800 */
[----:B---3--:R-:W-:Y:S04]  /*3d2e0*/  STL [R1+0xd5c], R17 ;  /* 0x000d5c1101007387 */ /* 0x008fe80000100800 */
[----:B0-----:R-:W2:Y:S01]  /*3d2f0*/  LDL.LU R15, [R1+0x254] ;  /* 0x00025400010f7983 */ /* 0x001ea20000300800 */
[----:B------:R-:W0:Y:S02]  /*3d300*/  S2R R13, SR_TID.X ;  /* 0x00000000000d7919 */ /* 0x000e240000002100 */
[----:B0-----:R-:W-:-:S05]  /*3d310*/  LOP3.LUT R13, R13, 0x3f, RZ, 0xc0, !PT ;  /* 0x0000003f0d0d7812 */ /* 0x001fca00078ec0ff */
[----:B------:R-:W-:Y:S01]  /*3d320*/  IMAD.SHL.U32 R13, R13, 0x2, RZ ;  /* 0x000000020d0d7824 */ /* 0x000fe200078e00ff */
[----:B--2---:R0:W-:Y:S04]  /*3d330*/  STL [R1+0x63a0], R15 ;  /* 0x0063a00f01007387 */ /* 0x0041e80000100800 */
[----:B0-----:R-:W2:Y:S04]  /*3d340*/  LDL.LU R15, [R1+0x260] ;  /* 0x00026000010f7983 */ /* 0x001ea80000300800 */
[----:B------:R-:W3:Y:S01]  /*3d350*/  LDL.LU R14, [R1+0x398] ;  /* 0x00039800010e7983 */ /* 0x000ee20000300800 */
[----:B------:R-:W-:-:S05]  /*3d360*/  LOP3.LUT R13, R13, 0x60, RZ, 0x3c, !PT ;  /* 0x000000600d0d7812 */ /* 0x000fca00078e3cff */
        /* <DEDUP_REMOVED lines=17> */
[----:B------:R-:W-:Y:S04]  /*3d480*/  STS.U16 [R13+UR5+0x16600], R8 ;  /* 0x016600080d007988 */ /* 0x000fe80008000405 */
[----:B------:R-:W-:Y:S04]  /*3d490*/  STS.U16 [R13+UR5+0x16680], R9 ;  /* 0x016680090d007988 */ /* 0x000fe80008000405 */
[----:B------:R-:W-:Y:S04]  /*3d4a0*/  STS.U16 [R13+UR5+0x16e00], R10 ;  /* 0x016e000a0d007988 */ /* 0x000fe80008000405 */
[----:B------:R-:W-:Y:S04]  /*3d4b0*/  STS.U16 [R13+UR5+0x16e80], R11 ;  /* 0x016e800b0d007988 */ /* 0x000fe80008000405 */
[----:B------:R-:W-:Y:S04]  /*3d4c0*/  STS.U16 [R13+UR5+0x17600], R12 ;  /* 0x0176000c0d007988 */ /* 0x000fe80008000405 */
[----:B------:R-:W-:Y:S01]  /*3d4d0*/  STS.U16 [R13+UR5+0x17680], R2 ;  /* 0x017680020d007988 */ /* 0x000fe20008000405 */
[----:B0-----:R-:W-:-:S05]  /*3d4e0*/  LOP3.LUT R3, R3, 0x3f, RZ, 0xc0, !PT ;  /* 0x0000003f03037812 */ /* 0x001fca00078ec0ff */
[C---:B------:R-:W-:Y:S01]  /*3d4f0*/  IMAD.SHL.U32 R0, R3.reuse, 0x2, RZ ;  /* 0x0000000203007824 */ /* 0x040fe200078e00ff */
[----:B---3--:R0:W-:Y:S04]  /*3d500*/  STL [R1+0x639c], R14 ;  /* 0x00639c0e01007387 */ /* 0x0081e80000100800 */
[----:B------:R-:W3:Y:S04]  /*3d510*/  LDL.LU R21, [R1+0x394] ;  /* 0x0003940001157983 */ /* 0x000ee80000300800 */
[----:B------:R-:W4:Y:S04]  /*3d520*/  LDL.LU R20, [R1+0x390] ;  /* 0x0003900001147983 */ /* 0x000f280000300800 */
        /* <DEDUP_REMOVED lines=14> */
[----:B0-----:R-:W-:-:S03]  /*3d610*/  IMAD.SHL.U32 R14, R3, 0x2, RZ ;  /* 0x00000002030e7824 */ /* 0x001fc600078e00ff */
        /* <DEDUP_REMOVED lines=10> */
[----:B------:R-:W3:Y:S04]  /*3d6c0*/  LDL.LU R3, [R1+0x274] ;  /* 0x0002740001037983 */ /* 0x000ee80000300800 */
[----:B--2---:R0:W-:Y:S04]  /*3d6d0*/  STS.U16 [R14+UR5+0x17e00], R15 ;  /* 0x017e000f0e007988 */ /* 0x0041e80008000405 */
[----:B0-----:R-:W2:Y:S01]  /*3d6e0*/  LDL.LU R15, [R1+0x63a0] ;  /* 0x0063a000010f7983 */ /* 0x001ea20000300800 */
[----:B------:R-:W-:-:S03]  /*3d6f0*/  LOP3.LUT R0, R0, 0x70, RZ, 0x3c, !PT ;  /* 0x0000007000007812 */ /* 0x000fc600078e3cff */
[----:B--2---:R0:W-:Y:S04]  /*3d700*/  STS.U16 [R14+UR5+0x17e80], R15 ;  /* 0x017e800f0e007988 */ /* 0x0041e80008000405 */
[----:B0-----:R-:W2:Y:S04]  /*3d710*/  LDL.LU R14, [R1+0x639c] ;  /* 0x00639c00010e7983 */ /* 0x001ea80000300800 */
[----:B------:R-:W2:Y:S04]  /*3d720*/  LDL.LU R15, [R1+0x6398] ;  /* 0x00639800010f7983 */ /* 0x000ea80000300800 */
[----:B--2---:R0:W-:Y:S04]  /*3d730*/  STS.U16 [R0+UR5+0x10700], R15 ;  /* 0x0107000f00007988 */ /* 0x0041e80008000405 */
[----:B0-----:R-:W2:Y:S04]  /*3d740*/  LDL.LU R15, [R1+0x6394] ;  /* 0x00639400010f7983 */ /* 0x001ea80000300800 */
[----:B--2---:R-:W-:Y:S04]  /*3d750*/  STS.U16 [R0+UR5+0x10780], R15 ;  /* 0x0107800f00007988 */ /* 0x004fe80008000405 */
[----:B------:R-:W-:Y:S04]  /*3d760*/  STS.U16 [R0+UR5+0x10f00], R14 ;  /* 0x010f000e00007988 */ /* 0x000fe80008000405 */
[----:B---3--:R-:W-:Y:S04]  /*3d770*/  STS.U16 [R0+UR5+0x10f80], R21 ;  /* 0x010f801500007988 */ /* 0x008fe80008000405 */
[----:B----4-:R-:W-:Y:S04]  /*3d780*/  STS.U16 [R0+UR5+0x11700], R20 ;  /* 0x0117001400007988 */ /* 0x010fe80008000405 */
        /* <DEDUP_REMOVED lines=24> */
[----:B0-----:R-:W2:Y:S04]  /*3d910*/  LDL.LU R3, [R1+0x23c] ;  /* 0x00023c0001037983 */ /* 0x001ea80000300800 */
[----:B--2---:R0:W-:Y:S04]  /*3d920*/  STL [R1+0x638c], R3 ;  /* 0x00638c0301007387 */ /* 0x0041e80000100800 */
[----:B0-----:R-:W2:Y:S01]  /*3d930*/  LDL.LU R3, [R1+0x248] ;  /* 0x0002480001037983 */ /* 0x001ea20000300800 */
[----:B------:R-:W0:Y:S03]  /*3d940*/  S2R R2, SR_TID.X ;  /* 0x0000000000027919 */ /* 0x000e260000002100 */
[----:B--2---:R1:W-:Y:S04]  /*3d950*/  STL [R1+0x6390], R3 ;  /* 0x0063900301007387 */ /* 0x0043e80000100800 */
[----:B-1----:R-:W2:Y:S04]  /*3d960*/  LDL.LU R3, [R1+0x26c] ;  /* 0x00026c0001037983 */ /* 0x002ea80000300800 */
[----:B------:R-:W3:Y:S01]  /*3d970*/  LDL.LU R15, [R1+0x1dc] ;  /* 0x0001dc00010f7983 */ /* 0x000ee20000300800 */
[----:B0-----:R-:W-:-:S03]  /*3d980*/  LOP3.LUT R2, R2, 0x3f, RZ, 0xc0, !PT ;  /* 0x0000003f02027812 */ /* 0x001fc600078ec0ff */
        /* <DEDUP_REMOVED lines=31> */
[----:B0-----:R-:W2:Y:S04]  /*3db80*/  LDL.LU R3, [R1+0x6390] ;  /* 0x0063900001037983 */ /* 0x001ea80000300800 */
[----:B--2---:R0:W-:Y:S04]  /*3db90*/  STS.U16 [R15+UR5+0x17f00], R3 ;  /* 0x017f00030f007988 */ /* 0x0041e80008000405 */
[----:B0-----:R-:W2:Y:S04]  /*3dba0*/  LDL.LU R3, [R1+0x638c] ;  /* 0x00638c0001037983 */ /* 0x001ea80000300800 */
[----:B--2---:R0:W-:Y:S02]  /*3dbb0*/  STS.U16 [R15+UR5+0x17f80], R3 ;  /* 0x017f80030f007988 */ /* 0x0041e40008000405 */
[----:B0-----:R-:W0:Y:S02]  /*3dbc0*/  S2R R3, SR_TID.X ;  /* 0x0000000000037919 */ /* 0x001e240000002100 */
[----:B------:R-:W2:Y:S01]  /*3dbd0*/  LDL.LU R15, [R1+0x6388] ;  /* 0x00638800010f7983 */ /* 0x000ea20000300800 */
[----:B0-----:R-:W-:-:S05]  /*3dbe0*/  LOP3.LUT R3, R3, 0x3f, RZ, 0xc0, !PT ;  /* 0x0000003f03037812 */ /* 0x001fca00078ec0ff */
[----:B------:R-:W-:-:S05]  /*3dbf0*/  IMAD.SHL.U32 R3, R3, 0x2, RZ ;  /* 0x0000000203037824 */ /* 0x000fca00078e00ff */
[----:B---3--:R0:W-:Y:S04]  /*3dc00*/  STS.U16 [R3+UR5+0x5880], R10 ;  /* 0x0058800a03007988 */ /* 0x0081e80008000405 */
[----:B0-----:R-:W3:Y:S04]  /*3dc10*/  LDL.LU R10, [R1+0x160] ;  /* 0x00016000010a7983 */ /* 0x001ee80000300800 */
[----:B---3--:R0:W-:Y:S04]  /*3dc20*/  STL [R1+0x637c], R10 ;  /* 0x00637c0a01007387 */ /* 0x0081e80000100800 */
[----:B0-----:R-:W3:Y:S04]  /*3dc30*/  LDL.LU R10, [R1+0x164] ;  /* 0x00016400010a7983 */ /* 0x001ee80000300800 */
[----:B---3--:R0:W-:Y:S04]  /*3dc40*/  STL [R1+0x6380], R10 ;  /* 0x0063800a01007387 */ /* 0x0081e80000100800 */
[----:B0-----:R-:W3:Y:S04]  /*3dc50*/  LDL.LU R10, [R1+0x168] ;  /* 0x00016800010a7983 */ /* 0x001ee80000300800 */
[----:B------:R-:W-:Y:S04]  /*3dc60*/  STS.U16 [R3+UR5+0x6000], R11 ;  /* 0x0060000b03007988 */ /* 0x000fe80008000405 */
[----:B------:R-:W-:Y:S04]  /*3dc70*/  STS.U16 [R3+UR5+0x6080], R12 ;  /* 0x0060800c03007988 */ /* 0x000fe80008000405 */
[----:B------:R-:W-:Y:S04]  /*3dc80*/  STS.U16 [R3+UR5+0x6800], R13 ;  /* 0x0068000d03007988 */ /* 0x000fe80008000405 */
[----:B------:R-:W-:Y:S04]  /*3dc90*/  STS.U16 [R3+UR5+0x6880], R2 ;  /* 0x0068800203007988 */ /* 0x000fe80008000405 */
[----:B--2---:R-:W-:Y:S04]  /*3dca0*/  STS.U16 [R3+UR5], R15 ;  /* 0x0000000f03007988 */ /* 0x004fe80008000405 */
[----:B------:R-:W-:Y:S04]  /*3dcb0*/  STS.U16 [R3+UR5+0x80], R14 ;  /* 0x0000800e03007988 */ /* 0x000fe80008000405 */
[----:B----4-:R-:W-:Y:S04]  /*3dcc0*/  STS.U16 [R3+UR5+0x800], R21 ;  /* 0x0008001503007988 */ /* 0x010fe80008000405 */
[----:B------:R-:W-:Y:S04]  /*3dcd0*/  STS.U16 [R3+UR5+0x880], R20 ;  /* 0x0008801403007988 */ /* 0x000fe80008000405 */
[----:B------:R-:W-:Y:S04]  /*3dce0*/  STS.U16 [R3+UR5+0x1000], R19 ;  /* 0x0010001303007988 */ /* 0x000fe80008000405 */
[----:B------:R-:W-:Y:S04]  /*3dcf0*/  STS.U16 [R3+UR5+0x1080], R17 ;  /* 0x0010801103007988 */ /* 0x000fe80008000405 */
[----:B------:R-:W-:Y:S04]  /*3dd00*/  STS.U16 [R3+UR5+0x1800], R16 ;  /* 0x0018001003007988 */ /* 0x000fe80008000405 */
[----:B------:R-:W-:Y:S04]  /*3dd10*/  STS.U16 [R3+UR5+0x1880], R18 ;  /* 0x0018801203007988 */ /* 0x000fe80008000405 */
[----:B------:R-:W-:Y:S04]  /*3dd20*/  STS.U16 [R3+UR5+0x2000], R22 ;  /* 0x0020001603007988 */ /* 0x000fe80008000405 */
[----:B---3--:R0:W-:Y:S04]  /*3dd30*/  STL [R1+0x6384], R10 ;  /* 0x0063840a01007387 */ /* 0x0081e80000100800 */
[----:B0-----:R-:W2:Y:S04]  /*3dd40*/  LDL.LU R10, [R1+0x16c] ;  /* 0x00016c00010a7983 */ /* 0x001ea80000300800 */
        /* <DEDUP_REMOVED lines=12> */
[----:B------:R0:W-:Y:S04]  /*3de10*/  STS.U16 [R3+UR5+0x2080], R23 ;  /* 0x0020801703007988 */ /* 0x0001e80008000405 */
[----:B------:R-:W3:Y:S04]  /*3de20*/  LDL.LU R22, [R1+0x12c] ;  /* 0x00012c0001167983 */ /* 0x000ee80000300800 */
[----:B------:R1:W-:Y:S04]  /*3de30*/  STS.U16 [R3+UR5+0x2800], R24 ;  /* 0x0028001803007988 */ /* 0x0003e80008000405 */
        /* <DEDUP_REMOVED lines=24> */
[----:B0-----:R-:W3:Y:S04]  /*3dfc0*/  LDL.LU R8, [R1+0x18] ;  /* 0x0000180001087983 */ /* 0x001ee80000300800 */
[----:B-1----:R-:W3:Y:S04]  /*3dfd0*/  LDL.LU R9, [R1+0xc] ;  /* 0x00000c0001097983 */ /* 0x002ee80000300800 */
[----:B--2---:R0:W-:Y:S04]  /*3dfe0*/  STS.U16 [R3+UR5+0x7000], R10 ;  /* 0x0070000a03007988 */ /* 0x0041e80008000405 */
[----:B0-----:R-:W2:Y:S04]  /*3dff0*/  LDL.LU R10, [R1+0x6384] ;  /* 0x00638400010a7983 */ /* 0x001ea80000300800 */
[----:B--2---:R0:W-:Y:S04]  /*3e000*/  STS.U16 [R3+UR5+0x7080], R10 ;  /* 0x0070800a03007988 */ /* 0x0041e80008000405 */
[----:B0-----:R-:W2:Y:S04]  /*3e010*/  LDL.LU R10, [R1+0x6380] ;  /* 0x00638000010a7983 */ /* 0x001ea80000300800 */
[----:B--2---:R0:W-:Y:S04]  /*3e020*/  STS.U16 [R3+UR5+0x7800], R10 ;  /* 0x0078000a03007988 */ /* 0x0041e80008000405 */
[----:B0-----:R-:W2:Y:S04]  /*3e030*/  LDL.LU R10, [R1+0x637c] ;  /* 0x00637c00010a7983 */ /* 0x001ea80000300800 */
        /* <DEDUP_REMOVED lines=12> */
[----:B--2---:R0:W-:Y:S04]  /*3e100*/  STS.U16 [R3+UR5+0x7880], R10 ;  /* 0x0078800a03007988 */ /* 0x0041e80008000405 */
[----:B0-----:R-:W2:Y:S04]  /*3e110*/  LDL.LU R10, [R1+0x6378] ;  /* 0x00637800010a7983 */ /* 0x001ea80000300800 */
[----:B------:R-:W3:Y:S04]  /*3e120*/  LDL.LU R11, [R1+0x6374] ;  /* 0x00637400010b7983 */ /* 0x000ee80000300800 */
[----:B------:R-:W4:Y:S04]  /*3e130*/  LDL.LU R12, [R1+0x6370] ;  /* 0x00637000010c7983 */ /* 0x000f280000300800 */
[----:B------:R-:W2:Y:S04]  /*3e140*/  LDL.LU R13, [R1+0x636c] ;  /* 0x00636c00010d7983 */ /* 0x000ea80000300800 */
        /* <DEDUP_REMOVED lines=36> */
[----:B0-----:R-:W3:Y:S04]  /*3e390*/  LDL.LU R7, [R1+0xa4] ;  /* 0x0000a40001077983 */ /* 0x001ee80000300800 */
[----:B-1----:R-:W3:Y:S04]  /*3e3a0*/  LDL.LU R8, [R1+0xa0] ;  /* 0x0000a00001087983 */ /* 0x002ee80000300800 */
[----:B------:R-:W3:Y:S04]  /*3e3b0*/  LDL.LU R9, [R1+0x9c] ;  /* 0x00009c0001097983 */ /* 0x000ee80000300800 */
[----:B--2---:R-:W-:Y:S04]  /*3e3c0*/  STS.U16 [R3+UR5+0xf000], R13 ;  /* 0x00f0000d03007988 */ /* 0x004fe80008000405 */
[----:B------:R0:W-:Y:S04]  /*3e3d0*/  STL [R1+0x6348], R13 ;  /* 0x0063480d01007387 */ /* 0x0001e80000100800 */
[----:B----4-:R-:W-:Y:S04]  /*3e3e0*/  STS.U16 [R3+UR5+0xf080], R12 ;  /* 0x00f0800c03007988 */ /* 0x010fe80008000405 */
[----:B---3--:R-:W-:Y:S04]  /*3e3f0*/  STS.U16 [R3+UR5+0xf800], R11 ;  /* 0x00f8000b03007988 */ /* 0x008fe80008000405 */
[----:B------:R-:W-:Y:S04]  /*3e400*/  STS.U16 [R3+UR5+0xf880], R10 ;  /* 0x00f8800a03007988 */ /* 0x000fe80008000405 */
[----:B0-----:R-:W2:Y:S04]  /*3e410*/  LDL.LU R13, [R1+0xf8] ;  /* 0x0000f800010d7983 */ /* 0x001ea80000300800 */
[----:B------:R0:W-:Y:S04]  /*3e420*/  STL [R1+0x634c], R12 ;  /* 0x00634c0c01007387 */ /* 0x0001e80000100800 */
[----:B0-----:R-:W3:Y:S04]  /*3e430*/  LDL.LU R12, [R1+0xfc] ;  /* 0x0000fc00010c7983 */ /* 0x001ee80000300800 */
[----:B------:R0:W-:Y:S04]  /*3e440*/  STL [R1+0x6350], R11 ;  /* 0x0063500b01007387 */ /* 0x0001e80000100800 */
[----:B0-----:R-:W4:Y:S04]  /*3e450*/  LDL.LU R11, [R1+0x100] ;  /* 0x00010000010b7983 */ /* 0x001f280000300800 */
[----:B------:R0:W-:Y:S04]  /*3e460*/  STL [R1+0x6358], R10 ;  /* 0x0063580a01007387 */ /* 0x0001e80000100800 */
[----:B0-----:R-:W2:Y:S04]  /*3e470*/  LDL.LU R10, [R1+0x104] ;  /* 0x00010400010a7983 */ /* 0x001ea80000300800 */
[----:B------:R0:W-:Y:S04]  /*3e480*/  STS.U16 [R3+UR5+0xe880], R2 ;  /* 0x00e8800203007988 */ /* 0x0001e80008000405 */
[----:B------:R-:W-:Y:S01]  /*3e490*/  STL [R1+0x6354], R3 ;  /* 0x0063540301007387 */ /* 0x000fe20000100800 */
[----:B0-----:R-:W-:-:S05]  /*3e4a0*/  LOP3.LUT R2, R3, 0x10, RZ, 0x3c, !PT ;  /* 0x0000001003027812 */ /* 0x001fca00078e3cff */
[----:B--2---:R0:W-:Y:S04]  /*3e4b0*/  STS.U16 [R2+UR5+0x100], R10 ;  /* 0x0001000a02007988 */ /* 0x0041e80008000405 */
[----:B0-----:R-:W2:Y:S04]  /*3e4c0*/  LDL.LU R10, [R1+0x8c] ;  /* 0x00008c00010a7983 */ /* 0x001ea80000300800 */
[----:B--2---:R0:W-:Y:S04]  /*3e4d0*/  STL [R1+0x635c], R10 ;  /* 0x00635c0a01007387 */ /* 0x0041e80000100800 */
[----:B0-----:R-:W2:Y:S04]  /*3e4e0*/  LDL.LU R10, [R1+0x90] ;  /* 0x00009000010a7983 */ /* 0x001ea80000300800 */
[----:B--2---:R0:W-:Y:S04]  /*3e4f0*/  STL [R1+0x6360], R10 ;  /* 0x0063600a01007387 */ /* 0x0041e80000100800 */
        /* <DEDUP_REMOVED lines=14> */
[----:B--2---:R0:W-:Y:S04]  /*3e5e0*/  STL [R1+0x6364], R10 ;  /* 0x0063640a01007387 */ /* 0x0041e80000100800 */
        /* <DEDUP_REMOVED lines=40> */
[----:B0-----:R-:W3:Y:S04]  /*3e870*/  LDL.LU R9, [R1+0x10] ;  /* 0x0000100001097983 */ /* 0x001ee80000300800 */
[----:B--2---:R0:W-:Y:S04]  /*3e880*/  STS.U16 [R2+UR5+0x6980], R10 ;  /* 0x0069800a02007988 */ /* 0x0041e80008000405 */
[----:B0-----:R-:W2:Y:S04]  /*3e890*/  LDL.LU R10, [R1+0x6364] ;  /* 0x00636400010a7983 */ /* 0x001ea80000300800 */
[----:B--2---:R0:W-:Y:S04]  /*3e8a0*/  STS.U16 [R2+UR5+0x7100], R10 ;  /* 0x0071000a02007988 */ /* 0x0041e80008000405 */
[----:B0-----:R-:W2:Y:S04]  /*3e8b0*/  LDL.LU R10, [R1+0x6360] ;  /* 0x00636000010a7983 */ /* 0x001ea80000300800 */
[----:B--2---:R0:W-:Y:S04]  /*3e8c0*/  STS.U16 [R2+UR5+0x7180], R10 ;  /* 0x0071800a02007988 */ /* 0x0041e80008000405 */
[----:B0-----:R-:W2:Y:S04]  /*3e8d0*/  LDL.LU R10, [R1+0x635c] ;  /* 0x00635c00010a7983 */ /* 0x001ea80000300800 */
[----:B--2---:R0:W-:Y:S04]  /*3e8e0*/  STS.U16 [R2+UR5+0x7900], R10 ;  /* 0x0079000a02007988 */ /* 0x0041e80008000405 */
[----:B---3--:R1:W-:Y:S04]  /*3e8f0*/  STS.U16 [R2+UR5+0x7980], R3 ;  /* 0x0079800302007988 */ /* 0x0083e80008000405 */
[----:B----4-:R2:W-:Y:S04]  /*3e900*/  STS.U16 [R2+UR5+0x8100], R11 ;  /* 0x0081000b02007988 */ /* 0x0105e80008000405 */
[----:B------:R3:W-:Y:S04]  /*3e910*/  STS.U16 [R2+UR5+0x8180], R12 ;  /* 0x0081800c02007988 */ /* 0x0007e80008000405 */
[----:B------:R4:W-:Y:S04]  /*3e920*/  STS.U16 [R2+UR5+0x8900], R13 ;  /* 0x0089000d02007988 */ /* 0x0009e80008000405 */
[----:B------:R2:W-:Y:S04]  /*3e930*/  STS.U16 [R2+UR5+0x8980], R14 ;  /* 0x0089800e02007988 */ /* 0x0005e80008000405 */
[----:B0-----:R-:W4:Y:S04]  /*3e940*/  LDL.LU R10, [R1+0x6358] ;  /* 0x00635800010a7983 */ /* 0x001f280000300800 */
[----:B-1----:R-:W4:Y:S04]  /*3e950*/  LDL.LU R3, [R1+0x6354] ;  /* 0x0063540001037983 */ /* 0x002f280000300800 */
[----:B--2---:R-:W2:Y:S04]  /*3e960*/  LDL.LU R11, [R1+0x6350] ;  /* 0x00635000010b7983 */ /* 0x004ea80000300800 */
[----:B---3--:R-:W3:Y:S04]  /*3e970*/  LDL.LU R12, [R1+0x634c] ;  /* 0x00634c00010c7983 */ /* 0x008ee80000300800 */
[----:B----4-:R-:W4:Y:S04]  /*3e980*/  LDL.LU R13, [R1+0x6348] ;  /* 0x00634800010d7983 */ /* 0x010f280000300800 */
[----:B------:R-:W2:Y:S04]  /*3e990*/  LDL.LU R14, [R1+0x6344] ;  /* 0x00634400010e7983 */ /* 0x000ea80000300800 */
[----:B------:R0:W-:Y:S04]  /*3e9a0*/  STS.U16 [R2+UR5+0x9100], R15 ;  /* 0x0091000f02007988 */ /* 0x0001e80008000405 */
[----:B------:R1:W-:Y:S04]  /*3e9b0*/  STS.U16 [R2+UR5+0x9180], R21 ;  /* 0x0091801502007988 */ /* 0x0003e80008000405 */
[----:B------:R0:W-:Y:S04]  /*3e9c0*/  STS.U16 [R2+UR5+0x9900], R20 ;  /* 0x0099001402007988 */ /* 0x0001e80008000405 */
[----:B------:R0:W-:Y:S04]  /*3e9d0*/  STS.U16 [R2+UR5+0x9980], R19 ;  /* 0x0099801302007988 */ /* 0x0001e80008000405 */
[----:B------:R1:W-:Y:S04]  /*3e9e0*/  STS.U16 [R2+UR5+0xa100], R17 ;  /* 0x00a1001102007988 */ /* 0x0003e80008000405 */
[----:B------:R1:W-:Y:S04]  /*3e9f0*/  STS.U16 [R2+UR5+0xa180], R16 ;  /* 0x00a1801002007988 */ /* 0x0003e80008000405 */
[----:B0-----:R-:W2:Y:S04]  /*3ea00*/  LDL.LU R15, [R1+0x6340] ;  /* 0x00634000010f7983 */ /* 0x001ea80000300800 */
[----:B-1----:R-:W2:Y:S04]  /*3ea10*/  LDL.LU R21, [R1+0x633c] ;  /* 0x00633c0001157983 */ /* 0x002ea80000300800 */
[----:B------:R-:W2:Y:S04]  /*3ea20*/  LDL.LU R20, [R1+0x6338] ;  /* 0x0063380001147983 */ /* 0x000ea80000300800 */
[----:B------:R-:W2:Y:S04]  /*3ea30*/  LDL.LU R19, [R1+0x6334] ;  /* 0x0063340001137983 */ /* 0x000ea80000300800 */
[----:B------:R-:W2:Y:S04]  /*3ea40*/  LDL.LU R17, [R1+0x6330] ;  /* 0x0063300001117983 */ /* 0x000ea80000300800 */
        /* <DEDUP_REMOVED lines=33> */
[----:B--2---:R-:W-:Y:S04]  /*3ec60*/  STS.U16 [R2+UR5+0xe900], R9 ;  /* 0x00e9000902007988 */ /* 0x004fe80008000405 */
[----:B------:R-:W-:Y:S04]  /*3ec70*/  STS.U16 [R2+UR5+0xe980], R8 ;  /* 0x00e9800802007988 */ /* 0x000fe80008000405 */
[----:B------:R-:W-:Y:S04]  /*3ec80*/  STS.U16 [R2+UR5+0xf100], R7 ;  /* 0x00f1000702007988 */ /* 0x000fe80008000405 */
[----:B------:R-:W-:Y:S04]  /*3ec90*/  STS.U16 [R2+UR5+0xf180], R6 ;  /* 0x00f1800602007988 */ /* 0x000fe80008000405 */
[----:B------:R0:W-:Y:S04]  /*3eca0*/  STS.U16 [R2+UR5+0xf900], R5 ;  /* 0x00f9000502007988 */ /* 0x0001e80008000405 */
[----:B------:R1:W-:Y:S04]  /*3ecb0*/  STS.U16 [R2+UR5+0xf980], R4 ;  /* 0x00f9800402007988 */ /* 0x0003e80008000405 */
[----:B0-----:R-:W2:Y:S04]  /*3ecc0*/  LDL.LU R5, [R1+0x4] ;  /* 0x0000040001057983 */ /* 0x001ea80000300800 */
[----:B-1----:R-:W2:Y:S04]  /*3ecd0*/  LDL.LU R2, [R1+0x62e8] ;  /* 0x0062e80001027983 */ /* 0x002ea80000300800 */
[----:B--2---:R-:W-:Y:S04]  /*3ece0*/  STS.U16 [R2+UR5+0x200], R5 ;  /* 0x0002000502007988 */ /* 0x004fe80008000405 */
[----:B------:R0:W-:Y:S04]  /*3ecf0*/  STS.U16 [R2+UR5+0x280], R0 ;  /* 0x0002800002007988 */ /* 0x0001e80008000405 */
[----:B0-----:R-:W2:Y:S04]  /*3ed00*/  LDL.LU R0, [R1+0x62e4] ;  /* 0x0062e40001007983 */ /* 0x001ea80000300800 */
[----:B------:R-:W3:Y:S04]  /*3ed10*/  LDL R5, [R1+0x1a88] ;  /* 0x001a880001057983 */ /* 0x000ee80000100800 */
[----:B------:R-:W3:Y:S04]  /*3ed20*/  LDL R4, [R1+0x1a8c] ;  /* 0x001a8c0001047983 */ /* 0x000ee80000100800 */
[----:B------:R-:W-:Y:S04]  /*3ed30*/  STS.U16 [R2+UR5+0xa00], R29 ;  /* 0x000a001d02007988 */ /* 0x000fe80008000405 */
[----:B------:R-:W-:Y:S04]  /*3ed40*/  STS.U16 [R2+UR5+0xa80], R28 ;  /* 0x000a801c02007988 */ /* 0x000fe80008000405 */
[----:B------:R-:W-:Y:S04]  /*3ed50*/  STS.U16 [R2+UR5+0x1200], R27 ;  /* 0x0012001b02007988 */ /* 0x000fe80008000405 */
[----:B------:R-:W-:Y:S01]  /*3ed60*/  STS.U16 [R2+UR5+0x1280], R26 ;  /* 0x0012801a02007988 */ /* 0x000fe20008000405 */
[----:B--2---:R-:W-:-:S06]  /*3ed70*/  PRMT R0, RZ, 0x7610, R0 ;  /* 0x00007610ff007816 */ /* 0x004fcc0000000000 */
[----:B---3--:R-:W2:Y:S04]  /*3ed80*/  @!P0 LDG.E.U16 R0, desc[UR8][R4.64] ;  /* 0x0000000804008981 */ /* 0x008ea8000c1e1500 */
        /* <DEDUP_REMOVED lines=10> */
[----:B0-----:R-:W3:Y:S04]  /*3ee30*/  LDL.LU R2, [R1+0x62e0] ;  /* 0x0062e00001027983 */ /* 0x001ee80000300800 */
        /* <DEDUP_REMOVED lines=1897> */
[----:B---3--:R-:W-:Y:S04]  /*464d0*/  STL [R1+0x5d00], R3 ;  /* 0x005d000301007387 */ /* 0x008fe80000100800 */
        /* <DEDUP_REMOVED lines=84> */
[----:B------:R-:W2:Y:S02]  /*46a20*/  LDL R5, [R1+0x10d4] ;  /* 0x0010d40001057983 */ /* 0x000ea40000100800 */
[----:B--2---:R-:W-:-:S02]  /*46a30*/  @!P1 LOP3.LUT R5, R5, R4, RZ, 0x3c, !PT ;  /* 0x0000000405059212 */ /* 0x004fc400078e3cff */
[----:B---3--:R-:W-:Y:S02]  /*46a40*/  PRMT R2, RZ, 0x7610, R2 ;  /* 0x00007610ff027816 */ /* 0x008fe40000000002 */
[----:B------:R-:W-:-:S04]  /*46a50*/  @!P1 LOP3.LUT R4, R5, R4, RZ, 0x3c, !PT ;  /* 0x0000000405049212 */ /* 0x000fc800078e3cff */
[----:B------:R-:W-:-:S05]  /*46a60*/  @!P1 LOP3.LUT R5, R5, R4, RZ, 0x3c, !PT ;  /* 0x0000000405059212 */ /* 0x000fca00078e3cff */
[----:B------:R-:W2:Y:S04]  /*46a70*/  @!P1 LDG.E.U16 R2, desc[UR8][R4.64] ;  /* 0x0000000804029981 */ /* 0x000ea8000c1e1500 */
[----:B--2---:R0:W-:Y:S04]  /*46a80*/  STL [R1+0x1e0], R2 ;  /* 0x0001e00201007387 */ /* 0x0041e80000100800 */
[----:B0-----:R-:W2:Y:S04]  /*46a90*/  LDL.LU R2, [R1+0x5f6c] ;  /* 0x005f6c0001027983 */ /* 0x001ea80000300800 */
[----:B------:R-:W3:Y:S04]  /*46aa0*/  LDL R4, [R1+0x10c8] ;  /* 0x0010c80001047983 */ /* 0x000ee80000100800 */
[----:B------:R-:W3:Y:S02]  /*46ab0*/  LDL R5, [R1+0x10cc] ;  /* 0x0010cc0001057983 */ /* 0x000ee40000100800 */
[----:B---3--:R-:W-:-:S02]  /*46ac0*/  @!P0 LOP3.LUT R5, R5, R4, RZ, 0x3c, !PT ;  /* 0x0000000405058212 */ /* 0x008fc400078e3cff */
[----:B--2---:R-:W-:Y:S02]  /*46ad0*/  PRMT R2, RZ, 0x7610, R2 ;  /* 0x00007610ff027816 */ /* 0x004fe40000000002 */
        /* <DEDUP_REMOVED lines=897> */
[----:B------:R-:W3:Y:S01]  /*4a2f0*/  LDL R5, [R1+0x25a4] ;  /* 0x0025a40001057983 */ /* 0x000ee20000100800 */
[----:B----4-:R-:W-:-:S02]  /*4a300*/  PRMT R13, RZ, 0x7610, R13 ;  /* 0x00007610ff0d7816 */ /* 0x010fc4000000000d */
        /* <DEDUP_REMOVED lines=9> */
[----:B------:R-:W-:Y:S01]  /*4a3a0*/  @!P1 LOP3.LUT R5, R5, R4, RZ, 0x3c, !PT ;  /* 0x0000000405059212 */ /* 0x000fe200078e3cff */
[----:B---3--:R-:W-:Y:S04]  /*4a3b0*/  STL [R1+0x5db0], R13 ;  /* 0x005db00d01007387 */ /* 0x008fe80000100800 */
[----:B------:R0:W3:Y:S04]  /*4a3c0*/  @!P1 LDG.E.U16 R12, desc[UR8][R4.64] ;  /* 0x00000008040c9981 */ /* 0x0000e8000c1e1500 */
[----:B------:R-:W0:Y:S04]  /*4a3d0*/  LDL R4, [R1+0x23d8] ;  /* 0x0023d80001047983 */ /* 0x000e280000100800 */
[----:B------:R-:W0:Y:S01]  /*4a3e0*/  LDL R5, [R1+0x23e4] ;  /* 0x0023e40001057983 */ /* 0x000e220000100800 */
[----:B--2---:R-:W-:-:S02]  /*4a3f0*/  PRMT R2, RZ, 0x7610, R2 ;  /* 0x00007610ff027816 */ /* 0x004fc40000000002 */
        /* <DEDUP_REMOVED lines=43> */
[----:B--2---:R-:W-:Y:S02]  /*4a6b0*/  PRMT R2, RZ, 0x7610, R2 ;  /* 0x00007610ff027816 */ /* 0x004fe40000000002 */
        /* <DEDUP_REMOVED lines=8> */
[----:B------:R-:W4:Y:S04]  /*4a740*/  LDL R4, [R1+0x2528] ;  /* 0x0025280001047983 */ /* 0x000f280000100800 */
[----:B------:R-:W4:Y:S01]  /*4a750*/  LDL R5, [R1+0x2534] ;  /* 0x0025340001057983 */ /* 0x000f220000100800 */
[----:B------:R-:W-:-:S02]  /*4a760*/  PRMT R28, RZ, 0x7610, R28 ;  /* 0x00007610ff1c7816 */ /* 0x000fc4000000001c */
[----:B----4-:R-:W-:-:S04]  /*4a770*/  @!P0 LOP3.LUT R5, R5, R4, RZ, 0x3c, !PT ;  /* 0x0000000405058212 */ /* 0x010fc800078e3cff */
[----:B------:R-:W-:-:S04]  /*4a780*/  @!P0 LOP3.LUT R4, R5, R4, RZ, 0x3c, !PT ;  /* 0x0000000405048212 */ /* 0x000fc800078e3cff */
[----:B------:R-:W-:-:S05]  /*4a790*/  @!P0 LOP3.LUT R5, R5, R4, RZ, 0x3c, !PT ;  /* 0x0000000405058212 */ /* 0x000fca00078e3cff */
[----:B------:R0:W4:Y:S04]  /*4a7a0*/  @!P0 LDG.E.U16 R28, desc[UR8][R4.64] ;  /* 0x00000008041c8981 */ /* 0x000128000c1e1500 */
[----:B------:R-:W0:Y:S04]  /*4a7b0*/  LDL R4, [R1+0x2530] ;  /* 0x0025300001047983 */ /* 0x000e280000100800 */
[----:B------:R-:W0:Y:S01]  /*4a7c0*/  LDL R5, [R1+0x253c] ;  /* 0x00253c0001057983 */ /* 0x000e220000100800 */
[----:B------:R-:W-:Y:S02]  /*4a7d0*/  PRMT R26, RZ, 0x7610, R26 ;  /* 0x00007610ff1a7816 */ /* 0x000fe4000000001a */
[----:B0-----:R-:W-:-:S04]  /*4a7e0*/  @!P1 LOP3.LUT R5, R5, R4, RZ, 0x3c, !PT ;  /* 0x0000000405059212 */ /* 0x001fc800078e3cff */
[----:B------:R-:W-:-:S04]  /*4a7f0*/  @!P1 LOP3.LUT R4, R5, R4, RZ, 0x3c, !PT ;  /* 0x0000000405049212 */ /* 0x000fc800078e3cff */
[----:B------:R-:W-:Y:S01]  /*4a800*/  @!P1 LOP3.LUT R5, R5, R4, RZ, 0x3c, !PT ;  /* 0x0000000405059212 */ /* 0x000fe200078e3cff */
[----:B----4-:R0:W-:Y:S04]  /*4a810*/  STL [R1+0x5d88], R28 ;  /* 0x005d881c01007387 */ /* 0x0101e80000100800 */
[----:B------:R-:W4:Y:S04]  /*4a820*/  @!P1 LDG.E.U16 R26, desc[UR8][R4.64] ;  /* 0x00000008041a9981 */ /* 0x000f28000c1e1500 */
[----:B0-----:R-:W2:Y:S04]  /*4a830*/  LDL R28, [R1+0x25b4] ;  /* 0x0025b400011c7983 */ /* 0x001ea80000100800 */
[----:B------:R-:W3:Y:S01]  /*4a840*/  LDL R5, [R1+0x25a8] ;  /* 0x0025a80001057983 */ /* 0x000ee20000100800 */
[----:B------:R-:W-:-:S03]  /*4a850*/  PRMT R11, RZ, 0x7610, R11 ;  /* 0x00007610ff0b7816 */ /* 0x000fc6000000000b */
[----:B----4-:R0:W-:Y:S01]  /*4a860*/  STL [R1+0x5d8c], R26 ;  /* 0x005d8c1a01007387 */ /* 0x0101e20000100800 */
[----:B--2---:R-:W-:Y:S02]  /*4a870*/  @!P0 MOV R4, R28 ;  /* 0x0000001c00048202 */ /* 0x004fe40000000f00 */
[----:B------:R-:W-:Y:S01]  /*4a880*/  PRMT R10, RZ, 0x7610, R10 ;  /* 0x00007610ff0a7816 */ /* 0x000fe2000000000a */
[----:B------:R-:W2:Y:S04]  /*4a890*/  LDL R28, [R1+0x2444] ;  /* 0x00244400011c7983 */ /* 0x000ea80000100800 */
[----:B0-----:R-:W4:Y:S04]  /*4a8a0*/  LDL R26, [R1+0x25b0] ;  /* 0x0025b000011a7983 */ /* 0x001f280000100800 */
[----:B---3--:R0:W3:Y:S02]  /*4a8b0*/  @!P0 LDG.E.U16 R11, desc[UR8][R4.64] ;  /* 0x00000008040b8981 */ /* 0x0080e4000c1e1500 */
[----:B0-----:R-:W-:-:S02]  /*4a8c0*/  @!P1 IMAD.MOV.U32 R4, RZ, RZ, R15 ;  /* 0x000000ffff049224 */ /* 0x001fc400078e000f */
[----:B----4-:R-:W-:Y:S01]  /*4a8d0*/  @!P1 IMAD.MOV.U32 R5, RZ, RZ, R26 ;  /* 0x000000ffff059224 */ /* 0x010fe200078e001a */
[----:B---3--:R-:W-:Y:S01]  /*4a8e0*/  STL [R1+0x5d90], R11 ;  /* 0x005d900b01007387 */ /* 0x008fe20000100800 */
[----:B------:R-:W-:-:S03]  /*4a8f0*/  PRMT R14, RZ, 0x7610, R14 ;  /* 0x00007610ff0e7816 */ /* 0x000fc6000000000e */
[----:B------:R-:W3:Y:S04]  /*4a900*/  LDL R26, [R1+0x2448] ;  /* 0x00244800011a7983 */ /* 0x000ee80000100800 */
[----:B------:R-:W4:Y:S04]  /*4a910*/  LDL R15, [R1+0x2454] ;  /* 0x00245400010f7983 */ /* 0x000f280000100800 */
[----:B------:R0:W2:Y:S04]  /*4a920*/  @!P1 LDG.E.U16 R10, desc[UR8][R4.64] ;  /* 0x00000008040a9981 */ /* 0x0000a8000c1e1500 */
[----:B------:R-:W0:Y:S04]  /*4a930*/  LDL R4, [R1+0x23e8] ;  /* 0x0023e80001047983 */ /* 0x000e280000100800 */
[----:B------:R-:W0:Y:S02]  /*4a940*/  LDL R5, [R1+0x23f4] ;  /* 0x0023f40001057983 */ /* 0x000e240000100800 */
        /* <DEDUP_REMOVED lines=18> */
[----:B------:R-:W-:-:S02]  /*4aa70*/  @!P0 IMAD.MOV.U32 R4, RZ, RZ, R28 ;  /* 0x000000ffff048224 */ /* 0x000fc400078e001c */
[----:B------:R-:W3:Y:S04]  /*4aa80*/  LDL R28, [R1+0x2538] ;  /* 0x00253800011c7983 */ /* 0x000ee80000100800 */
[----:B--2---:R0:W2:Y:S04]  /*4aa90*/  @!P0 LDG.E.U16 R10, desc[UR8][R4.64] ;  /* 0x00000008040a8981 */ /* 0x0040a8000c1e1500 */
[----:B------:R-:W0:Y:S04]  /*4aaa0*/  LDL R4, [R1+0x2440] ;  /* 0x0024400001047983 */ /* 0x000e280000100800 */
[----:B------:R-:W0:Y:S01]  /*4aab0*/  LDL R5, [R1+0x244c] ;  /* 0x00244c0001057983 */ /* 0x000e220000100800 */
[----:B---3--:R-:W-:-:S02]  /*4aac0*/  PRMT R2, RZ, 0x7610, R2 ;  /* 0x00007610ff027816 */ /* 0x008fc40000000002 */
        /* <DEDUP_REMOVED lines=8> */
[----:B----4-:R-:W-:-:S02]  /*4ab50*/  @!P0 IMAD.MOV.U32 R4, RZ, RZ, R15 ;  /* 0x000000ffff048224 */ /* 0x010fc400078e000f */
[----:B------:R-:W-:Y:S01]  /*4ab60*/  @!P0 IMAD.MOV.U32 R5, RZ, RZ, R26 ;  /* 0x000000ffff058224 */ /* 0x000fe200078e001a */
[----:B------:R-:W4:Y:S04]  /*4ab70*/  LDL R15, [R1+0x254c] ;  /* 0x00254c00010f7983 */ /* 0x000f280000100800 */
[----:B------:R-:W2:Y:S01]  /*4ab80*/  LDL R26, [R1+0x2540] ;  /* 0x00254000011a7983 */ /* 0x000ea20000100800 */
[----:B---3--:R-:W-:-:S06]  /*4ab90*/  PRMT R2, RZ, 0x7610, R2 ;  /* 0x00007610ff027816 */ /* 0x008fcc0000000002 */
[----:B------:R-:W3:Y:S01]  /*4aba0*/  @!P0 LDG.E.U16 R2, desc[UR8][R4.64] ;  /* 0x0000000804028981 */ /* 0x000ee2000c1e1500 */
[----:B------:R-:W-:-:S03]  /*4abb0*/  PRMT R11, RZ, 0x7610, R11 ;  /* 0x00007610ff0b7816 */ /* 0x000fc6000000000b */
[----:B---3--:R0:W-:Y:S04]  /*4abc0*/  STL [R1+0x34], R2 ;  /* 0x0000340201007387 */ /* 0x0081e80000100800 */
[----:B0-----:R-:W3:Y:S04]  /*4abd0*/  LDL.LU R2, [R1+0x5dbc] ;  /* 0x005dbc0001027983 */ /* 0x001ee80000300800 */
[----:B------:R-:W2:Y:S01]  /*4abe0*/  LDL R5, [R1+0x24b8] ;  /* 0x0024b80001057983 */ /* 0x000ea20000100800 */
[----:B------:R-:W-:Y:S01]  /*4abf0*/  @!P0 IMAD.MOV.U32 R4, RZ, RZ, R14 ;  /* 0x000000ffff048224 */ /* 0x000fe200078e000e */
[----:B------:R-:W-:-:S02]  /*4ac00*/  PRMT R24, RZ, 0x7610, R24 ;  /* 0x00007610ff187816 */ /* 0x000fc40000000018 */
        /* <DEDUP_REMOVED lines=8> */
[----:B------:R0:W3:Y:S02]  /*4ac90*/  @!P1 LDG.E.U16 R2, desc[UR8][R4.64] ;  /* 0x0000000804029981 */ /* 0x0000e4000c1e1500 */
[----:B0-----:R-:W-:Y:S02]  /*4aca0*/  @!P0 IMAD.MOV.U32 R4, RZ, RZ, R10 ;  /* 0x000000ffff048224 */ /* 0x001fe400078e000a */
[----:B------:R-:W-:-:S05]  /*4acb0*/  @!P0 IMAD.MOV.U32 R5, RZ, RZ, R28 ;  /* 0x000000ffff058224 */ /* 0x000fca00078e001c */
[----:B------:R4:W3:Y:S04]  /*4acc0*/  @!P0 LDG.E.U16 R24, desc[UR8][R4.64] ;  /* 0x0000000804188981 */ /* 0x0008e8000c1e1500 */
[----:B--2---:R0:W-:Y:S01]  /*4acd0*/  STL [R1+0x28], R11 ;  /* 0x0000280b01007387 */ /* 0x0041e20000100800 */
[----:B------:R-:W-:Y:S01]  /*4ace0*/  PRMT R22, RZ, 0x7610, R22 ;  /* 0x00007610ff167816 */ /* 0x000fe20000000016 */
[----:B----4-:R-:W-:Y:S02]  /*4acf0*/  @!P1 IMAD.MOV.U32 R4, RZ, RZ, R15 ;  /* 0x000000ffff049224 */ /* 0x010fe400078e000f */
[----:B0-----:R-:W2:Y:S01]  /*4ad00*/  LDL R11, [R1+0x25c4] ;  /* 0x0025c400010b7983 */ /* 0x001ea20000100800 */
[----:B------:R-:W-:-:S05]  /*4ad10*/  @!P1 IMAD.MOV.U32 R5, RZ, RZ, R26 ;  /* 0x000000ffff059224 */ /* 0x000fca00078e001a */
[----:B------:R2:W4:Y:S04]  /*4ad20*/  @!P1 LDG.E.U16 R22, desc[UR8][R4.64] ;  /* 0x0000000804169981 */ /* 0x000528000c1e1500 */
[----:B---3--:R0:W-:Y:S04]  /*4ad30*/  STL [R1+0x24], R2 ;  /* 0x0000240201007387 */ /* 0x0081e80000100800 */
[----:B0-----:R-:W3:Y:S04]  /*4ad40*/  LDL.LU R2, [R1+0x5db8] ;  /* 0x005db80001027983 */ /* 0x001ee80000300800 */
[----:B------:R-:W3:Y:S04]  /*4ad50*/  LDL R28, [R1+0x25c0] ;  /* 0x0025c000011c7983 */ /* 0x000ee80000100800 */
[----:B------:R-:W3:Y:S04]  /*4ad60*/  LDL R10, [R1+0x25cc] ;  /* 0x0025cc00010a7983 */ /* 0x000ee80000100800 */
[----:B------:R0:W-:Y:S04]  /*4ad70*/  STL [R1+0x5d70], R24 ;  /* 0x005d701801007387 */ /* 0x0001e80000100800 */
[----:B------:R-:W3:Y:S04]  /*4ad80*/  LDL R26, [R1+0x2450] ;  /* 0x00245000011a7983 */ /* 0x000ee80000100800 */
[----:B0-----:R-:W3:Y:S01]  /*4ad90*/  LDL R24, [R1+0x245c] ;  /* 0x00245c0001187983 */ /* 0x001ee20000100800 */
[----:B------:R-:W-:-:S02]  /*4ada0*/  PRMT R9, RZ, 0x7610, R9 ;  /* 0x00007610ff097816 */ /* 0x000fc40000000009 */
[----:B--2---:R-:W-:Y:S01]  /*4adb0*/  @!P0 MOV R4, R11 ;  /* 0x0000000b00048202 */ /* 0x004fe20000000f00 */
[----:B------:R-:W-:Y:S01]  /*4adc0*/  @!P0 IMAD.MOV.U32 R5, RZ, RZ, R14 ;  /* 0x000000ffff058224 */ /* 0x000fe200078e000e */
[----:B------:R-:W-:Y:S01]  /*4add0*/  PRMT R8, RZ, 0x7610, R8 ;  /* 0x00007610ff087816 */ /* 0x000fe20000000008 */
[----:B----4-:R0:W-:Y:S04]  /*4ade0*/  STL [R1+0x5d74], R22 ;  /* 0x005d741601007387 */ /* 0x0101e80000100800 */
[----:B------:R3:W2:Y:S04]  /*4adf0*/  @!P0 LDG.E.U16 R9, desc[UR8][R4.64] ;  /* 0x0000000804098981 */ /* 0x0006a8000c1e1500 */
[----:B------:R-:W4:Y:S01]  /*4ae00*/  LDL R11, [R1+0x2464] ;  /* 0x00246400010b7983 */ /* 0x000f220000100800 */
[----:B------:R-:W-:-:S03]  /*4ae10*/  PRMT R13, RZ, 0x7610, R13 ;  /* 0x00007610ff0d7816 */ /* 0x000fc6000000000d */
[----:B------:R-:W4:Y:S04]  /*4ae20*/  LDL R15, [R1+0x2460] ;  /* 0x00246000010f7983 */ /* 0x000f280000100800 */
[----:B------:R-:W4:Y:S04]  /*4ae30*/  LDL R14, [R1+0x246c] ;  /* 0x00246c00010e7983 */ /* 0x000f280000100800 */
[----:B0-----:R-:W4:Y:S01]  /*4ae40*/  LDL R22, [R1+0x2458] ;  /* 0x0024580001167983 */ /* 0x001f220000100800 */
[----:B---3--:R-:W-:Y:S02]  /*4ae50*/  @!P1 IMAD.MOV.U32 R5, RZ, RZ, R28 ;  /* 0x000000ffff059224 */ /* 0x008fe400078e001c */
[----:B------:R-:W-:-:S05]  /*4ae60*/  @!P1 IMAD.MOV.U32 R4, RZ, RZ, R10 ;  /* 0x000000ffff049224 */ /* 0x000fca00078e000a */
[----:B------:R0:W3:Y:S02]  /*4ae70*/  @!P1 LDG.E.U16 R8, desc[UR8][R4.64] ;  /* 0x0000000804089981 */ /* 0x0000e4000c1e1500 */
[----:B0-----:R-:W-:Y:S02]  /*4ae80*/  @!P1 IMAD.MOV.U32 R4, RZ, RZ, R24 ;  /* 0x000000ffff049224 */ /* 0x001fe400078e0018 */
[----:B------:R-:W-:-:S05]  /*4ae90*/  @!P1 IMAD.MOV.U32 R5, RZ, RZ, R26 ;  /* 0x000000ffff059224 */ /* 0x000fca00078e001a */
[----:B------:R4:W3:Y:S01]  /*4aea0*/  @!P1 LDG.E.U16 R13, desc[UR8][R4.64] ;  /* 0x00000008040d9981 */ /* 0x0008e2000c1e1500 */
[----:B------:R-:W-:-:S03]  /*4aeb0*/  PRMT R12, RZ, 0x7610, R12 ;  /* 0x00007610ff0c7816 */ /* 0x000fc6000000000c */
[----:B--2---:R0:W-:Y:S04]  /*4aec0*/  STL [R1+0x5d78], R9 ;  /* 0x005d780901007387 */ /* 0x0041e80000100800 */
[----:B------:R-:W2:Y:S01]  /*4aed0*/  LDL R10, [R1+0x2468] ;  /* 0x00246800010a7983 */ /* 0x000ea20000100800 */
[----:B----4-:R-:W-:Y:S02]  /*4aee0*/  @!P0 IMAD.MOV.U32 R4, RZ, RZ, R11 ;  /* 0x000000ffff048224 */ /* 0x010fe400078e000b */
[----:B------:R-:W-:Y:S01]  /*4aef0*/  @!P0 IMAD.MOV.U32 R5, RZ, RZ, R22 ;  /* 0x000000ffff058224 */ /* 0x000fe200078e0016 */
[----:B0-----:R-:W4:Y:S04]  /*4af00*/  LDL R9, [R1+0x2474] ;  /* 0x0024740001097983 */ /* 0x001f280000100800 */
[----:B------:R0:W2:Y:S01]  /*4af10*/  @!P0 LDG.E.U16 R12, desc[UR8][R4.64] ;  /* 0x00000008040c8981 */ /* 0x0000a2000c1e1500 */
[----:B------:R-:W-:Y:S01]  /*4af20*/  PRMT R3, RZ, 0x7610, R3 ;  /* 0x00007610ff037816 */ /* 0x000fe20000000003 */
[----:B0-----:R-:W-:-:S02]  /*4af30*/  @!P1 IMAD.MOV.U32 R4, RZ, RZ, R14 ;  /* 0x000000ffff049224 */ /* 0x001fc400078e000e */
[----:B------:R-:W-:-:S05]  /*4af40*/  @!P1 IMAD.MOV.U32 R5, RZ, RZ, R15 ;  /* 0x000000ffff059224 */ /* 0x000fca00078e000f */
[----:B------:R4:W2:Y:S04]  /*4af50*/  @!P1 LDG.E.U16 R3, desc[UR8][R4.64] ;  /* 0x0000000804039981 */ /* 0x0008a8000c1e1500 */
[----:B---3--:R0:W-:Y:S04]  /*4af60*/  STL [R1+0x5d7c], R8 ;  /* 0x005d7c0801007387 */ /* 0x0081e80000100800 */
[----:B------:R1:W-:Y:S04]  /*4af70*/  STL [R1+0x18], R13 ;  /* 0x0000180d01007387 */ /* 0x0003e80000100800 */
[----:B0-----:R-:W3:Y:S04]  /*4af80*/  LDL R8, [R1+0x247c] ;  /* 0x00247c0001087983 */ /* 0x001ee80000100800 */
[----:B------:R-:W3:Y:S04]  /*4af90*/  LDL R11, [R1+0x24d4] ;  /* 0x0024d400010b7983 */ /* 0x000ee80000100800 */
[----:B-1----:R-:W3:Y:S01]  /*4afa0*/  LDL R13, [R1+0x2470] ;  /* 0x00247000010d7983 */ /* 0x002ee20000100800 */
[----:B------:R-:W-:Y:S01]  /*4afb0*/  PRMT R2, RZ, 0x7610, R2 ;  /* 0x00007610ff027816 */ /* 0x000fe20000000002 */
[----:B----4-:R-:W-:Y:S01]  /*4afc0*/  @!P0 IMAD.MOV.U32 R4, RZ, RZ, R9 ;  /* 0x000000ffff048224 */ /* 0x010fe200078e0009 */
[----:B--2---:R-:W-:Y:S01]  /*4afd0*/  @!P0 MOV R5, R10 ;  /* 0x0000000a00058202 */ /* 0x004fe20000000f00 */
[----:B------:R0:W-:Y:S04]  /*4afe0*/  STL [R1+0x14], R12 ;  /* 0x0000140c01007387 */ /* 0x0001e80000100800 */
[----:B------:R3:W2:Y:S01]  /*4aff0*/  @!P0 LDG.E.U16 R2, desc[UR8][R4.64] ;  /* 0x0000000804028981 */ /* 0x0006a2000c1e1500 */
[----:B------:R-:W-:-:S03]  /*4b000*/  PRMT R0, RZ, 0x7610, R0 ;  /* 0x00007610ff007816 */ /* 0x000fc60000000000 */
[----:B0-----:R-:W4:Y:S04]  /*4b010*/  LDL R12, [R1+0x24c8] ;  /* 0x0024c800010c7983 */ /* 0x001f280000100800 */
[----:B------:R0:W-:Y:S04]  /*4b020*/  STL [R1+0x5d1c], R3 ;  /* 0x005d1c0301007387 */ /* 0x0001e80000100800 */
[----:B------:R-:W4:Y:S04]  /*4b030*/  LDL R10, [R1+0x24d0] ;  /* 0x0024d000010a7983 */ /* 0x000f280000100800 */
[----:B------:R-:W4:Y:S01]  /*4b040*/  LDL R9, [R1+0x24dc] ;  /* 0x0024dc0001097983 */ /* 0x000f220000100800 */
[----:B---3--:R-:W-:-:S02]  /*4b050*/  @!P1 IMAD.MOV.U32 R4, RZ, RZ, R8 ;  /* 0x000000ffff049224 */ /* 0x008fc400078e0008 */
[----:B------:R-:W-:-:S05]  /*4b060*/  @!P1 IMAD.MOV.U32 R5, RZ, RZ, R13 ;  /* 0x000000ffff059224 */ /* 0x000fca00078e000d */
[----:B------:R1:W3:Y:S01]  /*4b070*/  @!P1 LDG.E.U16 R0, desc[UR8][R4.64] ;  /* 0x0000000804009981 */ /* 0x0002e2000c1e1500 */
[----:B0-----:R-:W-:-:S03]  /*4b080*/  PRMT R3, RZ, 0x7610, R3 ;  /* 0x00007610ff037816 */ /* 0x001fc60000000003 */
[----:B--2---:R0:W-:Y:S04]  /*4b090*/  STL [R1+0x5d04], R2 ;  /* 0x005d040201007387 */ /* 0x0041e80000100800 */
[----:B------:R-:W2:Y:S04]  /*4b0a0*/  LDL R14, [R1+0x2548] ;  /* 0x00254800010e7983 */ /* 0x000ea80000100800 */
[----:B------:R-:W2:Y:S01]  /*4b0b0*/  LDL R8, [R1+0x2554] ;  /* 0x0025540001087983 */ /* 0x000ea20000100800 */
[----:B-1----:R-:W-:Y:S02]  /*4b0c0*/  @!P0 IMAD.MOV.U32 R4, RZ, RZ, R11 ;  /* 0x000000ffff048224 */ /* 0x002fe400078e000b */
[----:B----4-:R-:W-:-:S05]  /*4b0d0*/  @!P0 IMAD.MOV.U32 R5, RZ, RZ, R12 ;  /* 0x000000ffff058224 */ /* 0x010fca00078e000c */
[----:B------:R1:W4:Y:S02]  /*4b0e0*/  @!P0 LDG.E.U16 R3, desc[UR8][R4.64] ;  /* 0x0000000804038981 */ /* 0x000324000c1e1500 */
[----:B-1----:R-:W-:Y:S02]  /*4b0f0*/  @!P1 IMAD.MOV.U32 R4, RZ, RZ, R9 ;  /* 0x000000ffff049224 */ /* 0x002fe400078e0009 */
[----:B------:R-:W-:Y:S01]  /*4b100*/  @!P1 IMAD.MOV.U32 R5, RZ, RZ, R10 ;  /* 0x000000ffff059224 */ /* 0x000fe200078e000a */
[----:B---3--:R1:W-:Y:S04]  /*4b110*/  STL [R1+0x5d08], R0 ;  /* 0x005d080001007387 */ /* 0x0083e80000100800 */
[----:B------:R-:W3:Y:S04]  /*4b120*/  LDL R13, [R1+0x2550] ;  /* 0x00255000010d7983 */ /* 0x000ee80000100800 */
[----:B------:R-:W3:Y:S04]  /*4b130*/  LDL R12, [R1+0x255c] ;  /* 0x00255c00010c7983 */ /* 0x000ee80000100800 */
[----:B------:R-:W3:Y:S04]  /*4b140*/  LDL R11, [R1+0x25c8] ;  /* 0x0025c800010b7983 */ /* 0x000ee80000100800 */
[----:B0-----:R-:W3:Y:S01]  /*4b150*/  LDL R2, [R1+0x25d4] ;  /* 0x0025d40001027983 */ /* 0x001ee20000100800 */
[----:B-1----:R-:W-:-:S06]  /*4b160*/  PRMT R0, RZ, 0x7610, R0 ;  /* 0x00007610ff007816 */ /* 0x002fcc0000000000 */
[----:B------:R2:W3:Y:S04]  /*4b170*/  @!P1 LDG.E.U16 R0, desc[UR8][R4.64] ;  /* 0x0000000804009981 */ /* 0x0004e8000c1e1500 */
[----:B----4-:R0:W-:Y:S04]  /*4b180*/  STL [R1+0x5d48], R3 ;  /* 0x005d480301007387 */ /* 0x0101e80000100800 */
[----:B------:R-:W4:Y:S04]  /*4b190*/  LDL R10, [R1+0x25d0] ;  /* 0x0025d000010a7983 */ /* 0x000f280000100800 */
[----:B------:R-:W4:Y:S01]  /*4b1a0*/  LDL R9, [R1+0x25dc] ;  /* 0x0025dc0001097983 */ /* 0x000f220000100800 */
[----:B--2---:R-:W-:Y:S01]  /*4b1b0*/  @!P0 IMAD.MOV.U32 R4, RZ, RZ, R8 ;  /* 0x000000ffff048224 */ /* 0x004fe200078e0008 */
[----:B------:R-:W-:Y:S01]  /*4b1c0*/  PRMT R7, RZ, 0x7610, R7 ;  /* 0x00007610ff077816 */ /* 0x000fe20000000007 */
[----:B------:R-:W-:Y:S01]  /*4b1d0*/  @!P0 IMAD.MOV.U32 R5, RZ, RZ, R14 ;  /* 0x000000ffff058224 */ /* 0x000fe200078e000e */
[----:B------:R-:W-:-:S04]  /*4b1e0*/  PRMT R6, RZ, 0x7610, R6 ;  /* 0x00007610ff067816 */ /* 0x000fc80000000006 */
[----:B------:R1:W2:Y:S04]  /*4b1f0*/  @!P0 LDG.E.U16 R7, desc[UR8][R4.64] ;  /* 0x0000000804078981 */ /* 0x0002a8000c1e1500 */
[----:B---3--:R3:W-:Y:S04]  /*4b200*/  STL [R1+0x5d4c], R0 ;  /* 0x005d4c0001007387 */ /* 0x0087e80000100800 */
[----:B------:R-:W2:Y:S04]  /*4b210*/  LDL R8, [R1+0x24d8] ;  /* 0x0024d80001087983 */ /* 0x000ea80000100800 */
[----:B0-----:R-:W3:Y:S01]  /*4b220*/  LDL R3, [R1+0x24e4] ;  /* 0x0024e40001037983 */ /* 0x001ee20000100800 */
[----:B-1----:R-:W-:-:S02]  /*4b230*/  @!P1 IMAD.MOV.U32 R4, RZ, RZ, R12 ;  /* 0x000000ffff049224 */ /* 0x002fc400078e000c */
[----:B------:R-:W-:Y:S01]  /*4b240*/  @!P1 IMAD.MOV.U32 R5, RZ, RZ, R13 ;  /* 0x000000ffff059224 */ /* 0x000fe200078e000d */
[----:B------:R-:W-:Y:S01]  /*4b250*/  @!P0 MOV R14, R2 ;  /* 0x00000002000e8202 */ /* 0x000fe20000000f00 */
[----:B------:R-:W-:-:S03]  /*4b260*/  @!P0 IMAD.MOV.U32 R15, RZ, RZ, R11 ;  /* 0x000000ffff0f8224 */ /* 0x000fc600078e000b */
[----:B------:R0:W3:Y:S02]  /*4b270*/  @!P1 LDG.E.U16 R6, desc[UR8][R4.64] ;  /* 0x0000000804069981 */ /* 0x0000e4000c1e1500 */
[----:B0-----:R-:W-:Y:S02]  /*4b280*/  PRMT R5, RZ, 0x7610, R5 ;  /* 0x00007610ff057816 */ /* 0x001fe40000000005 */
[----:B------:R-:W-:-:S04]  /*4b290*/  PRMT R4, RZ, 0x7610, R4 ;  /* 0x00007610ff047816 */ /* 0x000fc80000000004 */
[----:B------:R4:W3:Y:S02]  /*4b2a0*/  @!P0 LDG.E.U16 R5, desc[UR8][R14.64] ;  /* 0x000000080e058981 */ /* 0x0008e4000c1e1500 */
[----:B----4-:R-:W-:Y:S02]  /*4b2b0*/  @!P1 IMAD.MOV.U32 R14, RZ, RZ, R9 ;  /* 0x000000ffff0e9224 */ /* 0x010fe400078e0009 */
[----:B------:R-:W-:-:S05]  /*4b2c0*/  @!P1 IMAD.MOV.U32 R15, RZ, RZ, R10 ;  /* 0x000000ffff0f9224 */ /* 0x000fca00078e000a */
[----:B------:R2:W4:Y:S01]  /*4b2d0*/  @!P1 LDG.E.U16 R4, desc[UR8][R14.64] ;  /* 0x000000080e049981 */ /* 0x000522000c1e1500 */
[----:B------:R-:W-:Y:S01]  /*4b2e0*/  PRMT R20, RZ, 0x7610, R20 ;  /* 0x00007610ff147816 */ /* 0x000fe20000000014 */
[----:B--2---:R-:W-:Y:S02]  /*4b2f0*/  @!P0 IMAD.MOV.U32 R15, RZ, RZ, R8 ;  /* 0x000000ffff0f8224 */ /* 0x004fe400078e0008 */
[----:B---3--:R-:W-:-:S05]  /*4b300*/  @!P0 IMAD.MOV.U32 R14, RZ, RZ, R3 ;  /* 0x000000ffff0e8224 */ /* 0x008fca00078e0003 */
[----:B------:R-:W2:Y:S04]  /*4b310*/  @!P0 LDG.E.U16 R20, desc[UR8][R14.64] ;  /* 0x000000080e148981 */ /* 0x000ea8000c1e1500 */
[----:B------:R0:W-:Y:S04]  /*4b320*/  STL [R1+0x5d50], R7 ;  /* 0x005d500701007387 */ /* 0x0001e80000100800 */
[----:B------:R1:W-:Y:S04]  /*4b330*/  STL [R1+0x5d54], R6 ;  /* 0x005d540601007387 */ /* 0x0003e80000100800 */
[----:B------:R-:W3:Y:S04]  /*4b340*/  LDL R2, [R1+0x24e0] ;  /* 0x0024e00001027983 */ /* 0x000ee80000100800 */
[----:B------:R-:W3:Y:S04]  /*4b350*/  LDL R0, [R1+0x24ec] ;  /* 0x0024ec0001007983 */ /* 0x000ee80000100800 */
[----:B------:R0:W-:Y:S04]  /*4b360*/  STL [R1+0x5d58], R5 ;  /* 0x005d580501007387 */ /* 0x0001e80000100800 */
[----:B------:R-:W3:Y:S04]  /*4b370*/  LDL R10, [R1+0x24e8] ;  /* 0x0024e800010a7983 */ /* 0x000ee80000100800 */
[----:B------:R-:W3:Y:S04]  /*4b380*/  LDL R9, [R1+0x24f4] ;  /* 0x0024f40001097983 */ /* 0x000ee80000100800 */
[----:B----4-:R4:W-:Y:S04]  /*4b390*/  STL [R1+0x5d44], R4 ;  /* 0x005d440401007387 */ /* 0x0109e80000100800 */
[----:B------:R-:W3:Y:S04]  /*4b3a0*/  LDL R8, [R1+0x24f0] ;  /* 0x0024f00001087983 */ /* 0x000ee80000100800 */
[----:B0-----:R-:W3:Y:S04]  /*4b3b0*/  LDL R7, [R1+0x24fc] ;  /* 0x0024fc0001077983 */ /* 0x001ee80000100800 */
[----:B-1----:R-:W3:Y:S04]  /*4b3c0*/  LDL R6, [R1+0x2558] ;  /* 0x0025580001067983 */ /* 0x002ee80000100800 */
[----:B------:R-:W3:Y:S04]  /*4b3d0*/  LDL R5, [R1+0x2564] ;  /* 0x0025640001057983 */ /* 0x000ee80000100800 */
[----:B--2---:R-:W-:Y:S04]  /*4b3e0*/  STL [R1+0x5d20], R20 ;  /* 0x005d201401007387 */ /* 0x004fe80000100800 */
[----:B----4-:R-:W2:Y:S04]  /*4b3f0*/  LDL R4, [R1+0x2560] ;  /* 0x0025600001047983 */ /* 0x010ea80000100800 */
[----:B------:R-:W4:Y:S01]  /*4b400*/  LDL R3, [R1+0x256c] ;  /* 0x00256c0001037983 */ /* 0x000f220000100800 */
[----:B------:R-:W-:Y:S01]  /*4b410*/  PRMT R18, RZ, 0x7610, R18 ;  /* 0x00007610ff127816 */ /* 0x000fe20000000012 */
[----:B---3--:R-:W-:-:S02]  /*4b420*/  @!P1 IMAD.MOV.U32 R14, RZ, RZ, R0 ;  /* 0x000000ffff0e9224 */ /* 0x008fc400078e0000 */
[----:B------:R-:W-:Y:S01]  /*4b430*/  @!P1 IMAD.MOV.U32 R15, RZ, RZ, R2 ;  /* 0x000000ffff0f9224 */ /* 0x000fe200078e0002 */
[----:B------:R-:W-:Y:S02]  /*4b440*/  PRMT R16, RZ, 0x7610, R16 ;  /* 0x00007610ff107816 */ /* 0x000fe40000000010 */
[----:B------:R-:W-:Y:S02]  /*4b450*/  PRMT R17, RZ, 0x7610, R17 ;  /* 0x00007610ff117816 */ /* 0x000fe40000000011 */
[----:B------:R-:W-:Y:S02]  /*4b460*/  PRMT R19, RZ, 0x7610, R19 ;  /* 0x00007610ff137816 */ /* 0x000fe40000000013 */
[----:B------:R-:W-:Y:S01]  /*4b470*/  PRMT R21, RZ, 0x7610, R21 ;  /* 0x00007610ff157816 */ /* 0x000fe20000000015 */
[----:B------:R0:W3:Y:S04]  /*4b480*/  @!P1 LDG.E.U16 R18, desc[UR8][R14.64] ;  /* 0x000000080e129981 */ /* 0x0000e8000c1e1500 */
[----:B------:R-:W3:Y:S04]  /*4b490*/  LDL R2, [R1+0x2568] ;  /* 0x0025680001027983 */ /* 0x000ee80000100800 */
[----:B------:R-:W3:Y:S01]  /*4b4a0*/  LDL R0, [R1+0x2574] ;  /* 0x0025740001007983 */ /* 0x000ee20000100800 */
[----:B0-----:R-:W-:-:S02]  /*4b4b0*/  @!P0 IMAD.MOV.U32 R14, RZ, RZ, R9 ;  /* 0x000000ffff0e8224 */ /* 0x001fc400078e0009 */
[----:B------:R-:W-:-:S05]  /*4b4c0*/  @!P0 IMAD.MOV.U32 R15, RZ, RZ, R10 ;  /* 0x000000ffff0f8224 */ /* 0x000fca00078e000a */
[----:B------:R0:W3:Y:S02]  /*4b4d0*/  @!P0 LDG.E.U16 R16, desc[UR8][R14.64] ;  /* 0x000000080e108981 */ /* 0x0000e4000c1e1500 */
[----:B0-----:R-:W-:Y:S01]  /*4b4e0*/  @!P1 IMAD.MOV.U32 R14, RZ, RZ, R7 ;  /* 0x000000ffff0e9224 */ /* 0x001fe200078e0007 */
[----:B------:R-:W-:-:S05]  /*4b4f0*/  @!P1 MOV R15, R8 ;  /* 0x00000008000f9202 */ /* 0x000fca0000000f00 */
[----:B------:R0:W3:Y:S02]  /*4b500*/  @!P1 LDG.E.U16 R17, desc[UR8][R14.64] ;  /* 0x000000080e119981 */ /* 0x0000e4000c1e1500 */
[----:B0-----:R-:W-:Y:S02]  /*4b510*/  @!P0 IMAD.MOV.U32 R14, RZ, RZ, R5 ;  /* 0x000000ffff0e8224 */ /* 0x001fe400078e0005 */
[----:B------:R-:W-:-:S05]  /*4b520*/  @!P0 IMAD.MOV.U32 R15, RZ, RZ, R6 ;  /* 0x000000ffff0f8224 */ /* 0x000fca00078e0006 */
[----:B------:R2:W3:Y:S02]  /*4b530*/  @!P0 LDG.E.U16 R19, desc[UR8][R14.64] ;  /* 0x000000080e138981 */ /* 0x0004e4000c1e1500 */
[----:B--2---:R-:W-:Y:S02]  /*4b540*/  @!P1 IMAD.MOV.U32 R15, RZ, RZ, R4 ;  /* 0x000000ffff0f9224 */ /* 0x004fe400078e0004 */
[----:B----4-:R-:W-:-:S05]  /*4b550*/  @!P1 IMAD.MOV.U32 R14, RZ, RZ, R3 ;  /* 0x000000ffff0e9224 */ /* 0x010fca00078e0003 */
[----:B------:R-:W2:Y:S04]  /*4b560*/  @!P1 LDG.E.U16 R21, desc[UR8][R14.64] ;  /* 0x000000080e159981 */ /* 0x000ea8000c1e1500 */
[----:B---3--:R-:W-:Y:S04]  /*4b570*/  STL [R1+0x5d24], R18 ;  /* 0x005d241201007387 */ /* 0x008fe80000100800 */
[----:B------:R-:W-:Y:S04]  /*4b580*/  STL [R1+0x5d0c], R16 ;  /* 0x005d0c1001007387 */ /* 0x000fe80000100800 */
[----:B------:R-:W-:Y:S04]  /*4b590*/  STL [R1+0x5d10], R17 ;  /* 0x005d101101007387 */ /* 0x000fe80000100800 */
[----:B------:R0:W-:Y:S04]  /*4b5a0*/  STL [R1+0x5d28], R19 ;  /* 0x005d281301007387 */ /* 0x0001e80000100800 */
[----:B------:R-:W3:Y:S04]  /*4b5b0*/  LDL R10, [R1+0x257c] ;  /* 0x00257c00010a7983 */ /* 0x000ee80000100800 */
[----:B--2---:R-:W-:Y:S04]  /*4b5c0*/  STL [R1+0x5d2c], R21 ;  /* 0x005d2c1501007387 */ /* 0x004fe80000100800 */
[----:B0-----:R-:W2:Y:S04]  /*4b5d0*/  LDL R19, [R1+0x2570] ;  /* 0x0025700001137983 */ /* 0x001ea80000100800 */
[----:B------:R-:W4:Y:S04]  /*4b5e0*/  LDL R18, [R1+0x25e0] ;  /* 0x0025e00001127983 */ /* 0x000f280000100800 */
[----:B------:R-:W4:Y:S04]  /*4b5f0*/  LDL R17, [R1+0x25ec] ;  /* 0x0025ec0001117983 */ /* 0x000f280000100800 */
[----:B------:R-:W4:Y:S04]  /*4b600*/  LDL R16, [R1+0x25d8] ;  /* 0x0025d80001107983 */ /* 0x000f280000100800 */
[----:B------:R-:W4:Y:S01]  /*4b610*/  LDL R4, [R1+0x25e4] ;  /* 0x0025e40001047983 */ /* 0x000f220000100800 */
[----:B------:R-:W-:Y:S01]  /*4b620*/  PRMT R23, RZ, 0x7610, R23 ;  /* 0x00007610ff177816 */ /* 0x000fe20000000017 */
[----:B------:R-:W-:-:S02]  /*4b630*/  @!P0 IMAD.MOV.U32 R14, RZ, RZ, R0 ;  /* 0x000000ffff0e8224 */ /* 0x000fc400078e0000 */
[----:B------:R-:W-:Y:S01]  /*4b640*/  @!P0 IMAD.MOV.U32 R15, RZ, RZ, R2 ;  /* 0x000000ffff0f8224 */ /* 0x000fe200078e0002 */
[----:B------:R-:W-:Y:S02]  /*4b650*/  PRMT R25, RZ, 0x7610, R25 ;  /* 0x00007610ff197816 */ /* 0x000fe40000000019 */
[----:B------:R-:W-:Y:S01]  /*4b660*/  PRMT R27, RZ, 0x7610, R27 ;  /* 0x00007610ff1b7816 */ /* 0x000fe2000000001b */
[----:B------:R-:W4:Y:S04]  /*4b670*/  LDL.LU R5, [R1+0x5f4] ;  /* 0x0005f40001057983 */ /* 0x000f280000300800 */
[----:B------:R3:W4:Y:S04]  /*4b680*/  @!P0 LDG.E.U16 R23, desc[UR8][R14.64] ;  /* 0x000000080e178981 */ /* 0x000728000c1e1500 */
[----:B------:R-:W4:Y:S01]  /*4b690*/  LDL.LU R6, [R1+0x5f0] ;  /* 0x0005f00001067983 */ /* 0x000f220000300800 */
[----:B------:R-:W-:-:S03]  /*4b6a0*/  PRMT R29, RZ, 0x7610, R29 ;  /* 0x00007610ff1d7816 */ /* 0x000fc6000000001d */
        /* <DEDUP_REMOVED lines=12> */
[----:B---3--:R-:W-:-:S02]  /*4b770*/  @!P1 IMAD.MOV.U32 R14, RZ, RZ, R10 ;  /* 0x000000ffff0e9224 */ /* 0x008fc400078e000a */
[----:B--2---:R-:W-:-:S05]  /*4b780*/  @!P1 IMAD.MOV.U32 R15, RZ, RZ, R19 ;  /* 0x000000ffff0f9224 */ /* 0x004fca00078e0013 */
[----:B------:R4:W2:Y:S02]  /*4b790*/  @!P1 LDG.E.U16 R25, desc[UR8][R14.64] ;  /* 0x000000080e199981 */ /* 0x0008a4000c1e1500 */
[----:B----4-:R-:W-:Y:S02]  /*4b7a0*/  @!P1 IMAD.MOV.U32 R14, RZ, RZ, R17 ;  /* 0x000000ffff0e9224 */ /* 0x010fe400078e0011 */
[----:B------:R-:W-:-:S05]  /*4b7b0*/  @!P1 IMAD.MOV.U32 R15, RZ, RZ, R18 ;  /* 0x000000ffff0f9224 */ /* 0x000fca00078e0012 */
[----:B------:R0:W3:Y:S02]  /*4b7c0*/  @!P1 LDG.E.U16 R27, desc[UR8][R14.64] ;  /* 0x000000080e1b9981 */ /* 0x0000e4000c1e1500 */
[----:B0-----:R-:W-:Y:S02]  /*4b7d0*/  @!P0 IMAD.MOV.U32 R14, RZ, RZ, R4 ;  /* 0x000000ffff0e8224 */ /* 0x001fe400078e0004 */
[----:B------:R-:W-:-:S05]  /*4b7e0*/  @!P0 IMAD.MOV.U32 R15, RZ, RZ, R16 ;  /* 0x000000ffff0f8224 */ /* 0x000fca00078e0010 */
[----:B------:R-:W4:Y:S01]  /*4b7f0*/  @!P0 LDG.E.U16 R29, desc[UR8][R14.64] ;  /* 0x000000080e1d8981 */ /* 0x000f22000c1e1500 */
[----:B------:R-:W0:Y:S03]  /*4b800*/  S2R R10, SR_TID.X ;  /* 0x00000000000a7919 */ /* 0x000e260000002100 */
[----:B------:R-:W-:Y:S04]  /*4b810*/  STL [R1+0x5d14], R23 ;  /* 0x005d141701007387 */ /* 0x000fe80000100800 */
[----:B------:R-:W4:Y:S01]  /*4b820*/  LDL.LU R26, [R1+0x2c4] ;  /* 0x0002c400011a7983 */ /* 0x000f220000300800 */
[----:B0-----:R-:W-:-:S04]  /*4b830*/  LOP3.LUT R10, R10, 0x3f, RZ, 0xc0, !PT ;  /* 0x0000003f0a0a7812 */ /* 0x001fc800078ec0ff */
[----:B------:R-:W-:-:S04]  /*4b840*/  SHF.L.U32 R10, R10, 0x1, RZ ;  /* 0x000000010a0a7819 */ /* 0x000fc800000006ff */
        /* <DEDUP_REMOVED lines=9> */
[----:B--2---:R-:W-:Y:S04]  /*4b8e0*/  STL [R1+0x5d18], R25 ;  /* 0x005d181901007387 */ /* 0x004fe80000100800 */
[----:B---3--:R-:W-:Y:S04]  /*4b8f0*/  STL [R1+0x5d30], R27 ;  /* 0x005d301b01007387 */ /* 0x008fe80000100800 */
[----:B----4-:R-:W-:Y:S04]  /*4b900*/  STL [R1+0x5d34], R29 ;  /* 0x005d341d01007387 */ /* 0x010fe80000100800 */
[----:B0-----:R-:W2:Y:S04]  /*4b910*/  LDL.LU R24, [R1+0x2c0] ;  /* 0x0002c00001187983 */ /* 0x001ea80000300800 */
[----:B------:R-:W-:Y:S04]  /*4b920*/  STS.U16 [R10+UR5+0x6200], R9 ;  /* 0x006200090a007988 */ /* 0x000fe80008000405 */
[----:B------:R-:W-:Y:S04]  /*4b930*/  STS.U16 [R10+UR5+0x6280], R22 ;  /* 0x006280160a007988 */ /* 0x000fe80008000405 */
[----:B------:R0:W-:Y:S04]  /*4b940*/  STS.U16 [R10+UR5+0x6a00], R11 ;  /* 0x006a000b0a007988 */ /* 0x0001e80008000405 */
[----:B------:R-:W-:Y:S04]  /*4b950*/  STS.U16 [R10+UR5+0x6a80], R28 ;  /* 0x006a801c0a007988 */ /* 0x000fe80008000405 */
[----:B------:R1:W-:Y:S04]  /*4b960*/  STS.U16 [R10+UR5+0x7200], R12 ;  /* 0x0072000c0a007988 */ /* 0x0003e80008000405 */
[----:B------:R3:W-:Y:S04]  /*4b970*/  STS.U16 [R10+UR5+0x7280], R13 ;  /* 0x0072800d0a007988 */ /* 0x0007e80008000405 */
[----:B0-----:R-:W4:Y:S04]  /*4b980*/  LDL.LU R11, [R1+0x294] ;  /* 0x00029400010b7983 */ /* 0x001f280000300800 */
[----:B-1----:R-:W4:Y:S04]  /*4b990*/  LDL.LU R12, [R1+0x290] ;  /* 0x00029000010c7983 */ /* 0x002f280000300800 */
[----:B---3--:R-:W3:Y:S04]  /*4b9a0*/  LDL.LU R13, [R1+0x264] ;  /* 0x00026400010d7983 */ /* 0x008ee80000300800 */
        /* <DEDUP_REMOVED lines=20> */
[----:B0-----:R-:W3:Y:S04]  /*4baf0*/  LDL.LU R26, [R1+0x84] ;  /* 0x00008400011a7983 */ /* 0x001ee80000300800 */
[----:B------:R-:W3:Y:S04]  /*4bb00*/  LDL.LU R2, [R1+0x80] ;  /* 0x0000800001027983 */ /* 0x000ee80000300800 */
[----:B------:R-:W3:Y:S04]  /*4bb10*/  LDL.LU R8, [R1+0x5c] ;  /* 0x00005c0001087983 */ /* 0x000ee80000300800 */
[----:B------:R-:W3:Y:S04]  /*4bb20*/  LDL.LU R22, [R1+0x58] ;  /* 0x0000580001167983 */ /* 0x000ee80000300800 */
[----:B------:R-:W3:Y:S04]  /*4bb30*/  LDL.LU R9, [R1+0x4c] ;  /* 0x00004c0001097983 */ /* 0x000ee80000300800 */
[----:B--2---:R0:W-:Y:S04]  /*4bb40*/  STS.U16 [R10+UR5+0x7a80], R24 ;  /* 0x007a80180a007988 */ /* 0x0041e80008000405 */
[----:B0-----:R-:W2:Y:S04]  /*4bb50*/  LDL.LU R24, [R1+0x48] ;  /* 0x0000480001187983 */ /* 0x001ea80000300800 */
[----:B----4-:R0:W-:Y:S04]  /*4bb60*/  STS.U16 [R10+UR5+0x8200], R11 ;  /* 0x0082000b0a007988 */ /* 0x0101e80008000405 */
[----:B------:R1:W-:Y:S04]  /*4bb70*/  STS.U16 [R10+UR5+0x8280], R12 ;  /* 0x0082800c0a007988 */ /* 0x0003e80008000405 */
[----:B---3--:R3:W-:Y:S04]  /*4bb80*/  STS.U16 [R10+UR5+0x8a00], R13 ;  /* 0x008a000d0a007988 */ /* 0x0087e80008000405 */
[----:B------:R-:W-:Y:S04]  /*4bb90*/  STS.U16 [R10+UR5+0x8a80], R29 ;  /* 0x008a801d0a007988 */ /* 0x000fe80008000405 */
[----:B------:R-:W-:Y:S04]  /*4bba0*/  STS.U16 [R10+UR5+0x9200], R14 ;  /* 0x0092000e0a007988 */ /* 0x000fe80008000405 */
[----:B------:R4:W-:Y:S04]  /*4bbb0*/  STS.U16 [R10+UR5+0x9280], R28 ;  /* 0x0092801c0a007988 */ /* 0x0009e80008000405 */
        /* <DEDUP_REMOVED lines=15> */
[----:B0-----:R-:W2:Y:S04]  /*4bcb0*/  LDL.LU R11, [R1+0x20] ;  /* 0x00002000010b7983 */ /* 0x001ea80000300800 */
[----:B------:R-:W-:Y:S04]  /*4bcc0*/  STS.U16 [R10+UR5+0xd280], R3 ;  /* 0x00d280030a007988 */ /* 0x000fe80008000405 */
[----:B-1----:R-:W2:Y:S04]  /*4bcd0*/  LDL.LU R12, [R1+0x5db4] ;  /* 0x005db400010c7983 */ /* 0x002ea80000300800 */
[----:B---3--:R-:W3:Y:S04]  /*4bce0*/  LDL.LU R13, [R1+0x5db0] ;  /* 0x005db000010d7983 */ /* 0x008ee80000300800 */
[----:B----4-:R-:W4:Y:S04]  /*4bcf0*/  LDL.LU R28, [R1+0x1c] ;  /* 0x00001c00011c7983 */ /* 0x010f280000300800 */
[----:B------:R0:W-:Y:S02]  /*4bd00*/  STS.U16 [R10+UR5+0xda00], R26 ;  /* 0x00da001a0a007988 */ /* 0x0001e40008000405 */
[----:B0-----:R-:W0:Y:S02]  /*4bd10*/  S2R R26, SR_TID.X ;  /* 0x00000000001a7919 */ /* 0x001e240000002100 */
[----:B------:R-:W-:Y:S04]  /*4bd20*/  STS.U16 [R10+UR5+0xda80], R2 ;  /* 0x00da80020a007988 */ /* 0x000fe80008000405 */
[----:B------:R-:W-:Y:S04]  /*4bd30*/  STS.U16 [R10+UR5+0xe200], R8 ;  /* 0x00e200080a007988 */ /* 0x000fe80008000405 */
[----:B------:R0:W-:Y:S04]  /*4bd40*/  STS.U16 [R10+UR5+0xe280], R22 ;  /* 0x00e280160a007988 */ /* 0x0001e80008000405 */
[----:B------:R-:W-:Y:S01]  /*4bd50*/  STS.U16 [R10+UR5+0xea00], R9 ;  /* 0x00ea00090a007988 */ /* 0x000fe20008000405 */
[----:B0-----:R-:W-:-:S05]  /*4bd60*/  LOP3.LUT R22, R26, 0x3f, RZ, 0xc0, !PT ;  /* 0x0000003f1a167812 */ /* 0x001fca00078ec0ff */
[----:B------:R-:W-:Y:S04]  /*4bd70*/  STL [R1+0x5d98], R22 ;  /* 0x005d981601007387 */ /* 0x000fe80000100800 */
[----:B--2---:R0:W-:Y:S02]  /*4bd80*/  STS.U16 [R10+UR5+0xea80], R24 ;  /* 0x00ea80180a007988 */ /* 0x0041e40008000405 */
[----:B0-----:R-:W-:-:S05]  /*4bd90*/  IMAD.SHL.U32 R24, R22, 0x2, RZ ;  /* 0x0000000216187824 */ /* 0x001fca00078e00ff */
[----:B------:R-:W-:-:S05]  /*4bda0*/  LOP3.LUT R24, R24, 0x30, RZ, 0x3c, !PT ;  /* 0x0000003018187812 */ /* 0x000fca00078e3cff */
[----:B------:R0:W-:Y:S04]  /*4bdb0*/  STL [R1+0x5dac], R24 ;  /* 0x005dac1801007387 */ /* 0x0001e80000100800 */
[----:B------:R-:W2:Y:S01]  /*4bdc0*/  LDL.LU R22, [R1+0xd28] ;  /* 0x000d280001167983 */ /* 0x000ea20000300800 */
[----:B------:R-:W-:-:S05]  /*4bdd0*/  LOP3.LUT R26, R26, 0x3f, RZ, 0xc0, !PT ;  /* 0x0000003f1a1a7812 */ /* 0x000fca00078ec0ff */
[----:B0-----:R-:W-:Y:S01]  /*4bde0*/  IMAD.SHL.U32 R24, R26, 0x2, RZ ;  /* 0x000000021a187824 */ /* 0x001fe200078e00ff */
[----:B------:R-:W-:Y:S04]  /*4bdf0*/  STS.U16 [R10+UR5+0xf200], R11 ;  /* 0x00f2000b0a007988 */ /* 0x000fe80008000405 */
[----:B------:R-:W-:-:S05]  /*4be00*/  LOP3.LUT R24, R24, 0x20, RZ, 0x3c, !PT ;  /* 0x0000002018187812 */ /* 0x000fca00078e3cff */
[----:B----4-:R-:W-:Y:S04]  /*4be10*/  STS.U16 [R24+UR5+0xf280], R28 ;  /* 0x00f2801c18007988 */ /* 0x010fe80008000405 */
[----:B---3--:R-:W-:Y:S04]  /*4be20*/  STS.U16 [R24+UR5+0xfa00], R13 ;  /* 0x00fa000d18007988 */ /* 0x008fe80008000405 */
[----:B------:R-:W-:Y:S04]  /*4be30*/  STS.U16 [R24+UR5+0xfa80], R12 ;  /* 0x00fa800c18007988 */ /* 0x000fe80008000405 */
[----:B--2---:R0:W-:Y:S04]  /*4be40*/  STL [R1+0x5da8], R22 ;  /* 0x005da81601007387 */ /* 0x0041e80000100800 */
[----:B0-----:R-:W2:Y:S04]  /*4be50*/  LDL.LU R22, [R1+0xd54] ;  /* 0x000d540001167983 */ /* 0x001ea80000300800 */
        /* <DEDUP_REMOVED lines=27> */
[----:B------:R-:W3:Y:S04]  /*4c010*/  LDL.LU R12, [R1+0xd50] ;  /* 0x000d5000010c7983 */ /* 0x000ee80000300800 */
[----:B--2---:R0:W-:Y:S04]  /*4c020*/  STS.U16 [R24+UR5+0x300], R22 ;  /* 0x0003001618007988 */ /* 0x0041e80008000405 */
[----:B0-----:R-:W2:Y:S04]  /*4c030*/  LDL.LU R22, [R1+0x5da8] ;  /* 0x005da80001167983 */ /* 0x001ea80000300800 */
[----:B---3--:R-:W-:Y:S04]  /*4c040*/  STS.U16 [R24+UR5+0x380], R12 ;  /* 0x0003800c18007988 */ /* 0x008fe80008000405 */
[----:B------:R-:W-:Y:S04]  /*4c050*/  STS.U16 [R24+UR5+0xb00], R13 ;  /* 0x000b000d18007988 */ /* 0x000fe80008000405 */
[----:B--2---:R0:W-:Y:S04]  /*4c060*/  STS.U16 [R24+UR5+0xb80], R22 ;  /* 0x000b801618007988 */ /* 0x0041e80008000405 */
[----:B0-----:R-:W2:Y:S04]  /*4c070*/  LDL.LU R22, [R1+0x28c] ;  /* 0x00028c0001167983 */ /* 0x001ea80000300800 */
[----:B--2---:R0:W-:Y:S04]  /*4c080*/  STL [R1+0x5d9c], R22 ;  /* 0x005d9c1601007387 */ /* 0x0041e80000100800 */
[----:B0-----:R-:W2:Y:S04]  /*4c090*/  LDL.LU R22, [R1+0x2b8] ;  /* 0x0002b80001167983 */ /* 0x001ea80000300800 */
[----:B--2---:R0:W-:Y:S04]  /*4c0a0*/  STL [R1+0x5da0], R22 ;  /* 0x005da01601007387 */ /* 0x0041e80000100800 */
[----:B0-----:R-:W2:Y:S04]  /*4c0b0*/  LDL.LU R22, [R1+0x2bc] ;  /* 0x0002bc0001167983 */ /* 0x001ea80000300800 */
        /* <DEDUP_REMOVED lines=28> */
[----:B------:R0:W-:Y:S04]  /*4c280*/  STS.U16 [R24+UR5+0x7300], R28 ;  /* 0x0073001c18007988 */ /* 0x0001e80008000405 */
[----:B------:R-:W3:Y:S04]  /*4c290*/  LDL.LU R26, [R1+0x258] ;  /* 0x00025800011a7983 */ /* 0x000ee80000300800 */
        /* <DEDUP_REMOVED lines=63> */
[----:B----4-:R0:W-:Y:S04]  /*4c690*/  STS.U16 [R24+UR5+0xf300], R28 ;  /* 0x00f3001c18007988 */ /* 0x0101e80008000405 */
[----:B0-----:R-:W4:Y:S01]  /*4c6a0*/  LDL.LU R28, [R1+0x6dc] ;  /* 0x0006dc00011c7983 */ /* 0x001f220000300800 */
[----:B------:R-:W-:-:S03]  /*4c6b0*/  IMAD.SHL.U32 R7, R22, 0x2, RZ ;  /* 0x0000000216077824 */ /* 0x000fc600078e00ff */
[----:B---3--:R-:W-:Y:S04]  /*4c6c0*/  STS.U16 [R24+UR5+0xf380], R26 ;  /* 0x00f3801a18007988 */ /* 0x008fe80008000405 */
[----:B--2---:R-:W-:Y:S04]  /*4c6d0*/  STS.U16 [R24+UR5+0xfb00], R11 ;  /* 0x00fb000b18007988 */ /* 0x004fe80008000405 */
[----:B----4-:R0:W-:Y:S04]  /*4c6e0*/  STL [R1+0x5d84], R28 ;  /* 0x005d841c01007387 */ /* 0x0101e80000100800 */
        /* <DEDUP_REMOVED lines=27> */
[----:B------:R0:W-:Y:S04]  /*4c8a0*/  STS.U16 [R24+UR5+0xfb80], R10 ;  /* 0x00fb800a18007988 */ /* 0x0001e80008000405 */
[----:B0-----:R-:W3:Y:S04]  /*4c8b0*/  LDL.LU R10, [R1+0xd48] ;  /* 0x000d4800010a7983 */ /* 0x001ee80000300800 */
[----:B------:R-:W4:Y:S04]  /*4c8c0*/  LDL.LU R24, [R1+0x2e4] ;  /* 0x0002e40001187983 */ /* 0x000f280000300800 */
[----:B--2---:R0:W-:Y:S04]  /*4c8d0*/  STS.U16 [R7+UR5+0x400], R28 ;  /* 0x0004001c07007988 */ /* 0x0041e80008000405 */
[----:B0-----:R-:W2:Y:S04]  /*4c8e0*/  LDL.LU R28, [R1+0x5d84] ;  /* 0x005d8400011c7983 */ /* 0x001ea80000300800 */
[----:B---3--:R-:W-:Y:S04]  /*4c8f0*/  STS.U16 [R7+UR5+0x480], R10 ;  /* 0x0004800a07007988 */ /* 0x008fe80008000405 */
[----:B------:R-:W-:Y:S04]  /*4c900*/  STS.U16 [R7+UR5+0xc00], R11 ;  /* 0x000c000b07007988 */ /* 0x000fe80008000405 */
[----:B------:R-:W-:Y:S04]  /*4c910*/  STS.U16 [R7+UR5+0xc80], R26 ;  /* 0x000c801a07007988 */ /* 0x000fe80008000405 */
[----:B--2---:R-:W-:Y:S04]  /*4c920*/  STS.U16 [R7+UR5+0x1400], R28 ;  /* 0x0014001c07007988 */ /* 0x004fe80008000405 */
        /* <DEDUP_REMOVED lines=21> */
[----:B0-----:R-:W2:Y:S04]  /*4ca80*/  LDL.LU R2, [R1+0x2e0] ;  /* 0x0002e00001027983 */ /* 0x001ea80000300800 */
[----:B------:R-:W3:Y:S04]  /*4ca90*/  LDL.LU R0, [R1+0x2b4] ;  /* 0x0002b40001007983 */ /* 0x000ee80000300800 */
[----:B-1----:R-:W4:Y:S04]  /*4caa0*/  LDL.LU R8, [R1+0x284] ;  /* 0x0002840001087983 */ /* 0x002f280000300800 */
[----:B------:R-:W-:Y:S04]  /*4cab0*/  STS.U16 [R7+UR5+0x6c00], R9 ;  /* 0x006c000907007988 */ /* 0x000fe80008000405 */
[----:B------:R-:W-:Y:S04]  /*4cac0*/  STS.U16 [R7+UR5+0x6c80], R22 ;  /* 0x006c801607007988 */ /* 0x000fe80008000405 */
[----:B------:R-:W-:Y:S04]  /*4cad0*/  STS.U16 [R7+UR5+0x7400], R24 ;  /* 0x0074001807007988 */ /* 0x000fe80008000405 */
[----:B----4-:R0:W-:Y:S04]  /*4cae0*/  STL [R1+0x5d80], R8 ;  /* 0x005d800801007387 */ /* 0x0101e80000100800 */
        /* <DEDUP_REMOVED lines=24> */
[----:B--2---:R0:W-:Y:S04]  /*4cc70*/  STS.U16 [R7+UR5+0x7480], R2 ;  /* 0x0074800207007988 */ /* 0x0041e80008000405 */
[----:B------:R-:W2:Y:S04]  /*4cc80*/  LDL.LU R5, [R1+0x3c] ;  /* 0x00003c0001057983 */ /* 0x000ea80000300800 */
[----:B---3--:R1:W-:Y:S04]  /*4cc90*/  STS.U16 [R7+UR5+0x7c00], R0 ;  /* 0x007c000007007988 */ /* 0x0083e80008000405 */
[----:B0-----:R-:W3:Y:S04]  /*4cca0*/  LDL.LU R2, [R1+0x38] ;  /* 0x0000380001027983 */ /* 0x001ee80000300800 */
[----:B------:R-:W2:Y:S04]  /*4ccb0*/  LDL.LU R6, [R1+0x28] ;  /* 0x0000280001067983 */ /* 0x000ea80000300800 */
[----:B-1----:R-:W2:Y:S04]  /*4ccc0*/  LDL.LU R0, [R1+0x24] ;  /* 0x0000240001007983 */ /* 0x002ea80000300800 */
[----:B----4-:R0:W-:Y:S04]  /*4ccd0*/  STS.U16 [R7+UR5+0x7c80], R8 ;  /* 0x007c800807007988 */ /* 0x0101e80008000405 */
[----:B0-----:R-:W4:Y:S04]  /*4cce0*/  LDL.LU R8, [R1+0x5d80] ;  /* 0x005d800001087983 */ /* 0x001f280000300800 */
[----:B----4-:R0:W-:Y:S04]  /*4ccf0*/  STS.U16 [R7+UR5+0x8400], R8 ;  /* 0x0084000807007988 */ /* 0x0101e80008000405 */
[----:B------:R1:W-:Y:S04]  /*4cd00*/  STS.U16 [R7+UR5+0x8480], R9 ;  /* 0x0084800907007988 */ /* 0x0003e80008000405 */
[----:B------:R4:W-:Y:S04]  /*4cd10*/  STS.U16 [R7+UR5+0x8c00], R22 ;  /* 0x008c001607007988 */ /* 0x0009e80008000405 */
[----:B------:R1:W-:Y:S04]  /*4cd20*/  STS.U16 [R7+UR5+0x8c80], R24 ;  /* 0x008c801807007988 */ /* 0x0003e80008000405 */
[----:B------:R2:W-:Y:S04]  /*4cd30*/  STS.U16 [R7+UR5+0x9400], R10 ;  /* 0x0094000a07007988 */ /* 0x0005e80008000405 */
[----:B0-----:R-:W3:Y:S04]  /*4cd40*/  LDL.LU R8, [R1+0x5d7c] ;  /* 0x005d7c0001087983 */ /* 0x001ee80000300800 */
[----:B-1----:R-:W3:Y:S04]  /*4cd50*/  LDL.LU R9, [R1+0x5d78] ;  /* 0x005d780001097983 */ /* 0x002ee80000300800 */
[----:B----4-:R-:W4:Y:S04]  /*4cd60*/  LDL.LU R22, [R1+0x5d74] ;  /* 0x005d740001167983 */ /* 0x010f280000300800 */
[----:B------:R-:W4:Y:S04]  /*4cd70*/  LDL.LU R24, [R1+0x5d70] ;  /* 0x005d700001187983 */ /* 0x000f280000300800 */
[----:B--2---:R-:W2:Y:S04]  /*4cd80*/  LDL.LU R10, [R1+0x6d4] ;  /* 0x0006d400010a7983 */ /* 0x004ea80000300800 */
        /* <DEDUP_REMOVED lines=21> */
[----:B---3--:R0:W-:Y:S04]  /*4cee0*/  STS.U16 [R7+UR5+0xe480], R2 ;  /* 0x00e4800207007988 */ /* 0x0081e80008000405 */
[----:B------:R-:W-:Y:S04]  /*4cef0*/  STS.U16 [R7+UR5+0xec00], R6 ;  /* 0x00ec000607007988 */ /* 0x000fe80008000405 */
[----:B------:R-:W-:Y:S01]  /*4cf00*/  STS.U16 [R7+UR5+0xec80], R0 ;  /* 0x00ec800007007988 */ /* 0x000fe20008000405 */
[----:B0-----:R-:W-:-:S02]  /*4cf10*/  LOP3.LUT R2, R3, 0x3f, RZ, 0xc0, !PT ;  /* 0x0000003f03027812 */ /* 0x001fc400078ec0ff */
[----:B------:R-:W-:-:S03]  /*4cf20*/  LOP3.LUT R3, R3, 0x3f, RZ, 0xc0, !PT ;  /* 0x0000003f03037812 */ /* 0x000fc600078ec0ff */
[----:B------:R-:W-:Y:S01]  /*4cf30*/  IMAD.SHL.U32 R4, R2, 0x2, RZ ;  /* 0x0000000202047824 */ /* 0x000fe200078e00ff */
        /* <DEDUP_REMOVED lines=13> */
[----:B0-----:R-:W-:-:S03]  /*4d010*/  IMAD.SHL.U32 R10, R3, 0x2, RZ ;  /* 0x00000002030a7824 */ /* 0x001fc600078e00ff */
[----:B------:R-:W2:Y:S04]  /*4d020*/  LDL.LU R19, [R1+0x5d8] ;  /* 0x0005d80001137983 */ /* 0x000ea80000300800 */
[----:B------:R-:W2:Y:S04]  /*4d030*/  LDL.LU R17, [R1+0x52c] ;  /* 0x00052c0001117983 */ /* 0x000ea80000300800 */
[----:B------:R-:W2:Y:S04]  /*4d040*/  LDL.LU R16, [R1+0x528] ;  /* 0x0005280001107983 */ /* 0x000ea80000300800 */
[----:B------:R-:W2:Y:S04]  /*4d050*/  LDL.LU R18, [R1+0x39c] ;  /* 0x00039c0001127983 */ /* 0x000ea80000300800 */
[----:B------:R-:W2:Y:S01]  /*4d060*/  LDL.LU R20, [R1+0x398] ;  /* 0x0003980001147983 */ /* 0x000ea20000300800 */
[----:B------:R-:W-:-:S03]  /*4d070*/  LOP3.LUT R10, R10, 0x40, RZ, 0x3c, !PT ;  /* 0x000000400a0a7812 */ /* 0x000fc600078e3cff */
[----:B------:R-:W2:Y:S04]  /*4d080*/  LDL.LU R5, [R1+0x36c] ;  /* 0x00036c0001057983 */ /* 0x000ea80000300800 */
[----:B------:R-:W2:Y:S04]  /*4d090*/  LDL.LU R6, [R1+0x368] ;  /* 0x0003680001067983 */ /* 0x000ea80000300800 */
[----:B------:R-:W2:Y:S04]  /*4d0a0*/  LDL.LU R7, [R1+0x33c] ;  /* 0x00033c0001077983 */ /* 0x000ea80000300800 */
[----:B------:R-:W2:Y:S04]  /*4d0b0*/  LDL.LU R0, [R1+0x338] ;  /* 0x0003380001007983 */ /* 0x000ea80000300800 */
[----:B------:R-:W2:Y:S04]  /*4d0c0*/  LDL.LU R3, [R1+0x30c] ;  /* 0x00030c0001037983 */ /* 0x000ea80000300800 */
[----:B----4-:R0:W-:Y:S04]  /*4d0d0*/  STS.U16 [R10+UR5+0xf400], R24 ;  /* 0x00f400180a007988 */ /* 0x0101e80008000405 */
[----:B------:R-:W-:Y:S04]  /*4d0e0*/  STS.U16 [R10+UR5+0xf480], R22 ;  /* 0x00f480160a007988 */ /* 0x000fe80008000405 */
[----:B------:R-:W-:Y:S04]  /*4d0f0*/  STS.U16 [R10+UR5+0xfc00], R9 ;  /* 0x00fc00090a007988 */ /* 0x000fe80008000405 */
[----:B0-----:R-:W4:Y:S04]  /*4d100*/  LDL.LU R24, [R1+0xd18] ;  /* 0x000d180001187983 */ /* 0x001f280000300800 */
[----:B------:R0:W-:Y:S04]  /*4d110*/  STL [R1+0x5d5c], R2 ;  /* 0x005d5c0201007387 */ /* 0x0001e80000100800 */
[----:B0-----:R-:W2:Y:S04]  /*4d120*/  LDL.LU R2, [R1+0xd1c] ;  /* 0x000d1c0001027983 */ /* 0x001ea80000300800 */
[----:B------:R-:W2:Y:S04]  /*4d130*/  LDL.LU R22, [R1+0xd40] ;  /* 0x000d400001167983 */ /* 0x000ea80000300800 */
[----:B------:R-:W2:Y:S01]  /*4d140*/  LDL.LU R9, [R1+0xd44] ;  /* 0x000d440001097983 */ /* 0x000ea20000300800 */
[----:B------:R-:W-:-:S03]  /*4d150*/  LOP3.LUT R4, R4, 0x50, RZ, 0x3c, !PT ;  /* 0x0000005004047812 */ /* 0x000fc600078e3cff */
[----:B------:R0:W-:Y:S04]  /*4d160*/  STS.U16 [R10+UR5+0xfc80], R8 ;  /* 0x00fc80080a007988 */ /* 0x0001e80008000405 */
[----:B0-----:R-:W3:Y:S04]  /*4d170*/  LDL.LU R10, [R1+0x5d6c] ;  /* 0x005d6c00010a7983 */ /* 0x001ee80000300800 */
[----:B--2---:R-:W-:Y:S04]  /*4d180*/  STS.U16 [R4+UR5+0x500], R9 ;  /* 0x0005000904007988 */ /* 0x004fe80008000405 */
[----:B------:R-:W-:Y:S04]  /*4d190*/  STS.U16 [R4+UR5+0x580], R22 ;  /* 0x0005801604007988 */ /* 0x000fe80008000405 */
[----:B------:R0:W-:Y:S04]  /*4d1a0*/  STS.U16 [R4+UR5+0xd00], R2 ;  /* 0x000d000204007988 */ /* 0x0001e80008000405 */
        /* <DEDUP_REMOVED lines=91> */
[----:B------:R-:W3:Y:S04]  /*4d760*/  LDL.LU R26, [R1+0x67c] ;  /* 0x00067c00011a7983 */ /* 0x000ee80000300800 */
[----:B------:R0:W-:Y:S04]  /*4d770*/  STS.U16 [R4+UR5+0xb580], R13 ;  /* 0x00b5800d04007988 */ /* 0x0001e80008000405 */
[----:B------:R0:W-:Y:S04]  /*4d780*/  STS.U16 [R4+UR5+0xbd00], R29 ;  /* 0x00bd001d04007988 */ /* 0x0001e80008000405 */
[----:B------:R1:W-:Y:S04]  /*4d790*/  STS.U16 [R4+UR5+0xbd80], R14 ;  /* 0x00bd800e04007988 */ /* 0x0003e80008000405 */
[----:B------:R1:W-:Y:S04]  /*4d7a0*/  STS.U16 [R4+UR5+0xc500], R15 ;  /* 0x00c5000f04007988 */ /* 0x0003e80008000405 */
[----:B0-----:R-:W3:Y:S04]  /*4d7b0*/  LDL.LU R28, [R1+0x678] ;  /* 0x00067800011c7983 */ /* 0x001ee80000300800 */
[----:B-1----:R-:W3:Y:S04]  /*4d7c0*/  LDL.LU R12, [R1+0x654] ;  /* 0x00065400010c7983 */ /* 0x002ee80000300800 */
[----:B------:R0:W-:Y:S04]  /*4d7d0*/  STS.U16 [R4+UR5+0xc580], R27 ;  /* 0x00c5801b04007988 */ /* 0x0001e80008000405 */
        /* <DEDUP_REMOVED lines=8> */
[----:B0-----:R-:W3:Y:S04]  /*4d860*/  LDL.LU R27, [R1+0x600] ;  /* 0x00060000011b7983 */ /* 0x001ee80000300800 */
[----:B------:R0:W-:Y:S04]  /*4d870*/  STS.U16 [R4+UR5+0xdd00], R17 ;  /* 0x00dd001104007988 */ /* 0x0001e80008000405 */
[----:B-1----:R-:W3:Y:S04]  /*4d880*/  LDL.LU R25, [R1+0x5d4] ;  /* 0x0005d40001197983 */ /* 0x002ee80000300800 */
[----:B------:R-:W3:Y:S04]  /*4d890*/  LDL.LU R23, [R1+0x5d0] ;  /* 0x0005d00001177983 */ /* 0x000ee80000300800 */
[----:B------:R-:W3:Y:S04]  /*4d8a0*/  LDL.LU R21, [R1+0x524] ;  /* 0x0005240001157983 */ /* 0x000ee80000300800 */
[----:B------:R1:W-:Y:S04]  /*4d8b0*/  STS.U16 [R4+UR5+0xdd80], R16 ;  /* 0x00dd801004007988 */ /* 0x0003e80008000405 */
[----:B------:R-:W3:Y:S04]  /*4d8c0*/  LDL.LU R19, [R1+0x520] ;  /* 0x0005200001137983 */ /* 0x000ee80000300800 */
[----:B------:R1:W-:Y:S04]  /*4d8d0*/  STS.U16 [R4+UR5+0xe500], R18 ;  /* 0x00e5001204007988 */ /* 0x0003e80008000405 */
[----:B0-----:R-:W3:Y:S04]  /*4d8e0*/  LDL.LU R17, [R1+0x394] ;  /* 0x0003940001117983 */ /* 0x001ee80000300800 */
[----:B------:R0:W-:Y:S04]  /*4d8f0*/  STS.U16 [R4+UR5+0xe580], R20 ;  /* 0x00e5801404007988 */ /* 0x0001e80008000405 */
[----:B-1----:R-:W3:Y:S04]  /*4d900*/  LDL.LU R16, [R1+0x390] ;  /* 0x0003900001107983 */ /* 0x002ee80000300800 */
[----:B------:R-:W3:Y:S04]  /*4d910*/  LDL.LU R18, [R1+0x364] ;  /* 0x0003640001127983 */ /* 0x000ee80000300800 */
[----:B0-----:R-:W3:Y:S04]  /*4d920*/  LDL.LU R20, [R1+0x360] ;  /* 0x0003600001147983 */ /* 0x001ee80000300800 */
[----:B--2---:R-:W-:Y:S04]  /*4d930*/  STS.U16 [R4+UR5+0xed00], R3 ;  /* 0x00ed000304007988 */ /* 0x004fe80008000405 */
[----:B----4-:R0:W-:Y:S04]  /*4d940*/  STS.U16 [R4+UR5+0xed80], R0 ;  /* 0x00ed800004007988 */ /* 0x0101e80008000405 */
[----:B---3--:R1:W-:Y:S04]  /*4d950*/  STS.U16 [R4+UR5+0xf500], R7 ;  /* 0x00f5000704007988 */ /* 0x0083e80008000405 */
[----:B------:R2:W-:Y:S04]  /*4d960*/  STS.U16 [R4+UR5+0xf580], R6 ;  /* 0x00f5800604007988 */ /* 0x0005e80008000405 */
[----:B------:R3:W-:Y:S04]  /*4d970*/  STS.U16 [R4+UR5+0xfd00], R5 ;  /* 0x00fd000504007988 */ /* 0x0007e80008000405 */
[----:B0-----:R-:W4:Y:S04]  /*4d980*/  LDL.LU R0, [R1+0x334] ;  /* 0x0003340001007983 */ /* 0x001f280000300800 */
[----:B------:R-:W4:Y:S04]  /*4d990*/  LDL.LU R3, [R1+0x330] ;  /* 0x0003300001037983 */ /* 0x000f280000300800 */
[----:B-1----:R-:W4:Y:S04]  /*4d9a0*/  LDL.LU R7, [R1+0xd38] ;  /* 0x000d380001077983 */ /* 0x002f280000300800 */
[----:B--2---:R-:W2:Y:S04]  /*4d9b0*/  LDL.LU R6, [R1+0xd3c] ;  /* 0x000d3c0001067983 */ /* 0x004ea80000300800 */
[----:B---3--:R-:W3:Y:S01]  /*4d9c0*/  LDL.LU R4, [R1+0x5d44] ;  /* 0x005d440001047983 */ /* 0x008ee20000300800 */
[----:B------:R-:W0:Y:S01]  /*4d9d0*/  S2R R5, SR_TID.X ;  /* 0x0000000000057919 */ /* 0x000e220000002100 */
[----:B------:R-:W-:-:S05]  /*4d9e0*/  IMAD.SHL.U32 R2, R2, 0x2, RZ ;  /* 0x0000000202027824 */ /* 0x000fca00078e00ff */
[----:B------:R-:W-:Y:S02]  /*4d9f0*/  LOP3.LUT R2, R2, 0x60, RZ, 0x3c, !PT ;  /* 0x0000006002027812 */ /* 0x000fe400078e3cff */
[----:B0-----:R-:W-:-:S05]  /*4da00*/  LOP3.LUT R5, R5, 0x3f, RZ, 0xc0, !PT ;  /* 0x0000003f05057812 */ /* 0x001fca00078ec0ff */
[----:B------:R-:W-:-:S05]  /*4da10*/  IMAD.SHL.U32 R5, R5, 0x2, RZ ;  /* 0x0000000205057824 */ /* 0x000fca00078e00ff */
[----:B------:R-:W-:-:S05]  /*4da20*/  LOP3.LUT R5, R5, 0x50, RZ, 0x3c, !PT ;  /* 0x0000005005057812 */ /* 0x000fca00078e3cff */
[----:B---3--:R-:W-:Y:S04]  /*4da30*/  STS.U16 [R5+UR5+0xfd80], R4 ;  /* 0x00fd800405007988 */ /* 0x008fe80008000405 */
[----:B--2---:R-:W-:Y:S04]  /*4da40*/  STS.U16 [R2+UR5+0x600], R6 ;  /* 0x0006000602007988 */ /* 0x004fe80008000405 */
        /* <DEDUP_REMOVED lines=14> */
[----:B0-----:R-:W2:Y:S04]  /*4db30*/  LDL.LU R29, [R1+0x2d4] ;  /* 0x0002d400011d7983 */ /* 0x001ea80000300800 */
[----:B--2---:R0:W-:Y:S04]  /*4db40*/  STL [R1+0x5d3c], R29 ;  /* 0x005d3c1d01007387 */ /* 0x0041e80000100800 */
[----:B0-----:R-:W2:Y:S04]  /*4db50*/  LDL.LU R29, [R1+0x300] ;  /* 0x00030000011d7983 */ /* 0x001ea80000300800 */
        /* <DEDUP_REMOVED lines=61> */
[----:B0-----:R-:W2:Y:S04]  /*4df30*/  LDL.LU R3, [R1+0x5d1c] ;  /* 0x005d1c0001037983 */ /* 0x001ea80000300800 */
        /* <DEDUP_REMOVED lines=18> */
[----:B------:R-:W-:Y:S04]  /*4e060*/  STS.U16 [R2+UR5+0xde00], R17 ;  /* 0x00de001102007988 */ /* 0x000fe80008000405 */
[----:B------:R-:W-:Y:S04]  /*4e070*/  STS.U16 [R2+UR5+0xde80], R16 ;  /* 0x00de801002007988 */ /* 0x000fe80008000405 */
[----:B------:R-:W-:Y:S04]  /*4e080*/  STS.U16 [R2+UR5+0xe600], R0 ;  /* 0x00e6000002007988 */ /* 0x000fe80008000405 */
[----:B0-----:R-:W3:Y:S04]  /*4e090*/  LDL.LU R4, [R1+0x6ec] ;  /* 0x0006ec0001047983 */ /* 0x001ee80000300800 */
[----:B-1----:R-:W3:Y:S04]  /*4e0a0*/  LDL.LU R12, [R1+0x6e8] ;  /* 0x0006e800010c7983 */ /* 0x002ee80000300800 */
[----:B------:R-:W3:Y:S04]  /*4e0b0*/  LDL.LU R13, [R1+0x6c4] ;  /* 0x0006c400010d7983 */ /* 0x000ee80000300800 */
[----:B------:R-:W3:Y:S04]  /*4e0c0*/  LDL.LU R14, [R1+0x6c0] ;  /* 0x0006c000010e7983 */ /* 0x000ee80000300800 */
[----:B--2---:R0:W-:Y:S04]  /*4e0d0*/  STS.U16 [R2+UR5+0xe680], R3 ;  /* 0x00e6800302007988 */ /* 0x0041e80008000405 */
[----:B------:R1:W-:Y:S01]  /*4e0e0*/  STS.U16 [R2+UR5+0xee00], R20 ;  /* 0x00ee001402007988 */ /* 0x0003e20008000405 */
[----:B0-----:R-:W0:Y:S03]  /*4e0f0*/  S2R R3, SR_TID.X ;  /* 0x0000000000037919 */ /* 0x001e260000002100 */
[----:B-1----:R-:W2:Y:S04]  /*4e100*/  LDL.LU R20, [R1+0xd30] ;  /* 0x000d300001147983 */ /* 0x002ea80000300800 */
[----:B----4-:R1:W-:Y:S04]  /*4e110*/  STS.U16 [R2+UR5+0xee80], R18 ;  /* 0x00ee801202007988 */ /* 0x0103e80008000405 */
[----:B-1----:R-:W4:Y:S04]  /*4e120*/  LDL.LU R18, [R1+0xd34] ;  /* 0x000d340001127983 */ /* 0x002f280000300800 */
        /* <DEDUP_REMOVED lines=15> */
[----:B---3--:R1:W-:Y:S04]  /*4e220*/  STS.U16 [R2+UR5+0xf600], R19 ;  /* 0x00f6001302007988 */ /* 0x0083e80008000405 */
[----:B------:R-:W3:Y:S01]  /*4e230*/  LDL.LU R0, [R1+0x388] ;  /* 0x0003880001007983 */ /* 0x000ee20000300800 */
[----:B0-----:R-:W-:-:S05]  /*4e240*/  LOP3.LUT R3, R3, 0x3f, RZ, 0xc0, !PT ;  /* 0x0000003f03037812 */ /* 0x001fca00078ec0ff */
[C---:B------:R-:W-:Y:S01]  /*4e250*/  IMAD.SHL.U32 R15, R3.reuse, 0x2, RZ ;  /* 0x00000002030f7824 */ /* 0x040fe200078e00ff */
[----:B-1----:R-:W-:Y:S01]  /*4e260*/  SHF.L.U32 R19, R3, 0x1, RZ ;  /* 0x0000000103137819 */ /* 0x002fe200000006ff */
[----:B------:R-:W3:Y:S04]  /*4e270*/  LDL.LU R2, [R1+0x35c] ;  /* 0x00035c0001027983 */ /* 0x000ee80000300800 */
[----:B------:R-:W3:Y:S01]  /*4e280*/  LDL.LU R3, [R1+0x358] ;  /* 0x0003580001037983 */ /* 0x000ee20000300800 */
[----:B------:R-:W-:Y:S02]  /*4e290*/  LOP3.LUT R19, R19, 0x60, RZ, 0x3c, !PT ;  /* 0x0000006013137812 */ /* 0x000fe400078e3cff */
[----:B------:R-:W-:-:S03]  /*4e2a0*/  LOP3.LUT R15, R15, 0x70, RZ, 0x3c, !PT ;  /* 0x000000700f0f7812 */ /* 0x000fc600078e3cff */
[----:B------:R-:W-:Y:S04]  /*4e2b0*/  STS.U16 [R19+UR5+0xf680], R21 ;  /* 0x00f6801513007988 */ /* 0x000fe80008000405 */
[----:B------:R-:W-:Y:S04]  /*4e2c0*/  STS.U16 [R19+UR5+0xfe00], R29 ;  /* 0x00fe001d13007988 */ /* 0x000fe80008000405 */
[----:B------:R-:W-:Y:S04]  /*4e2d0*/  STS.U16 [R19+UR5+0xfe80], R27 ;  /* 0x00fe801b13007988 */ /* 0x000fe80008000405 */
[----:B----4-:R-:W-:Y:S04]  /*4e2e0*/  STS.U16 [R15+UR5+0x700], R18 ;  /* 0x000700120f007988 */ /* 0x010fe80008000405 */
[----:B--2---:R-:W-:Y:S04]  /*4e2f0*/  STS.U16 [R15+UR5+0x780], R20 ;  /* 0x000780140f007988 */ /* 0x004fe80008000405 */
[----:B------:R-:W-:Y:S04]  /*4e300*/  STS.U16 [R15+UR5+0xf00], R4 ;  /* 0x000f00040f007988 */ /* 0x000fe80008000405 */
[----:B------:R0:W-:Y:S04]  /*4e310*/  STS.U16 [R15+UR5+0xf80], R12 ;  /* 0x000f800c0f007988 */ /* 0x0001e80008000405 */
[----:B------:R1:W-:Y:S04]  /*4e320*/  STS.U16 [R15+UR5+0x1700], R13 ;  /* 0x0017000d0f007988 */ /* 0x0003e80008000405 */
[----:B------:R2:W-:Y:S04]  /*4e330*/  STS.U16 [R15+UR5+0x1780], R14 ;  /* 0x0017800e0f007988 */ /* 0x0005e80008000405 */
[----:B------:R-:W-:Y:S04]  /*4e340*/  STS.U16 [R15+UR5+0x1f00], R5 ;  /* 0x001f00050f007988 */ /* 0x000fe80008000405 */
[----:B0-----:R-:W4:Y:S04]  /*4e350*/  LDL.LU R12, [R1+0x32c] ;  /* 0x00032c00010c7983 */ /* 0x001f280000300800 */
        /* <DEDUP_REMOVED lines=9> */
[----:B-1----:R-:W4:Y:S04]  /*4e3f0*/  LDL.LU R13, [R1+0x328] ;  /* 0x00032800010d7983 */ /* 0x002f280000300800 */
[----:B------:R-:W-:Y:S04]  /*4e400*/  STS.U16 [R15+UR5+0x4700], R28 ;  /* 0x0047001c0f007988 */ /* 0x000fe80008000405 */
[----:B--2---:R-:W2:Y:S04]  /*4e410*/  LDL.LU R14, [R1+0x2fc] ;  /* 0x0002fc00010e7983 */ /* 0x004ea80000300800 */
        /* <DEDUP_REMOVED lines=11> */
[----:B------:R0:W-:Y:S04]  /*4e4d0*/  STS.U16 [R15+UR5+0x5f80], R3 ;  /* 0x005f80030f007988 */ /* 0x0001e80008000405 */
[----:B------:R-:W3:Y:S04]  /*4e4e0*/  LDL.LU R2, [R1+0x26c] ;  /* 0x00026c0001027983 */ /* 0x000ee80000300800 */
[----:B0-----:R-:W3:Y:S04]  /*4e4f0*/  LDL.LU R3, [R1+0x268] ;  /* 0x0002680001037983 */ /* 0x001ee80000300800 */
[----:B------:R-:W3:Y:S04]  /*4e500*/  LDL.LU R27, [R1+0x23c] ;  /* 0x00023c00011b7983 */ /* 0x000ee80000300800 */
[----:B------:R-:W3:Y:S04]  /*4e510*/  LDL.LU R29, [R1+0x238] ;  /* 0x00023800011d7983 */ /* 0x000ee80000300800 */
[----:B----4-:R0:W-:Y:S04]  /*4e520*/  STS.U16 [R15+UR5+0x6700], R12 ;  /* 0x0067000c0f007988 */ /* 0x0101e80008000405 */
        /* <DEDUP_REMOVED lines=16> */
[----:B------:R0:W-:Y:S04]  /*4e630*/  STS.U16 [R15+UR5+0x6780], R13 ;  /* 0x0067800d0f007988 */ /* 0x0001e80008000405 */
[----:B------:R-:W4:Y:S04]  /*4e640*/  LDL.LU R28, [R1+0x88] ;  /* 0x00008800011c7983 */ /* 0x000f280000300800 */
[----:B--2---:R1:W-:Y:S04]  /*4e650*/  STS.U16 [R15+UR5+0x6f00], R14 ;  /* 0x006f000e0f007988 */ /* 0x0043e80008000405 */
[----:B------:R2:W-:Y:S04]  /*4e660*/  STS.U16 [R15+UR5+0x6f80], R25 ;  /* 0x006f80190f007988 */ /* 0x0005e80008000405 */
[----:B------:R0:W-:Y:S04]  /*4e670*/  STS.U16 [R15+UR5+0x7700], R23 ;  /* 0x007700170f007988 */ /* 0x0001e80008000405 */
[----:B------:R1:W-:Y:S04]  /*4e680*/  STS.U16 [R15+UR5+0x7780], R17 ;  /* 0x007780110f007988 */ /* 0x0003e80008000405 */
[----:B------:R2:W-:Y:S04]  /*4e690*/  STS.U16 [R15+UR5+0x7f00], R16 ;  /* 0x007f00100f007988 */ /* 0x0005e80008000405 */
[----:B0-----:R-:W4:Y:S04]  /*4e6a0*/  LDL.LU R13, [R1+0x44] ;  /* 0x00004400010d7983 */ /* 0x001f280000300800 */
[----:B-1----:R-:W4:Y:S04]  /*4e6b0*/  LDL.LU R14, [R1+0x40] ;  /* 0x00004000010e7983 */ /* 0x002f280000300800 */
[----:B--2---:R-:W2:Y:S04]  /*4e6c0*/  LDL.LU R25, [R1+0x5d18] ;  /* 0x005d180001197983 */ /* 0x004ea80000300800 */
[----:B------:R-:W2:Y:S04]  /*4e6d0*/  LDL.LU R23, [R1+0x5d14] ;  /* 0x005d140001177983 */ /* 0x000ea80000300800 */
[----:B------:R-:W2:Y:S04]  /*4e6e0*/  LDL.LU R17, [R1+0x5d10] ;  /* 0x005d100001117983 */ /* 0x000ea80000300800 */
[----:B------:R-:W2:Y:S04]  /*4e6f0*/  LDL.LU R16, [R1+0x5d0c] ;  /* 0x005d0c0001107983 */ /* 0x000ea80000300800 */
[----:B---3--:R0:W-:Y:S04]  /*4e700*/  STS.U16 [R15+UR5+0x7f80], R0 ;  /* 0x007f80000f007988 */ /* 0x0081e80008000405 */
[----:B------:R1:W-:Y:S04]  /*4e710*/  STS.U16 [R15+UR5+0x8700], R2 ;  /* 0x008700020f007988 */ /* 0x0003e80008000405 */
[----:B------:R3:W-:Y:S04]  /*4e720*/  STS.U16 [R15+UR5+0x8780], R3 ;  /* 0x008780030f007988 */ /* 0x0007e80008000405 */
[----:B0-----:R-:W2:Y:S04]  /*4e730*/  LDL.LU R0, [R1+0x5d08] ;  /* 0x005d080001007983 */ /* 0x001ea80000300800 */
[----:B-1----:R-:W2:Y:S04]  /*4e740*/  LDL.LU R2, [R1+0x5d04] ;  /* 0x005d040001027983 */ /* 0x002ea80000300800 */
[----:B---3--:R-:W3:Y:S04]  /*4e750*/  LDL.LU R3, [R1+0x5d00] ;  /* 0x005d000001037983 */ /* 0x008ee80000300800 */
[----:B------:R-:W-:Y:S04]  /*4e760*/  STS.U16 [R15+UR5+0x8f00], R27 ;  /* 0x008f001b0f007988 */ /* 0x000fe80008000405 */
[----:B------:R-:W-:Y:S04]  /*4e770*/  STS.U16 [R15+UR5+0x8f80], R29 ;  /* 0x008f801d0f007988 */ /* 0x000fe80008000405 */
[----:B---3--:R0:W-:Y:S04]  /*4e780*/  STS.U16 [R15+UR5+0x9700], R3 ;  /* 0x009700030f007988 */ /* 0x0081e80008000405 */
[----:B----4-:R1:W-:Y:S04]  /*4e790*/  STS.U16 [R15+UR5+0x9780], R12 ;  /* 0x0097800c0f007988 */ /* 0x0103e80008000405 */
[----:B0-----:R-:W3:Y:S04]  /*4e7a0*/  LDL.LU R3, [R1+0xd58] ;  /* 0x000d580001037983 */ /* 0x001ee80000300800 */
[----:B-1----:R-:W4:Y:S04]  /*4e7b0*/  LDL.LU R12, [R1+0xd5c] ;  /* 0x000d5c00010c7983 */ /* 0x002f280000300800 */
        /* <DEDUP_REMOVED lines=19> */
[----:B--2---:R0:W-:Y:S04]  /*4e8f0*/  STS.U16 [R15+UR5+0xe700], R2 ;  /* 0x00e700020f007988 */ /* 0x0041e80008000405 */
[----:B------:R1:W-:Y:S04]  /*4e900*/  STS.U16 [R15+UR5+0xe780], R0 ;  /* 0x00e780000f007988 */ /* 0x0003e80008000405 */
[----:B------:R-:W-:Y:S04]  /*4e910*/  STS.U16 [R15+UR5+0xef00], R16 ;  /* 0x00ef00100f007988 */ /* 0x000fe80008000405 */
[----:B------:R-:W-:Y:S04]  /*4e920*/  STS.U16 [R15+UR5+0xef80], R17 ;  /* 0x00ef80110f007988 */ /* 0x000fe80008000405 */
[----:B------:R-:W-:Y:S04]  /*4e930*/  STS.U16 [R15+UR5+0xf700], R23 ;  /* 0x00f700170f007988 */ /* 0x000fe80008000405 */
[----:B------:R-:W-:Y:S01]  /*4e940*/  STS.U16 [R15+UR5+0xf780], R25 ;  /* 0x00f780190f007988 */ /* 0x000fe20008000405 */
[C---:B0-----:R-:W-:Y:S01]  /*4e950*/  LOP3.LUT R2, R14.reuse, 0x7, RZ, 0xc0, !PT ;  /* 0x000000070e027812 */ /* 0x041fe200078ec0ff */
[----:B------:R-:W-:-:S04]  /*4e960*/  IMAD.SHL.U32 R13, R14, 0x2, RZ ;  /* 0x000000020e0d7824 */ /* 0x000fc800078e00ff */
[----:B------:R-:W-:Y:S02]  /*4e970*/  IMAD R2, R2, 0x110, RZ ;  /* 0x0000011002027824 */ /* 0x000fe400078e02ff */
[C---:B------:R-:W-:Y:S02]  /*4e980*/  IMAD.SHL.U32 R28, R14.reuse, 0x80, RZ ;  /* 0x000000800e1c7824 */ /* 0x040fe400078e00ff */
[----:B------:R-:W-:Y:S01]  /*4e990*/  IMAD.SHL.U32 R14, R14, 0x40, RZ ;  /* 0x000000400e0e7824 */ /* 0x000fe200078e00ff */
[C-C-:B-1----:R-:W-:Y:S02]  /*4e9a0*/  LOP3.LUT R0, R2.reuse, 0x10, R13.reuse, 0x78, !PT ;  /* 0x0000001002007812 */ /* 0x142fe400078e780d */
[----:B------:R-:W-:-:S04]  /*4e9b0*/  LOP3.LUT R2, R2, 0x30, R13, 0x78, !PT ;  /* 0x0000003002027812 */ /* 0x000fc800078e780d */
[----:B------:R-:W-:Y:S01]  /*4e9c0*/  LOP3.LUT R2, R2, 0x800, R14, 0xf8, !PT ;  /* 0x0000080002027812 */ /* 0x000fe200078ef80e */
[----:B----4-:R-:W-:Y:S04]  /*4e9d0*/  STS.U16 [R15+UR5+0xff00], R12 ;  /* 0x00ff000c0f007988 */ /* 0x010fe80008000405 */
[----:B---3--:R-:W-:Y:S01]  /*4e9e0*/  STS.U16 [R15+UR5+0xff80], R3 ;  /* 0x00ff80030f007988 */ /* 0x008fe20008000405 */
[----:B------:R-:W-:Y:S06]  /*4e9f0*/  BAR.SYNC.DEFER_BLOCKING 0x0 ;  /* 0x0000000000007b1d */ /* 0x000fec0000010000 */
[----:B------:R-:W0:Y:S04]  /*4ea00*/  LDSM.16.M88.4 R8, [R2+UR5] ;  /* 0x000000050208783b */ /* 0x000e280008000200 */
[----:B------:R-:W1:Y:S04]  /*4ea10*/  LDSM.16.M88.4 R12, [R2+UR5+0x1000] ;  /* 0x00100005020c783b */ /* 0x000e680008000200 */
[----:B------:R-:W-:Y:S04]  /*4ea20*/  LDSM.16.M88.4 R24, [R2+UR5+0x3000] ;  /* 0x003000050218783b */ /* 0x000fe80008000200 */
[----:B0-----:R-:W-:Y:S01]  /*4ea30*/  STL.64 [R1+0x20], R8 ;  /* 0x0000200801007387 */ /* 0x001fe20000100a00 */
[----:B------:R-:W-:-:S03]  /*4ea40*/  IMAD.MOV.U32 R4, RZ, RZ, R8 ;  /* 0x000000ffff047224 */ /* 0x000fc600078e0008 */
[----:B------:R-:W-:Y:S01]  /*4ea50*/  STL.64 [R1+0x28], R10 ;  /* 0x0000280a01007387 */ /* 0x000fe20000100a00 */
[----:B------:R-:W-:-:S03]  /*4ea60*/  IMAD.MOV.U32 R3, RZ, RZ, R9 ;  /* 0x000000ffff037224 */ /* 0x000fc600078e0009 */
[----:B------:R-:W0:Y:S04]  /*4ea70*/  LDSM.16.M88.4 R8, [R2+UR5+0x2000] ;  /* 0x002000050208783b */ /* 0x000e280008000200 */
[----:B-1----:R-:W-:Y:S04]  /*4ea80*/  STL.64 [R1+0x10], R12 ;  /* 0x0000100c01007387 */ /* 0x002fe80000100a00 */
[----:B------:R-:W-:Y:S04]  /*4ea90*/  STL.64 [R1+0x18], R14 ;  /* 0x0000180e01007387 */ /* 0x000fe80000100a00 */
[----:B------:R-:W-:Y:S04]  /*4eaa0*/  LDSM.16.M88.4 R12, [R2+UR5+0x8000] ;  /* 0x00800005020c783b */ /* 0x000fe80008000200 */
[----:B0-----:R-:W-:Y:S01]  /*4eab0*/  STL.64 [R1], R8 ;  /* 0x0000000801007387 */ /* 0x001fe20000100a00 */
[----:B------:R-:W-:-:S03]  /*4eac0*/  IMAD.MOV.U32 R6, RZ, RZ, R8 ;  /* 0x000000ffff067224 */ /* 0x000fc600078e0008 */
[----:B------:R-:W-:Y:S01]  /*4ead0*/  STL.64 [R1+0x8], R10 ;  /* 0x0000080a01007387 */ /* 0x000fe20000100a00 */
[----:B------:R-:W-:-:S03]  /*4eae0*/  IMAD.MOV.U32 R5, RZ, RZ, R9 ;  /* 0x000000ffff057224 */ /* 0x000fc600078e0009 */
[----:B------:R-:W-:Y:S04]  /*4eaf0*/  STL [R1+0x548c], R26 ;  /* 0x00548c1a01007387 */ /* 0x000fe80000100800 */
[----:B------:R-:W-:Y:S04]  /*4eb00*/  STL [R1+0x5488], R27 ;  /* 0x0054881b01007387 */ /* 0x000fe80000100800 */
[----:B------:R0:W-:Y:S04]  /*4eb10*/  STL.64 [R1+0x5cd0], R24 ;  /* 0x005cd01801007387 */ /* 0x0001e80000100a00 */
[----:B------:R-:W1:Y:S01]  /*4eb20*/  LDSM.16.M88.4 R8, [R2+UR5+0x4000] ;  /* 0x004000050208783b */ /* 0x000e620008000200 */
[----:B0-----:R-:W-:-:S02]  /*4eb30*/  IMAD.MOV.U32 R24, RZ, RZ, R6 ;  /* 0x000000ffff187224 */ /* 0x001fc400078e0006 */
[----:B------:R-:W-:-:S05]  /*4eb40*/  IMAD.MOV.U32 R25, RZ, RZ, R5 ;  /* 0x000000ffff197224 */ /* 0x000fca00078e0005 */
[----:B------:R0:W-:Y:S04]  /*4eb50*/  STL.64 [R1+0x5ce0], R24 ;  /* 0x005ce01801007387 */ /* 0x0001e80000100a00 */
[----:B0-----:R-:W2:Y:S04]  /*4eb60*/  LDL.64 R24, [R1+0x10] ;  /* 0x0000100001187983 */ /* 0x001ea80000100a00 */
[----:B--2---:R0:W-:Y:S02]  /*4eb70*/  STL.64 [R1+0x5ce8], R24 ;  /* 0x005ce81801007387 */ /* 0x0041e40000100a00 */
[----:B0-----:R-:W-:-:S02]  /*4eb80*/  IMAD.MOV.U32 R24, RZ, RZ, R4 ;  /* 0x000000ffff187224 */ /* 0x001fc400078e0004 */
[----:B------:R-:W0:Y:S04]  /*4eb90*/  LDSM.16.M88.4 R4, [R2+UR5+0x5000] ;  /* 0x005000050204783b */ /* 0x000e280008000200 */
[----:B-1----:R-:W-:Y:S04]  /*4eba0*/  STL [R1+0x55b4], R10 ;  /* 0x0055b40a01007387 */ /* 0x002fe80000100800 */
[----:B------:R-:W-:Y:S04]  /*4ebb0*/  STL [R1+0x55b0], R11 ;  /* 0x0055b00b01007387 */ /* 0x000fe80000100800 */
[----:B------:R-:W-:Y:S04]  /*4ebc0*/  STL.64 [R1+0x5cc8], R8 ;  /* 0x005cc80801007387 */ /* 0x000fe80000100a00 */
[----:B------:R-:W1:Y:S04]  /*4ebd0*/  LDSM.16.M88.4 R8, [R2+UR5+0x6000] ;  /* 0x006000050208783b */ /* 0x000e680008000200 */
[----:B0-----:R-:W-:Y:S04]  /*4ebe0*/  STL [R1+0x5474], R6 ;  /* 0x0054740601007387 */ /* 0x001fe80000100800 */
[----:B------:R-:W-:Y:S04]  /*4ebf0*/  STL [R1+0x5470], R7 ;  /* 0x0054700701007387 */ /* 0x000fe80000100800 */
[----:B------:R-:W-:Y:S04]  /*4ec00*/  STL.64 [R1+0x5cd8], R4 ;  /* 0x005cd80401007387 */ /* 0x000fe80000100a00 */
[----:B------:R-:W0:Y:S04]  /*4ec10*/  LDSM.16.M88.4 R4, [R2+UR5+0x7000] ;  /* 0x007000050204783b */ /* 0x000e280008000200 */
[----:B-1----:R-:W-:Y:S04]  /*4ec20*/  STL.64 [R1+0x30], R8 ;  /* 0x0000300801007387 */ /* 0x002fe80000100a00 */
[----:B------:R-:W-:Y:S04]  /*4ec30*/  STL.64 [R1+0x38], R10 ;  /* 0x0000380a01007387 */ /* 0x000fe80000100a00 */
[----:B------:R-:W1:Y:S04]  /*4ec40*/  LDSM.16.M88.4 R8, [R2+UR5+0x9000] ;  /* 0x009000050208783b */ /* 0x000e680008000200 */
[----:B0-----:R-:W-:Y:S04]  /*4ec50*/  STL.64 [R1+0xd0], R4 ;  /* 0x0000d00401007387 */ /* 0x001fe80000100a00 */
[----:B------:R-:W-:Y:S04]  /*4ec60*/  STL.64 [R1+0xd8], R6 ;  /* 0x0000d80601007387 */ /* 0x000fe80000100a00 */
[----:B------:R-:W0:Y:S04]  /*4ec70*/  LDSM.16.M88.4 R4, [R2+UR5+0xa000] ;  /* 0x00a000050204783b */ /* 0x000e280008000200 */
[----:B------:R-:W-:Y:S04]  /*4ec80*/  STL.64 [R1+0xc0], R12 ;  /* 0x0000c00c01007387 */ /* 0x000fe80000100a00 */
[----:B------:R-:W-:Y:S04]  /*4ec90*/  STL.64 [R1+0xc8], R14 ;  /* 0x0000c80e01007387 */ /* 0x000fe80000100a00 */
[----:B------:R-:W2:Y:S04]  /*4eca0*/  LDSM.16.M88.4 R12, [R2+UR5+0xb000] ;  /* 0x00b00005020c783b */ /* 0x000ea80008000200 */
[----:B-1----:R-:W-:Y:S04]  /*4ecb0*/  STL.64 [R1+0xb0], R8 ;  /* 0x0000b00801007387 */ /* 0x002fe80000100a00 */
[----:B------:R-:W-:Y:S04]  /*4ecc0*/  STL.64 [R1+0xb8], R10 ;  /* 0x0000b80a01007387 */ /* 0x000fe80000100a00 */
[----:B------:R-:W1:Y:S04]  /*4ecd0*/  LDSM.16.M88.4 R8, [R2+UR5+0xc000] ;  /* 0x00c000050208783b */ /* 0x000e680008000200 */
[----:B0-----:R0:W-:Y:S04]  /*4ece0*/  STL.64 [R1+0xa0], R4 ;  /* 0x0000a00401007387 */ /* 0x0011e80000100a00 */
[----:B------:R3:W-:Y:S04]  /*4ecf0*/  STL.64 [R1+0xa8], R6 ;  /* 0x0000a80601007387 */ /* 0x0007e80000100a00 */
[----:B0-----:R-:W4:Y:S04]  /*4ed00*/  LDL.LU.64 R4, [R1+0xac0] ;  /* 0x000ac00001047983 */ /* 0x001f280000300a00 */
[----:B--2---:R-:W-:Y:S04]  /*4ed10*/  STL.64 [R1+0x90], R12 ;  /* 0x0000900c01007387 */ /* 0x004fe80000100a00 */
[----:B------:R-:W-:Y:S04]  /*4ed20*/  STL.64 [R1+0x98], R14 ;  /* 0x0000980e01007387 */ /* 0x000fe80000100a00 */
[----:B---3--:R-:W2:Y:S04]  /*4ed30*/  LDL.LU.64 R6, [R1+0xac8] ;  /* 0x000ac80001067983 */ /* 0x008ea80000300a00 */
[----:B-1----:R-:W-:Y:S04]  /*4ed40*/  STL.64 [R1+0x80], R8 ;  /* 0x0000800801007387 */ /* 0x002fe80000100a00 */
[----:B------:R-:W-:Y:S04]  /*4ed50*/  STL.64 [R1+0x88], R10 ;  /* 0x0000880a01007387 */ /* 0x000fe80000100a00 */
[----:B------:R-:W0:Y:S02]  /*4ed60*/  LDSM.16.M88.4 R12, [R2+UR5+0xd000] ;  /* 0x00d00005020c783b */ /* 0x000e240008000200 */
[----:B0-----:R-:W-:-:S02]  /*4ed70*/  IMAD.MOV.U32 R29, RZ, RZ, R13 ;  /* 0x000000ffff1d7224 */ /* 0x001fc400078e000d */
[----:B--2---:R-:W-:Y:S04]  /*4ed80*/  STL.64 [R1+0x5cf8], R6 ;  /* 0x005cf80601007387 */ /* 0x004fe80000100a00 */
[----:B----4-:R0:W-:Y:S04]  /*4ed90*/  STL.64 [R1+0x5cf0], R4 ;  /* 0x005cf00401007387 */ /* 0x0101e80000100a00 */
[----:B0-----:R-:W2:Y:S04]  /*4eda0*/  LDL.LU.64 R4, [R1+0xb60] ;  /* 0x000b600001047983 */ /* 0x001ea80000300a00 */
[----:B------:R-:W2:Y:S04]  /*4edb0*/  LDL.LU.64 R6, [R1+0xb68] ;  /* 0x000b680001067983 */ /* 0x000ea80000300a00 */
[----:B------:R-:W3:Y:S04]  /*4edc0*/  LDL.LU.64 R8, [R1+0xa70] ;  /* 0x000a700001087983 */ /* 0x000ee80000300a00 */
[----:B------:R-:W3:Y:S04]  /*4edd0*/  LDL.LU.64 R10, [R1+0xa78] ;  /* 0x000a7800010a7983 */ /* 0x000ee80000300a00 */
[----:B------:R-:W-:Y:S04]  /*4ede0*/  STL.64 [R1+0x70], R12 ;  /* 0x0000700c01007387 */ /* 0x000fe80000100a00 */
[----:B------:R-:W-:Y:S04]  /*4edf0*/  STL.64 [R1+0x78], R14 ;  /* 0x0000780e01007387 */ /* 0x000fe80000100a00 */
[----:B------:R-:W0:Y:S04]  /*4ee00*/  LDSM.16.M88.4 R12, [R2+UR5+0xe000] ;  /* 0x00e00005020c783b */ /* 0x000e280008000200 */
[----:B------:R-:W4:Y:S04]  /*4ee10*/  LDL.LU.64 R20, [R1+0xa30] ;  /* 0x000a300001147983 */ /* 0x000f280000300a00 */
[----:B------:R-:W4:Y:S01]  /*4ee20*/  LDL.LU.64 R22, [R1+0xa38] ;  /* 0x000a380001167983 */ /* 0x000f220000300a00 */
[----:B------:R-:W-:-:S05]  /*4ee30*/  LOP3.LUT R0, R0, 0x800, R28, 0xf8, !PT ;  /* 0x0000080000007812 */ /* 0x000fca00078ef81c */
[----:B------:R-:W-:Y:S04]  /*4ee40*/  LDSM.16.MT88.4 R16, [R0+UR5+0x10000] ;  /* 0x010000050010783b */ /* 0x000fe80008004200 */
[----:B0-----:R-:W-:Y:S04]  /*4ee50*/  STL.64 [R1+0x60], R12 ;  /* 0x0000600c01007387 */ /* 0x001fe80000100a00 */
[----:B------:R-:W-:Y:S04]  /*4ee60*/  STL.64 [R1+0x68], R14 ;  /* 0x0000680e01007387 */ /* 0x000fe80000100a00 */
[----:B------:R-:W0:Y:S01]  /*4ee70*/  LDSM.16.M88.4 R12, [R2+UR5+0xf000] ;  /* 0x00f00005020c783b */ /* 0x000e220008000200 */
[----:B------:R-:W-:-:S03]  /*4ee80*/  MOV R25, R3 ;  /* 0x0000000300197202 */ /* 0x000fc60000000f00 */
[----:B0-----:R-:W-:Y:S04]  /*4ee90*/  STL.64 [R1+0x40], R12 ;  /* 0x0000400c01007387 */ /* 0x001fe80000100a00 */
[----:B------:R-:W-:Y:S04]  /*4eea0*/  STL.64 [R1+0x48], R14 ;  /* 0x0000480e01007387 */ /* 0x000fe80000100a00 */
[----:B------:R-:W0:Y:S04]  /*4eeb0*/  LDSM.16.MT88.4 R12, [R0+UR5+0x10080] ;  /* 0x01008005000c783b */ /* 0x000e280008004200 */
[----:B0-----:R-:W-:Y:S04]  /*4eec0*/  STL.64 [R1+0x5c50], R14 ;  /* 0x005c500e01007387 */ /* 0x001fe80000100a00 */
[----:B------:R0:W-:Y:S04]  /*4eed0*/  STL.64 [R1+0x5c48], R12 ;  /* 0x005c480c01007387 */ /* 0x0001e80000100a00 */
[----:B0-----:R-:W3:Y:S04]  /*4eee0*/  LDL.LU.64 R12, [R1+0xb10] ;  /* 0x000b1000010c7983 */ /* 0x001ee80000300a00 */
[----:B------:R-:W3:Y:S01]  /*4eef0*/  LDL.LU.64 R14, [R1+0xb18] ;  /* 0x000b1800010e7983 */ /* 0x000ee20000300a00 */
[----:B--2---:R-:W-:Y:S03]  /*4ef00*/  HMMA.16816.F32 R24, R16, R24, R4 ;  /* 0x000000181018723c */ /* 0x004fe60000001804 */
[----:B------:R-:W2:Y:S04]  /*4ef10*/  LDL.LU.64 R6, [R1+0x5cf8] ;  /* 0x005cf80001067983 */ /* 0x000ea80000300a00 */
[----:B------:R-:W2:-:S12]  /*4ef20*/  LDL.LU.64 R4, [R1+0x5cf0] ;  /* 0x005cf00001047983 */ /* 0x000e980000300a00 */
[----:B------:R0:W-:Y:S04]  /*4ef30*/  STL.64 [R1+0x3b0], R24 ;  /* 0x0003b01801007387 */ /* 0x0001e80000100a00 */
[----:B------:R-:W-:Y:S04]  /*4ef40*/  STL.64 [R1+0x3b8], R26 ;  /* 0x0003b81a01007387 */ /* 0x000fe80000100a00 */
[----:B0-----:R-:W3:Y:S02]  /*4ef50*/  LDL.LU.64 R24, [R1+0x5ce8] ;  /* 0x005ce80001187983 */ /* 0x001ee40000300a00 */
[----:B---3--:R-:W-:-:S15]  /*4ef60*/  HMMA.16816.F32 R12, R16, R24, R12 ;  /* 0x00000018100c723c */ /* 0x008fde000000180c */
[----:B------:R-:W-:-:S04]  /*4ef70*/  NOP ;  /* 0x0000000000007918 */ /* 0x000fc80000000000 */
[----:B------:R-:W-:Y:S04]  /*4ef80*/  STL.64 [R1+0x3a0], R12 ;  /* 0x0003a00c01007387 */ /* 0x000fe80000100a00 */
[----:B------:R0:W-:Y:S02]  /*4ef90*/  STL.64 [R1+0x3a8], R14 ;  /* 0x0003a80e01007387 */ /* 0x0001e40000100a00 */
[----:B0-----:R-:W-:Y:S02]  /*4efa0*/  IMAD.MOV.U32 R15, RZ, RZ, R24 ;  /* 0x000000ffff0f7224 */ /* 0x001fe400078e0018 */
[----:B------:R-:W-:Y:S02]  /*4efb0*/  IMAD.MOV.U32 R14, RZ, RZ, R25 ;  /* 0x000000ffff0e7224 */ /* 0x000fe400078e0019 */
[----:B------:R-:W2:Y:S04]  /*4efc0*/  LDL.LU.64 R24, [R1+0x5ce0] ;  /* 0x005ce00001187983 */ /* 0x000ea80000300a00 */
[----:B------:R0:W-:Y:S04]  /*4efd0*/  STL.64 [R1+0x5cb8], R14 ;  /* 0x005cb80e01007387 */ /* 0x0001e80000100a00 */
[----:B------:R-:W3:Y:S04]  /*4efe0*/  LDL.LU.64 R12, [R1+0x9e0] ;  /* 0x0009e000010c7983 */ /* 0x000ee80000300a00 */
[----:B0-----:R-:W3:Y:S01]  /*4eff0*/  LDL.LU.64 R14, [R1+0x9e8] ;  /* 0x0009e800010e7983 */ /* 0x001ee20000300a00 */
[----:B--2---:R-:W-:Y:S03]  /*4f000*/  HMMA.16816.F32 R24, R16, R24, R4 ;  /* 0x000000181018723c */ /* 0x004fe60000001804 */
[----:B------:R-:W3:-:S15]  /*4f010*/  LDL.LU.64 R4, [R1+0x5cd8] ;  /* 0x005cd80001047983 */ /* 0x000ede0000300a00 */
[----:B------:R-:W-:Y:S01]  /*4f020*/  NOP ;  /* 0x0000000000007918 */ /* 0x000fe20000000000 */
[----:B------:R0:W-:Y:S04]  /*4f030*/  STL.64 [R1+0x390], R24 ;  /* 0x0003901801007387 */ /* 0x0001e80000100a00 */
[----:B------:R-:W-:Y:S04]  /*4f040*/  STL.64 [R1+0x398], R26 ;  /* 0x0003981a01007387 */ /* 0x000fe80000100a00 */
[----:B0-----:R-:W2:Y:S02]  /*4f050*/  LDL.LU.64 R24, [R1+0x5cd0] ;  /* 0x005cd00001187983 */ /* 0x001ea40000300a00 */
[----:B--2---:R-:W-:-:S15]  /*4f060*/  HMMA.16816.F32 R8, R16, R24, R8 ;  /* 0x000000181008723c */ /* 0x004fde0000001808 */
[----:B------:R-:W-:-:S04]  /*4f070*/  NOP ;  /* 0x0000000000007918 */ /* 0x000fc80000000000 */
[----:B------:R0:W-:Y:S04]  /*4f080*/  STL.64 [R1+0x380], R8 ;  /* 0x0003800801007387 */ /* 0x0001e80000100a00 */
[----:B------:R-:W-:Y:S04]  /*4f090*/  STL.64 [R1+0x388], R10 ;  /* 0x0003880a01007387 */ /* 0x000fe80000100a00 */
[----:B0-----:R-:W4:Y:S04]  /*4f0a0*/  LDL.LU.64 R8, [R1+0x5cc8] ;  /* 0x005cc80001087983 */ /* 0x001f280000300a00 */
[----:B------:R0:W-:Y:S04]  /*4f0b0*/  STL.64 [R1+0x5cc0], R24 ;  /* 0x005cc01801007387 */ /* 0x0001e80000100a00 */
[----:B0-----:R-:W2:Y:S01]  /*4f0c0*/  LDL.64 R24, [R1+0x30] ;  /* 0x0000300001187983 */ /* 0x001ea20000100a00 */
[----:B---3--:R-:W-:-:S15]  /*4f0d0*/  HMMA.16816.F32 R12, R16, R4, R12 ;  /* 0x00000004100c723c */ /* 0x008fde000000180c */
[----:B------:R-:W-:-:S04]  /*4f0e0*/  NOP ;  /* 0x0000000000007918 */ /* 0x000fc80000000000 */
[----:B------:R-:W-:Y:S02]  /*4f0f0*/  IMAD.MOV.U32 R3, RZ, RZ, R13 ;  /* 0x000000ffff037224 */ /* 0x000fe400078e000d */
[----:B------:R-:W-:Y:S02]  /*4f100*/  IMAD.MOV.U32 R2, RZ, RZ, R14 ;  /* 0x000000ffff027224 */ /* 0x000fe400078e000e */
[----:B------:R-:W-:Y:S01]  /*4f110*/  IMAD.MOV.U32 R0, RZ, RZ, R15 ;  /* 0x000000ffff007224 */ /* 0x000fe200078e000f */
[----:B----4-:R-:W-:-:S15]  /*4f120*/  HMMA.16816.F32 R20, R16, R8, R20 ;  /* 0x000000081014723c */ /* 0x010fde0000001814 */
[----:B------:R-:W-:-:S04]  /*4f130*/  NOP ;  /* 0x0000000000007918 */ /* 0x000fc80000000000 */
[----:B------:R-:W-:Y:S04]  /*4f140*/  STL.64 [R1+0x370], R20 ;  /* 0x0003701401007387 */ /* 0x000fe80000100a00 */
[----:B------:R0:W-:Y:S02]  /*4f150*/  STL.64 [R1+0x378], R22 ;  /* 0x0003781601007387 */ /* 0x0001e40000100a00 */
[----:B0-----:R-:W0:Y:S02]  /*4f160*/  S2R R22, SR_TID.X ;  /* 0x0000000000167919 */ /* 0x001e240000002100 */
[C---:B0-----:R-:W-:Y:S01]  /*4f170*/  LOP3.LUT R28, R22.reuse, 0x7, RZ, 0xc0, !PT ;  /* 0x00000007161c7812 */ /* 0x041fe200078ec0ff */
[----:B------:R-:W-:-:S04]  /*4f180*/  IMAD.SHL.U32 R20, R22, 0x2, RZ ;  /* 0x0000000216147824 */ /* 0x000fc800078e00ff */
[----:B------:R-:W-:Y:S02]  /*4f190*/  IMAD R28, R28, 0x110, RZ ;  /* 0x000001101c1c7824 */ /* 0x000fe400078e02ff */
[----:B------:R-:W-:-:S03]  /*4f1a0*/  IMAD.SHL.U32 R22, R22, 0x80, RZ ;  /* 0x0000008016167824 */ /* 0x000fc600078e00ff */
[----:B------:R-:W-:-:S04]  /*4f1b0*/  LOP3.LUT R28, R28, 0x10, R20, 0x78, !PT ;  /* 0x000000101c1c7812 */ /* 0x000fc800078e7814 */
[----:B------:R-:W-:-:S04]  /*4f1c0*/  LOP3.LUT R28, R28, 0x800, R22, 0xf8, !PT ;  /* 0x000008001c1c7812 */ /* 0x000fc800078ef816 */
[----:B------:R-:W-:-:S05]  /*4f1d0*/  LOP3.LUT R28, R28, 0x20, RZ, 0x3c, !PT ;  /* 0x000000201c1c7812 */ /* 0x000fca00078e3cff */
[----:B------:R-:W0:Y:S04]  /*4f1e0*/  LDSM.16.MT88.4 R20, [R28+UR5+0x10000] ;  /* 0x010000051c14783b */ /* 0x000e280008004200 */
[----:B------:R1:W-:Y:S04]  /*4f1f0*/  STL [R1+0x360], R12 ;  /* 0x0003600c01007387 */ /* 0x0003e80000100800 */
[----:B-1----:R-:W3:Y:S04]  /*4f200*/  LDL.LU.64 R12, [R1+0x9b0] ;  /* 0x0009b000010c7983 */ /* 0x002ee80000300a00 */
[----:B------:R-:W3:Y:S04]  /*4f210*/  LDL.LU.64 R14, [R1+0x9b8] ;  /* 0x0009b800010e7983 */ /* 0x000ee80000300a00 */
[----:B------:R-:W-:Y:S04]  /*4f220*/  STL [R1+0x5be0], R5 ;  /* 0x005be00501007387 */ /* 0x000fe80000100800 */
[----:B------:R-:W-:Y:S04]  /*4f230*/  STL [R1+0x5594], R0 ;  /* 0x0055940001007387 */ /* 0x000fe80000100800 */
[----:B------:R-:W-:Y:S04]  /*4f240*/  STL [R1+0x5590], R2 ;  /* 0x0055900201007387 */ /* 0x000fe80000100800 */
[----:B------:R-:W-:Y:S04]  /*4f250*/  STL [R1+0x5490], R3 ;  /* 0x0054900301007387 */ /* 0x000fe80000100800 */
[----:B0-----:R-:W-:Y:S04]  /*4f260*/  STL.64 [R1+0x5b30], R22 ;  /* 0x005b301601007387 */ /* 0x001fe80000100a00 */
[----:B------:R0:W-:Y:S04]  /*4f270*/  STL.64 [R1+0x5b28], R20 ;  /* 0x005b281401007387 */ /* 0x0001e80000100a00 */
[----:B0-----:R-:W4:Y:S01]  /*4f280*/  LDL.64 R20, [R1+0x40] ;  /* 0x0000400001147983 */ /* 0x001f220000100a00 */
[----:B--2---:R-:W-:-:S02]  /*4f290*/  IMAD.MOV.U32 R11, RZ, RZ, R24 ;  /* 0x000000ffff0b7224 */ /* 0x004fc400078e0018 */
[----:B------:R-:W-:Y:S01]  /*4f2a0*/  IMAD.MOV.U32 R10, RZ, RZ, R25 ;  /* 0x000000ffff0a7224 */ /* 0x000fe200078e0019 */
[----:B---3--:R-:W-:-:S15]  /*4f2b0*/  HMMA.16816.F32 R12, R16, R24, R12 ;  /* 0x00000018100c723c */ /* 0x008fde000000180c */
[----:B------:R-:W-:-:S04]  /*4f2c0*/  NOP ;  /* 0x0000000000007918 */ /* 0x000fc80000000000 */
[----:B------:R-:W-:Y:S01]  /*4f2d0*/  MOV R6, R14 ;  /* 0x0000000e00067202 */ /* 0x000fe20000000f00 */
[----:B------:R-:W-:Y:S01]  /*4f2e0*/  IMAD.MOV.U32 R7, RZ, RZ, R15 ;  /* 0x000000ffff077224 */ /* 0x000fe200078e000f */
[----:B----4-:R0:W-:Y:S04]  /*4f2f0*/  STL.64 [R1+0x5cb0], R20 ;  /* 0x005cb01401007387 */ /* 0x0101e80000100a00 */
[----:B0-----:R-:W2:Y:S04]  /*4f300*/  LDL.LU.64 R20, [R1+0x970] ;  /* 0x0009700001147983 */ /* 0x001ea80000300a00 */
[----:B------:R-:W2:Y:S04]  /*4f310*/  LDL.LU.64 R22, [R1+0x978] ;  /* 0x0009780001167983 */ /* 0x000ea80000300a00 */
[----:B------:R-:W3:Y:S04]  /*4f320*/  LDL.LU.64 R24, [R1+0x5cc0] ;  /* 0x005cc00001187983 */ /* 0x000ee80000300a00 */
[----:B------:R-:W-:Y:S04]  /*4f330*/  STL.64 [R1+0x6e0], R12 ;  /* 0x0006e00c01007387 */ /* 0x000fe80000100a00 */
[----:B------:R-:W4:Y:S04]  /*4f340*/  LDL.LU.64 R14, [R1+0x5cb8] ;  /* 0x005cb800010e7983 */ /* 0x000f280000300a00 */
[----:B------:R-:W-:Y:S04]  /*4f350*/  STL.64 [R1+0x5c00], R10 ;  /* 0x005c000a01007387 */ /* 0x000fe80000100a00 */
[----:B------:R0:W-:Y:S04]  /*4f360*/  STL.64 [R1+0x5bf8], R8 ;  /* 0x005bf80801007387 */ /* 0x0001e80000100a00 */
[----:B0-----:R-:W2:Y:S04]  /*4f370*/  LDL.64 R8, [R1+0xd0] ;  /* 0x0000d00001087983 */ /* 0x001ea80000100a00 */
[----:B------:R0:W-:Y:S04]  /*4f380*/  STL [R1+0x55c0], R7 ;  /* 0x0055c00701007387 */ /* 0x0001e80000100800 */
[----:B------:R1:W-:Y:S01]  /*4f390*/  STL [R1+0x55bc], R6 ;  /* 0x0055bc0601007387 */ /* 0x0003e20000100800 */
[----:B--2---:R-:W-:Y:S01]  /*4f3a0*/  HMMA.16816.F32 R20, R16, R8, R20 ;  /* 0x000000081014723c */ /* 0x004fe20000001814 */
[----:B0-----:R-:W-:-:S02]  /*4f3b0*/  IMAD.MOV.U32 R7, RZ, RZ, R8 ;  /* 0x000000ffff077224 */ /* 0x001fc400078e0008 */
[----:B-1----:R-:W-:-:S15]  /*4f3c0*/  IMAD.MOV.U32 R6, RZ, RZ, R9 ;  /* 0x000000ffff067224 */ /* 0x002fde00078e0009 */
[----:B------:R-:W-:Y:S01]  /*4f3d0*/  NOP ;  /* 0x0000000000007918 */ /* 0x000fe20000000000 */
[----:B------:R-:W-:Y:S02]  /*4f3e0*/  IMAD.MOV.U32 R3, RZ, RZ, R20 ;  /* 0x000000ffff037224 */ /* 0x000fe400078e0014 */
[----:B------:R-:W-:Y:S01]  /*4f3f0*/  IMAD.MOV.U32 R26, RZ, RZ, R21 ;  /* 0x000000ffff1a7224 */ /* 0x000fe200078e0015 */
[----:B------:R0:W-:Y:S01]  /*4f400*/  STL [R1+0x6dc], R23 ;  /* 0x0006dc1701007387 */ /* 0x0001e20000100800 */
[----:B------:R-:W-:-:S03]  /*4f410*/  IMAD.MOV.U32 R27, RZ, RZ, R22 ;  /* 0x000000ffff1b7224 */ /* 0x000fc600078e0016 */
[----:B------:R-:W2:Y:S04]  /*4f420*/  LDL.LU.64 R20, [R1+0x930] ;  /* 0x0009300001147983 */ /* 0x000ea80000300a00 */
[----:B0-----:R-:W2:Y:S04]  /*4f430*/  LDL.LU.64 R22, [R1+0x938] ;  /* 0x0009380001167983 */ /* 0x001ea80000300a00 */
[----:B------:R-:W2:Y:S04]  /*4f440*/  LDL R8, [R1+0x90] ;  /* 0x0000900001087983 */ /* 0x000ea80000100800 */
[----:B------:R-:W2:Y:S04]  /*4f450*/  LDL R9, [R1+0x94] ;  /* 0x0000940001097983 */ /* 0x000ea80000100800 */
[----:B--2---:R0:W-:Y:S04]  /*4f460*/  STL.64 [R1+0x5ca0], R8 ;  /* 0x005ca00801007387 */ /* 0x0041e80000100a00 */
[----:B------:R-:W2:Y:S04]  /*4f470*/  LDL R12, [R1+0x80] ;  /* 0x00008000010c7983 */ /* 0x000ea80000100800 */
[----:B------:R-:W2:Y:S04]  /*4f480*/  LDL R13, [R1+0x84] ;  /* 0x00008400010d7983 */ /* 0x000ea80000100800 */
[----:B0-----:R-:W3:Y:S04]  /*4f490*/  LDL.64 R8, [R1+0xb0] ;  /* 0x0000b00001087983 */ /* 0x001ee80000100a00 */
[----:B----4-:R-:W-:Y:S04]  /*4f4a0*/  STL.64 [R1+0x5c98], R14 ;  /* 0x005c980e01007387 */ /* 0x010fe80000100a00 */
[----:B--2---:R0:W-:Y:S04]  /*4f4b0*/  STL.64 [R1+0x5c90], R12 ;  /* 0x005c900c01007387 */ /* 0x0041e80000100a00 */
[----:B0-----:R-:W2:Y:S04]  /*4f4c0*/  LDL.64 R12, [R1+0xc0] ;  /* 0x0000c000010c7983 */ /* 0x001ea80000100a00 */
[----:B------:R-:W-:Y:S04]  /*4f4d0*/  STL.64 [R1+0x5c68], R6 ;  /* 0x005c680601007387 */ /* 0x000fe80000100a00 */
[----:B------:R0:W-:Y:S04]  /*4f4e0*/  STL [R1+0x5c64], R4 ;  /* 0x005c640401007387 */ /* 0x0001e80000100800 */
[----:B0-----:R-:W4:Y:S04]  /*4f4f0*/  LDL.64 R4, [R1+0xa0] ;  /* 0x0000a00001047983 */ /* 0x001f280000100a00 */
[----:B----4-:R0:W-:Y:S04]  /*4f500*/  STL.64 [R1+0x5ca8], R4 ;  /* 0x005ca80401007387 */ /* 0x0101e80000100a00 */
[----:B0-----:R-:W4:Y:S04]  /*4f510*/  LDL.LU.64 R4, [R1+0x910] ;  /* 0x0009100001047983 */ /* 0x001f280000300a00 */
[----:B------:R-:W4:Y:S04]  /*4f520*/  LDL.LU.64 R6, [R1+0x918] ;  /* 0x0009180001067983 */ /* 0x000f280000300a00 */
[----:B------:R-:W-:Y:S04]  /*4f530*/  STL [R1+0x5af0], R26 ;  /* 0x005af01a01007387 */ /* 0x000fe80000100800 */
[----:B------:R-:W-:Y:S04]  /*4f540*/  STL [R1+0x5c60], R27 ;  /* 0x005c601b01007387 */ /* 0x000fe80000100800 */
[----:B---3--:R0:W-:Y:S04]  /*4f550*/  STL.64 [R1+0x5c58], R24 ;  /* 0x005c581801007387 */ /* 0x0081e80000100a00 */
[----:B0-----:R-:W3:Y:S01]  /*4f560*/  LDL.64 R24, [R1+0x60] ;  /* 0x0000600001187983 */ /* 0x001ee20000100a00 */
[C---:B--2---:R-:W-:Y:S03]  /*4f570*/  HMMA.16816.F32 R20, R16.reuse, R12, R20 ;  /* 0x0000000c1014723c */ /* 0x044fe60000001814 */
[----:B---3--:R0:W-:Y:S04]  /*4f580*/  STL.64 [R1+0x5c70], R24 ;  /* 0x005c701801007387 */ /* 0x0081e80000100a00 */
[----:B0-----:R-:W2:Y:S01]  /*4f590*/  LDL R24, [R1+0x70] ;  /* 0x0000700001187983 */ /* 0x001ea20000100800 */
[----:B----4-:R-:W-:Y:S01]  /*4f5a0*/  HMMA.16816.F32 R4, R16, R8, R4 ;  /* 0x000000081004723c */ /* 0x010fe20000001804 */
[----:B------:R-:W-:-:S02]  /*4f5b0*/  IMAD.MOV.U32 R25, RZ, RZ, R29 ;  /* 0x000000ffff197224 */ /* 0x000fc400078e001d */
[----:B------:R-:W-:-:S03]  /*4f5c0*/  IMAD.MOV.U32 R29, RZ, RZ, R8 ;  /* 0x000000ffff1d7224 */ /* 0x000fc600078e0008 */
[----:B--2---:R0:W-:Y:S04]  /*4f5d0*/  STL.64 [R1+0x5c88], R24 ;  /* 0x005c881801007387 */ /* 0x0041e80000100a00 */
[----:B0-----:R-:W2:Y:S04]  /*4f5e0*/  LDL.LU.64 R24, [R1+0x8f0] ;  /* 0x0008f00001187983 */ /* 0x001ea80000300a00 */
[----:B------:R-:W2:Y:S04]  /*4f5f0*/  LDL.LU.64 R26, [R1+0x8f8] ;  /* 0x0008f800011a7983 */ /* 0x000ea80000300a00 */
[----:B------:R0:W-:Y:S04]  /*4f600*/  STL [R1+0x5598], R3 ;  /* 0x0055980301007387 */ /* 0x0001e80000100800 */
[----:B------:R1:W-:Y:S04]  /*4f610*/  STL.64 [R1+0x6c0], R20 ;  /* 0x0006c01401007387 */ /* 0x0003e80000100a00 */
[----:B------:R3:W-:Y:S01]  /*4f620*/  STL.64 [R1+0x6c8], R22 ;  /* 0x0006c81601007387 */ /* 0x0007e20000100a00 */
[----:B0-----:R-:W-:-:S03]  /*4f630*/  IMAD.MOV.U32 R3, RZ, RZ, R13 ;  /* 0x000000ffff037224 */ /* 0x001fc600078e000d */
[----:B-1----:R-:W4:Y:S01]  /*4f640*/  LDL.LU.64 R20, [R1+0x5cb0] ;  /* 0x005cb00001147983 */ /* 0x002f220000300a00 */
[----:B---3--:R-:W-:-:S03]  /*4f650*/  IMAD.MOV.U32 R22, RZ, RZ, R12 ;  /* 0x000000ffff167224 */ /* 0x008fc600078e000c */
[----:B------:R-:W3:Y:S04]  /*4f660*/  LDL.LU.64 R12, [R1+0x8d0] ;  /* 0x0008d000010c7983 */ /* 0x000ee80000300a00 */
[----:B------:R-:W3:Y:S04]  /*4f670*/  LDL.LU.64 R14, [R1+0x8d8] ;  /* 0x0008d800010e7983 */ /* 0x000ee80000300a00 */
[----:B------:R0:W-:Y:S04]  /*4f680*/  STL.64 [R1+0x6b0], R4 ;  /* 0x0006b00401007387 */ /* 0x0001e80000100a00 */
[----:B------:R-:W-:Y:S01]  /*4f690*/  STL.64 [R1+0x6b8], R6 ;  /* 0x0006b80601007387 */ /* 0x000fe20000100a00 */
[----:B------:R-:W-:-:S03]  /*4f6a0*/  MOV R23, R9 ;  /* 0x0000000900177202 */ /* 0x000fc60000000f00 */
[----:B0-----:R-:W2:Y:S04]  /*4f6b0*/  LDL.LU.64 R4, [R1+0x5ca8] ;  /* 0x005ca80001047983 */ /* 0x001ea80000300a00 */
[----:B------:R-:W3:Y:S04]  /*4f6c0*/  LDL.LU.64 R8, [R1+0x5ca0] ;  /* 0x005ca00001087983 */ /* 0x000ee80000300a00 */
[----:B------:R-:W-:Y:S04]  /*4f6d0*/  STL.64 [R1+0x5c80], R22 ;  /* 0x005c801601007387 */ /* 0x000fe80000100a00 */
[----:B----4-:R2:W-:Y:S02]  /*4f6e0*/  STL.64 [R1+0x5c78], R20 ;  /* 0x005c781401007387 */ /* 0x0105e40000100a00 */
[C---:B--2---:R-:W-:Y:S08]  /*4f6f0*/  HMMA.16816.F32 R20, R16.reuse, R4, R24 ;  /* 0x000000041014723c */ /* 0x044ff00000001818 */
[----:B---3--:R-:W-:Y:S01]  /*4f700*/  HMMA.16816.F32 R8, R16, R8, R12 ;  /* 0x000000081008723c */ /* 0x008fe2000000180c */
[----:B------:R-:W-:-:S02]  /*4f710*/  IMAD.MOV.U32 R2, RZ, RZ, R4 ;  /* 0x000000ffff027224 */ /* 0x000fc400078e0004 */
[----:B------:R-:W-:-:S08]  /*4f720*/  IMAD.MOV.U32 R0, RZ, RZ, R5 ;  /* 0x000000ffff007224 */ /* 0x000fd000078e0005 */
[----:B------:R0:W-:Y:S04]  /*4f730*/  STL.64 [R1+0x6a0], R20 ;  /* 0x0006a01401007387 */ /* 0x0001e80000100a00 */
[----:B------:R1:W-:Y:S04]  /*4f740*/  STL.64 [R1+0x6a8], R22 ;  /* 0x0006a81601007387 */ /* 0x0003e80000100a00 */
[----:B------:R-:W2:Y:S04]  /*4f750*/  LDL.LU.64 R24, [R1+0x850] ;  /* 0x0008500001187983 */ /* 0x000ea80000300a00 */
[----:B------:R-:W2:Y:S04]  /*4f760*/  LDL.LU.64 R26, [R1+0x858] ;  /* 0x00085800011a7983 */ /* 0x000ea80000300a00 */
[----:B0-----:R-:W3:Y:S04]  /*4f770*/  LDL.LU.64 R20, [R1+0x840] ;  /* 0x0008400001147983 */ /* 0x001ee80000300a00 */
[----:B-1----:R-:W3:Y:S04]  /*4f780*/  LDL.LU.64 R22, [R1+0x848] ;  /* 0x0008480001167983 */ /* 0x002ee80000300a00 */
[----:B------:R-:W4:Y:S04]  /*4f790*/  LDL.LU.64 R4, [R1+0x830] ;  /* 0x0008300001047983 */ /* 0x000f280000300a00 */
[----:B------:R-:W4:Y:S04]  /*4f7a0*/  LDL.LU.64 R6, [R1+0x838] ;  /* 0x0008380001067983 */ /* 0x000f280000300a00 */
[----:B------:R-:W2:Y:S04]  /*4f7b0*/  LDL.LU.64 R14, [R1+0x5c98] ;  /* 0x005c9800010e7983 */ /* 0x000ea80000300a00 */
[----:B------:R-:W2:Y:S04]  /*4f7c0*/  LDL.LU.64 R12, [R1+0x5c90] ;  /* 0x005c9000010c7983 */ /* 0x000ea80000300a00 */
[----:B------:R0:W-:Y:S04]  /*4f7d0*/  STL.64 [R1+0x690], R8 ;  /* 0x0006900801007387 */ /* 0x0001e80000100a00 */
[----:B------:R1:W-:Y:S04]  /*4f7e0*/  STL.64 [R1+0x698], R10 ;  /* 0x0006980a01007387 */ /* 0x0003e80000100a00 */
[----:B0-----:R-:W2:Y:S04]  /*4f7f0*/  LDL.LU.64 R8, [R1+0x4e0] ;  /* 0x0004e00001087983 */ /* 0x001ea80000300a00 */
[----:B-1----:R-:W2:Y:S04]  /*4f800*/  LDL.LU.64 R10, [R1+0x4e8] ;  /* 0x0004e800010a7983 */ /* 0x002ea80000300a00 */
[----:B--2---:R-:W-:Y:S04]  /*4f810*/  STL.64 [R1+0x5c10], R10 ;  /* 0x005c100a01007387 */ /* 0x004fe80000100a00 */
[----:B------:R0:W-:Y:S04]  /*4f820*/  STL.64 [R1+0x5c08], R8 ;  /* 0x005c080801007387 */ /* 0x0001e80000100a00 */
[----:B0-----:R-:W2:Y:S04]  /*4f830*/  LDL R8, [R1] ;  /* 0x0000000001087983 */ /* 0x001ea80000100800 */
[----:B------:R-:W2:Y:S04]  /*4f840*/  LDL R9, [R1+0x4] ;  /* 0x0000040001097983 */ /* 0x000ea80000100800 */
[----:B--2---:R0:W-:Y:S02]  /*4f850*/  STL.64 [R1+0x5c28], R8 ;  /* 0x005c280801007387 */ /* 0x0041e40000100a00 */
[----:B0-----:R-:W-:-:S02]  /*4f860*/  IMAD.MOV.U32 R8, RZ, RZ, R15 ;  /* 0x000000ffff087224 */ /* 0x001fc400078e000f */
[----:B------:R-:W-:Y:S02]  /*4f870*/  IMAD.MOV.U32 R9, RZ, RZ, R14 ;  /* 0x000000ffff097224 */ /* 0x000fe400078e000e */
[C---:B------:R-:W-:Y:S03]  /*4f880*/  HMMA.16816.F32 R12, R16.reuse, R12, R24 ;  /* 0x0000000c100c723c */ /* 0x040fe60000001818 */
[----:B------:R0:W-:Y:S04]  /*4f890*/  STL.64 [R1+0x5c40], R8 ;  /* 0x005c400801007387 */ /* 0x0001e80000100a00 */
[----:B0-----:R-:W2:Y:S04]  /*4f8a0*/  LDL.64 R8, [R1+0x20] ;  /* 0x0000200001087983 */ /* 0x001ea80000100a00 */
[----:B------:R-:W3:Y:S08]  /*4f8b0*/  LDL.LU.64 R24, [R1+0x5c88] ;  /* 0x005c880001187983 */ /* 0x000ef00000300a00 */
[----:B------:R0:W-:Y:S04]  /*4f8c0*/  STL.64 [R1+0x680], R12 ;  /* 0x0006800c01007387 */ /* 0x0001e80000100a00 */
[----:B------:R1:W-:Y:S04]  /*4f8d0*/  STL.64 [R1+0x688], R14 ;  /* 0x0006880e01007387 */ /* 0x0003e80000100a00 */
[----:B0-----:R-:W2:Y:S04]  /*4f8e0*/  LDL.LU.64 R12, [R1+0x820] ;  /* 0x00082000010c7983 */ /* 0x001ea80000300a00 */
[----:B-1----:R-:W2:Y:S01]  /*4f8f0*/  LDL.LU.64 R14, [R1+0x828] ;  /* 0x00082800010e7983 */ /* 0x002ea20000300a00 */
[----:B---3--:R-:W-:Y:S03]  /*4f900*/  HMMA.16816.F32 R24, R16, R24, R20 ;  /* 0x000000181018723c */ /* 0x008fe60000001814 */
[----:B------:R-:W3:Y:S04]  /*4f910*/  LDL.LU.64 R22, [R1+0x5c80] ;  /* 0x005c800001167983 */ /* 0x000ee80000300a00 */
[----:B------:R-:W2:-:S12]  /*4f920*/  LDL.LU.64 R20, [R1+0x5c78] ;  /* 0x005c780001147983 */ /* 0x000e980000300a00 */
[----:B------:R0:W-:Y:S04]  /*4f930*/  STL.64 [R1+0x670], R24 ;  /* 0x0006701801007387 */ /* 0x0001e80000100a00 */
[----:B------:R1:W-:Y:S04]  /*4f940*/  STL.64 [R1+0x678], R26 ;  /* 0x0006781a01007387 */ /* 0x0003e80000100a00 */
[----:B0-----:R-:W4:Y:S02]  /*4f950*/  LDL.LU.64 R24, [R1+0x5c70] ;  /* 0x005c700001187983 */ /* 0x001f240000300a00 */
[----:B----4-:R-:W-:Y:S01]  /*4f960*/  HMMA.16816.F32 R4, R16, R24, R4 ;  /* 0x000000181004723c */ /* 0x010fe20000001804 */
[----:B-1----:R-:W-:-:S15]  /*4f970*/  IMAD.MOV.U32 R26, RZ, RZ, R25 ;  /* 0x000000ffff1a7224 */ /* 0x002fde00078e0019 */
[----:B------:R-:W-:-:S03]  /*4f980*/  NOP ;  /* 0x0000000000007918 */ /* 0x000fc60000000000 */
[----:B------:R-:W-:Y:S04]  /*4f990*/  STL.64 [R1+0x660], R4 ;  /* 0x0006600401007387 */ /* 0x000fe80000100a00 */
[----:B------:R0:W-:Y:S04]  /*4f9a0*/  STL.64 [R1+0x668], R6 ;  /* 0x0006680601007387 */ /* 0x0001e80000100a00 */
[----:B0-----:R-:W4:Y:S04]  /*4f9b0*/  LDL.LU.64 R6, [R1+0x5c68] ;  /* 0x005c680001067983 */ /* 0x001f280000300a00 */
[----:B------:R-:W3:Y:S01]  /*4f9c0*/  LDL.LU R4, [R1+0x5c64] ;  /* 0x005c640001047983 */ /* 0x000ee20000300800 */
[----:B------:R-:W-:-:S03]  /*4f9d0*/  IMAD.MOV.U32 R5, RZ, RZ, R24 ;  /* 0x000000ffff057224 */ /* 0x000fc600078e0018 */
[----:B------:R-:W3:Y:S04]  /*4f9e0*/  LDL.LU R27, [R1+0x5c60] ;  /* 0x005c6000011b7983 */ /* 0x000ee80000300800 */
[----:B------:R-:W4:Y:S01]  /*4f9f0*/  LDL.LU.64 R24, [R1+0x5c58] ;  /* 0x005c580001187983 */ /* 0x000f220000300a00 */
[----:B--2---:R-:W-:Y:S03]  /*4fa00*/  HMMA.16816.F32 R16, R16, R20, R12 ;  /* 0x000000141010723c */ /* 0x004fe6000000180c */
[----:B---3--:R-:W-:Y:S04]  /*4fa10*/  STL.64 [R1+0x5c20], R26 ;  /* 0x005c201a01007387 */ /* 0x008fe80000100a00 */
[----:B----4-:R0:W-:Y:S04]  /*4fa20*/  STL.64 [R1+0x5c18], R24 ;  /* 0x005c181801007387 */ /* 0x0101e80000100a00 */
[----:B0-----:R-:W2:Y:S04]  /*4fa30*/  LDL.LU.64 R24, [R1+0x4f0] ;  /* 0x0004f00001187983 */ /* 0x001ea80000300a00 */
[----:B------:R-:W3:Y:S04]  /*4fa40*/  LDL.LU.64 R26, [R1+0x4f8] ;  /* 0x0004f800011a7983 */ /* 0x000ee80000300a00 */
[----:B---3--:R-:W-:Y:S04]  /*4fa50*/  STL.64 [R1+0x5c38], R26 ;  /* 0x005c381a01007387 */ /* 0x008fe80000100a00 */
[----:B--2---:R0:W-:Y:S04]  /*4fa60*/  STL.64 [R1+0x5c30], R24 ;  /* 0x005c301801007387 */ /* 0x0041e80000100a00 */
[----:B0-----:R-:W2:Y:S04]  /*4fa70*/  LDL.LU.64 R24, [R1+0x500] ;  /* 0x0005000001187983 */ /* 0x001ea80000300a00 */
[----:B------:R-:W2:Y:S04]  /*4fa80*/  LDL.LU.64 R26, [R1+0x508] ;  /* 0x00050800011a7983 */ /* 0x000ea80000300a00 */
[----:B------:R-:W-:Y:S04]  /*4fa90*/  STL.64 [R1+0x5bf0], R6 ;  /* 0x005bf00601007387 */ /* 0x000fe80000100a00 */
[----:B------:R0:W-:Y:S04]  /*4faa0*/  STL.64 [R1+0x5be8], R4 ;  /* 0x005be80401007387 */ /* 0x0001e80000100a00 */
[----:B0-----:R-:W3:Y:S04]  /*4fab0*/  LDL.LU.64 R4, [R1+0x4d0] ;  /* 0x0004d00001047983 */ /* 0x001ee80000300a00 */
[----:B------:R-:W3:Y:S04]  /*4fac0*/  LDL.LU.64 R6, [R1+0x4d8] ;  /* 0x0004d80001067983 */ /* 0x000ee80000300a00 */
[----:B------:R-:W4:Y:S04]  /*4fad0*/  LDL.LU.64 R14, [R1+0x5c50] ;  /* 0x005c5000010e7983 */ /* 0x000f280000300a00 */
[----:B------:R-:W4:Y:S04]  /*4fae0*/  LDL.LU.64 R12, [R1+0x5c48] ;  /* 0x005c4800010c7983 */ /* 0x000f280000300a00 */
[----:B------:R0:W-:Y:S04]  /*4faf0*/  STL.64 [R1+0x350], R16 ;  /* 0x0003501001007387 */ /* 0x0001e80000100a00 */
[----:B------:R1:W-:Y:S04]  /*4fb00*/  STL.64 [R1+0x358], R18 ;  /* 0x0003581201007387 */ /* 0x0003e80000100a00 */
[----:B0-----:R-:W4:Y:S04]  /*4fb10*/  LDL.LU.64 R16, [R1+0x510] ;  /* 0x0005100001107983 */ /* 0x001f280000300a00 */
[----:B-1----:R-:W4:Y:S04]  /*4fb20*/  LDL.LU.64 R18, [R1+0x518] ;  /* 0x0005180001127983 */ /* 0x002f280000300a00 */
[----:B------:R-:W-:Y:S01]  /*4fb30*/  STL.64 [R1+0x5b40], R20 ;  /* 0x005b401401007387 */ /* 0x000fe20000100a00 */
[----:B----4-:R-:W-:-:S15]  /*4fb40*/  HMMA.16816.F32 R16, R12, R8, R16 ;  /* 0x000000080c10723c */ /* 0x010fde0000001810 */
[----:B------:R-:W-:-:S04]  /*4fb50*/  NOP ;  /* 0x0000000000007918 */ /* 0x000fc80000000000 */
[----:B------:R0:W-:Y:S04]  /*4fb60*/  STL.64 [R1+0x230], R16 ;  /* 0x0002301001007387 */ /* 0x0001e80000100a00 */
[----:B------:R-:W-:Y:S01]  /*4fb70*/  STL.64 [R1+0x238], R18 ;  /* 0x0002381201007387 */ /* 0x000fe20000100a00 */
[----:B0-----:R-:W-:Y:S02]  /*4fb80*/  IMAD.MOV.U32 R17, RZ, RZ, R8 ;  /* 0x000000ffff117224 */ /* 0x001fe400078e0008 */
[----:B------:R-:W-:Y:S02]  /*4fb90*/  IMAD.MOV.U32 R16, RZ, RZ, R9 ;  /* 0x000000ffff107224 */ /* 0x000fe400078e0009 */
[----:B------:R-:W2:Y:S02]  /*4fba0*/  LDL.LU.64 R8, [R1+0x5c40] ;  /* 0x005c400001087983 */ /* 0x000ea40000300a00 */
[----:B--2---:R-:W-:Y:S02]  /*4fbb0*/  HMMA.16816.F32 R8, R12, R8, R24 ;  /* 0x000000080c08723c */ /* 0x004fe40000001818 */
[----:B------:R-:W2:Y:S04]  /*4fbc0*/  LDL.LU.64 R26, [R1+0x5c38] ;  /* 0x005c3800011a7983 */ /* 0x000ea80000300a00 */
[----:B------:R-:W2:-:S13]  /*4fbd0*/  LDL.LU.64 R24, [R1+0x5c30] ;  /* 0x005c300001187983 */ /* 0x000e9a0000300a00 */
[----:B------:R0:W-:Y:S04]  /*4fbe0*/  STL.64 [R1+0x220], R8 ;  /* 0x0002200801007387 */ /* 0x0001e80000100a00 */
[----:B------:R2:W-:Y:S04]  /*4fbf0*/  STL.64 [R1+0x228], R10 ;  /* 0x0002280a01007387 */ /* 0x0005e80000100a00 */
[----:B0-----:R-:W2:Y:S02]  /*4fc00*/  LDL.LU.64 R8, [R1+0x5c28] ;  /* 0x005c280001087983 */ /* 0x001ea40000300a00 */
[----:B--2---:R-:W-:Y:S02]  /*4fc10*/  HMMA.16816.F32 R8, R12, R8, R24 ;  /* 0x000000080c08723c */ /* 0x004fe40000001818 */
[----:B------:R-:W2:Y:S04]  /*4fc20*/  LDL.LU.64 R26, [R1+0x5c20] ;  /* 0x005c2000011a7983 */ /* 0x000ea80000300a00 */
[----:B------:R-:W4:-:S13]  /*4fc30*/  LDL.LU.64 R24, [R1+0x5c18] ;  /* 0x005c180001187983 */ /* 0x000f1a0000300a00 */
[----:B------:R-:W-:Y:S04]  /*4fc40*/  STL.64 [R1+0x210], R8 ;  /* 0x0002100801007387 */ /* 0x000fe80000100a00 */
[----:B------:R0:W-:Y:S04]  /*4fc50*/  STL.64 [R1+0x218], R10 ;  /* 0x0002180a01007387 */ /* 0x0001e80000100a00 */
[----:B0-----:R-:W4:Y:S04]  /*4fc60*/  LDL.LU.64 R10, [R1+0x5c10] ;  /* 0x005c1000010a7983 */ /* 0x001f280000300a00 */
[----:B------:R-:W4:Y:S02]  /*4fc70*/  LDL.LU.64 R8, [R1+0x5c08] ;  /* 0x005c080001087983 */ /* 0x000f240000300a00 */
[----:B----4-:R-:W-:-:S15]  /*4fc80*/  HMMA.16816.F32 R8, R12, R24, R8 ;  /* 0x000000180c08723c */ /* 0x010fde0000001808 */
[----:B------:R-:W-:-:S04]  /*4fc90*/  NOP ;  /* 0x0000000000007918 */ /* 0x000fc80000000000 */
[----:B------:R-:W-:Y:S04]  /*4fca0*/  STL.64 [R1+0x200], R8 ;  /* 0x0002000801007387 */ /* 0x000fe80000100a00 */
[----:B------:R0:W-:Y:S04]  /*4fcb0*/  STL.64 [R1+0x208], R10 ;  /* 0x0002080a01007387 */ /* 0x0001e80000100a00 */
[----:B0-----:R-:W4:Y:S04]  /*4fcc0*/  LDL.LU.64 R10, [R1+0x5c00] ;  /* 0x005c0000010a7983 */ /* 0x001f280000300a00 */
[----:B------:R-:W3:Y:S04]  /*4fcd0*/  LDL.LU.64 R8, [R1+0x5bf8] ;  /* 0x005bf80001087983 */ /* 0x000ee80000300a00 */
[----:B--2---:R-:W-:Y:S04]  /*4fce0*/  STL [R1+0x5b00], R27 ;  /* 0x005b001b01007387 */ /* 0x004fe80000100800 */
[----:B------:R-:W-:Y:S01]  /*4fcf0*/  STL.64 [R1+0x5af8], R24 ;  /* 0x005af81801007387 */ /* 0x000fe20000100a00 */
[----:B---3--:R-:W-:-:S15]  /*4fd00*/  HMMA.16816.F32 R4, R12, R8, R4 ;  /* 0x000000080c04723c */ /* 0x008fde0000001804 */
[----:B------:R-:W-:-:S04]  /*4fd10*/  NOP ;  /* 0x0000000000007918 */ /* 0x000fc80000000000 */
[----:B------:R-:W-:Y:S04]  /*4fd20*/  STL.64 [R1+0x1f0], R4 ;  /* 0x0001f00401007387 */ /* 0x000fe80000100a00 */
[----:B------:R0:W-:Y:S04]  /*4fd30*/  STL.64 [R1+0x1f8], R6 ;  /* 0x0001f80601007387 */ /* 0x0001e80000100a00 */
[----:B0-----:R-:W2:Y:S04]  /*4fd40*/  LDL.LU.64 R6, [R1+0x5bf0] ;  /* 0x005bf00001067983 */ /* 0x001ea80000300a00 */
[----:B------:R-:W3:Y:S04]  /*4fd50*/  LDL.LU.64 R4, [R1+0x5be8] ;  /* 0x005be80001047983 */ /* 0x000ee80000300a00 */
[----:B------:R0:W-:Y:S04]  /*4fd60*/  STL.64 [R1+0x5b08], R8 ;  /* 0x005b080801007387 */ /* 0x0001e80000100a00 */
[----:B0-----:R-:W2:Y:S01]  /*4fd70*/  LDL.64 R8, [R1+0x10] ;  /* 0x0000100001087983 */ /* 0x001ea20000100a00 */
[----:B------:R-:W-:Y:S01]  /*4fd80*/  IMAD.MOV.U32 R21, RZ, RZ, R26 ;  /* 0x000000ffff157224 */ /* 0x000fe200078e001a */
[----:B---3--:R-:W-:-:S02]  /*4fd90*/  MOV R20, R5 ;  /* 0x0000000500147202 */ /* 0x008fc40000000f00 */
[----:B--2---:R0:W-:Y:S04]  /*4fda0*/  STL.64 [R1+0x5b10], R8 ;  /* 0x005b100801007387 */ /* 0x0041e80000100a00 */
[----:B------:R-:W2:Y:S04]  /*4fdb0*/  LDL.LU R5, [R1+0x5be0] ;  /* 0x005be00001057983 */ /* 0x000ea80000300800 */
[----:B------:R-:W3:Y:S04]  /*4fdc0*/  LDL.LU.64 R24, [R1+0x460] ;  /* 0x0004600001187983 */ /* 0x000ee80000300a00 */
[----:B------:R-:W2:Y:S01]  /*4fdd0*/  LDL.LU.64 R26, [R1+0x468] ;  /* 0x00046800011a7983 */ /* 0x000ea20000300a00 */
[----:B0-----:R-:W-:-:S02]  /*4fde0*/  IMAD.MOV.U32 R8, RZ, RZ, R17 ;  /* 0x000000ffff087224 */ /* 0x001fc400078e0011 */
[----:B------:R-:W-:Y:S01]  /*4fdf0*/  IMAD.MOV.U32 R9, RZ, RZ, R16 ;  /* 0x000000ffff097224 */ /* 0x000fe200078e0010 */
[----:B--2---:R-:W-:Y:S04]  /*4fe00*/  STL.64 [R1+0x5b88], R26 ;  /* 0x005b881a01007387 */ /* 0x004fe80000100a00 */
[----:B---3--:R0:W-:Y:S04]  /*4fe10*/  STL.64 [R1+0x5b80], R24 ;  /* 0x005b801801007387 */ /* 0x0081e80000100a00 */
[----:B------:R-:W2:Y:S04]  /*4fe20*/  LDL.LU.64 R16, [R1+0x4c0] ;  /* 0x0004c00001107983 */ /* 0x000ea80000300a00 */
[----:B------:R-:W2:Y:S01]  /*4fe30*/  LDL.LU.64 R18, [R1+0x4c8] ;  /* 0x0004c80001127983 */ /* 0x000ea20000300a00 */
[----:B0-----:R-:W-:-:S02]  /*4fe40*/  IMAD.MOV.U32 R24, RZ, RZ, R29 ;  /* 0x000000ffff187224 */ /* 0x001fc400078e001d */
[----:B------:R-:W-:-:S05]  /*4fe50*/  IMAD.MOV.U32 R25, RZ, RZ, R23 ;  /* 0x000000ffff197224 */ /* 0x000fca00078e0017 */
[----:B------:R0:W-:Y:S02]  /*4fe60*/  STL.64 [R1+0x5b98], R24 ;  /* 0x005b981801007387 */ /* 0x0001e40000100a00 */
[----:B0-----:R-:W-:Y:S02]  /*4fe70*/  IMAD.MOV.U32 R24, RZ, RZ, R22 ;  /* 0x000000ffff187224 */ /* 0x001fe400078e0016 */
[----:B------:R-:W-:-:S05]  /*4fe80*/  IMAD.MOV.U32 R25, RZ, RZ, R3 ;  /* 0x000000ffff197224 */ /* 0x000fca00078e0003 */
[----:B------:R0:W-:Y:S02]  /*4fe90*/  STL.64 [R1+0x5bb0], R24 ;  /* 0x005bb01801007387 */ /* 0x0001e40000100a00 */
[----:B0-----:R-:W-:Y:S02]  /*4fea0*/  IMAD.MOV.U32 R24, RZ, RZ, R7 ;  /* 0x000000ffff187224 */ /* 0x001fe400078e0007 */
[----:B------:R-:W-:-:S05]  /*4feb0*/  IMAD.MOV.U32 R25, RZ, RZ, R6 ;  /* 0x000000ffff197224 */ /* 0x000fca00078e0006 */
[----:B------:R-:W-:Y:S04]  /*4fec0*/  STL.64 [R1+0x5bc8], R24 ;  /* 0x005bc81801007387 */ /* 0x000fe80000100a00 */
[----:B------:R0:W-:Y:S04]  /*4fed0*/  STL.64 [R1+0x5b50], R20 ;  /* 0x005b501401007387 */ /* 0x0001e80000100a00 */
[----:B0-----:R-:W3:Y:S04]  /*4fee0*/  LDL.64 R20, [R1+0x70] ;  /* 0x0000700001147983 */ /* 0x001ee80000100a00 */
[----:B---3--:R0:W-:Y:S04]  /*4fef0*/  STL.64 [R1+0x5b68], R20 ;  /* 0x005b681401007387 */ /* 0x0081e80000100a00 */
[----:B0-----:R-:W3:Y:S04]  /*4ff00*/  LDL.64 R20, [R1+0x80] ;  /* 0x0000800001147983 */ /* 0x001ee80000100a00 */
[----:B---3--:R0:W-:Y:S04]  /*4ff10*/  STL.64 [R1+0x5b90], R20 ;  /* 0x005b901401007387 */ /* 0x0081e80000100a00 */
[----:B0-----:R-:W3:Y:S04]  /*4ff20*/  LDL.LU.64 R20, [R1+0x480] ;  /* 0x0004800001147983 */ /* 0x001ee80000300a00 */
[----:B------:R-:W2:Y:S04]  /*4ff30*/  LDL.LU.64 R22, [R1+0x488] ;  /* 0x0004880001167983 */ /* 0x000ea80000300a00 */
[----:B--2---:R-:W-:Y:S04]  /*4ff40*/  STL.64 [R1+0x5ba8], R22 ;  /* 0x005ba81601007387 */ /* 0x004fe80000100a00 */
[----:B---3--:R0:W-:Y:S04]  /*4ff50*/  STL.64 [R1+0x5ba0], R20 ;  /* 0x005ba01401007387 */ /* 0x0081e80000100a00 */
[----:B0-----:R-:W2:Y:S04]  /*4ff60*/  LDL.LU.64 R20, [R1+0x490] ;  /* 0x0004900001147983 */ /* 0x001ea80000300a00 */
[----:B------:R-:W3:Y:S04]  /*4ff70*/  LDL.LU.64 R22, [R1+0x498] ;  /* 0x0004980001167983 */ /* 0x000ee80000300a00 */
[----:B---3--:R-:W-:Y:S04]  /*4ff80*/  STL.64 [R1+0x5bc0], R22 ;  /* 0x005bc01601007387 */ /* 0x008fe80000100a00 */
[----:B--2---:R0:W-:Y:S04]  /*4ff90*/  STL.64 [R1+0x5bb8], R20 ;  /* 0x005bb81401007387 */ /* 0x0041e80000100a00 */
[----:B0-----:R-:W2:Y:S04]  /*4ffa0*/  LDL.LU.64 R20, [R1+0x4a0] ;  /* 0x0004a00001147983 */ /* 0x001ea80000300a00 */
[----:B------:R-:W3:Y:S01]  /*4ffb0*/  LDL.LU.64 R22, [R1+0x4a8] ;  /* 0x0004a80001167983 */ /* 0x000ee20000300a00 */
[----:B------:R-:W-:-:S15]  /*4ffc0*/  HMMA.16816.F32 R16, R12, R4, R16 ;  /* 0x000000040c10723c */ /* 0x000fde0000001810 */
[----:B------:R-:W-:-:S04]  /*4ffd0*/  NOP ;  /* 0x0000000000007918 */ /* 0x000fc80000000000 */
[----:B------:R-:W-:Y:S01]  /*4ffe0*/  IMAD.MOV.U32 R29, RZ, RZ, R16 ;  /* 0x000000ffff1d7224 */ /* 0x000fe200078e0010 */
[----:B---3--:R-:W-:Y:S04]  /*4fff0*/  STL.64 [R1+0x5bd8], R22 ;  /* 0x005bd81601007387 */ /* 0x008fe80000100a00 */
[----:B--2---:R0:W-:Y:S04]  /*50000*/  STL.64 [R1+0x5bd0], R20 ;  /* 0x005bd01401007387 */ /* 0x0041e80000100a00 */
[----:B0-----:R-:W2:Y:S04]  /*50010*/  LDL.LU.64 R20, [R1+0x4b0] ;  /* 0x0004b00001147983 */ /* 0x001ea80000300a00 */
[----:B------:R-:W2:Y:S04]  /*50020*/  LDL.LU.64 R22, [R1+0x4b8] ;  /* 0x0004b80001167983 */ /* 0x000ea80000300a00 */
[----:B------:R-:W-:Y:S04]  /*50030*/  STL.64 [R1+0x5b38], R8 ;  /* 0x005b380801007387 */ /* 0x000fe80000100a00 */
[----:B------:R-:W-:Y:S04]  /*50040*/  STL [R1+0x1e4], R17 ;  /* 0x0001e41101007387 */ /* 0x000fe80000100800 */
[----:B------:R-:W-:Y:S04]  /*50050*/  STL.64 [R1+0x1e8], R18 ;  /* 0x0001e81201007387 */ /* 0x000fe80000100a00 */
[----:B------:R-:W0:Y:S01]  /*50060*/  LDSM.16.MT88.4 R16, [R28+UR5+0x10080] ;  /* 0x010080051c10783b */ /* 0x000e220008004200 */
[----:B----4-:R-:W-:-:S02]  /*50070*/  IMAD.MOV.U32 R24, RZ, RZ, R11 ;  /* 0x000000ffff187224 */ /* 0x010fc400078e000b */
[----:B------:R-:W-:Y:S01]  /*50080*/  IMAD.MOV.U32 R25, RZ, RZ, R10 ;  /* 0x000000ffff197224 */ /* 0x000fe200078e000a */
[----:B------:R1:W-:Y:S04]  /*50090*/  STL.64 [R1+0x5b48], R4 ;  /* 0x005b480401007387 */ /* 0x0003e80000100a00 */
[----:B-1----:R-:W3:Y:S04]  /*500a0*/  LDL.LU.64 R4, [R1+0x470] ;  /* 0x0004700001047983 */ /* 0x002ee80000300a00 */
[----:B------:R-:W3:Y:S04]  /*500b0*/  LDL.LU.64 R6, [R1+0x478] ;  /* 0x0004780001067983 */ /* 0x000ee80000300a00 */
[----:B------:R-:W-:Y:S04]  /*500c0*/  STL [R1+0x5438], R29 ;  /* 0x0054381d01007387 */ /* 0x000fe80000100800 */
[----:B0-----:R-:W-:Y:S04]  /*500d0*/  STL.64 [R1+0x5a48], R18 ;  /* 0x005a481201007387 */ /* 0x001fe80000100a00 */
[----:B------:R0:W-:Y:S04]  /*500e0*/  STL.64 [R1+0x5a40], R16 ;  /* 0x005a401001007387 */ /* 0x0001e80000100a00 */
[----:B0-----:R-:W4:Y:S01]  /*500f0*/  LDL.64 R16, [R1+0x90] ;  /* 0x0000900001107983 */ /* 0x001f220000100a00 */
[----:B--2---:R-:W-:Y:S03]  /*50100*/  HMMA.16816.F32 R24, R12, R24, R20 ;  /* 0x000000180c18723c */ /* 0x004fe60000001814 */
[----:B------:R-:W2:Y:S04]  /*50110*/  LDL.LU.64 R22, [R1+0x5bd8] ;  /* 0x005bd80001167983 */ /* 0x000ea80000300a00 */
[----:B------:R-:W2:-:S12]  /*50120*/  LDL.LU.64 R20, [R1+0x5bd0] ;  /* 0x005bd00001147983 */ /* 0x000e980000300a00 */
[----:B------:R0:W-:Y:S04]  /*50130*/  STL.64 [R1+0x540], R24 ;  /* 0x0005401801007387 */ /* 0x0001e80000100a00 */
[----:B------:R2:W-:Y:S04]  /*50140*/  STL.64 [R1+0x548], R26 ;  /* 0x0005481a01007387 */ /* 0x0005e80000100a00 */
[----:B0-----:R-:W2:Y:S02]  /*50150*/  LDL.LU.64 R24, [R1+0x5bc8] ;  /* 0x005bc80001187983 */ /* 0x001ea40000300a00 */
        /* <DEDUP_REMOVED lines=11> */
[----:B0-----:R-:W2:Y:S01]  /*50210*/  LDL.LU.64 R24, [R1+0x5b98] ;  /* 0x005b980001187983 */ /* 0x001ea20000300a00 */
[----:B------:R-:W-:Y:S01]  /*50220*/  IMAD.MOV.U32 R8, RZ, RZ, R2 ;  /* 0x000000ffff087224 */ /* 0x000fe200078e0002 */
[----:B------:R-:W-:-:S07]  /*50230*/  MOV R9, R0 ;  /* 0x0000000000097202 */ /* 0x000fce0000000f00 */
[C---:B---3--:R-:W-:Y:S08]  /*50240*/  HMMA.16816.F32 R4, R12.reuse, R8, R4 ;  /* 0x000000080c04723c */ /* 0x048ff00000001804 */
[----:B--2---:R-:W-:Y:S01]  /*50250*/  HMMA.16816.F32 R24, R12, R24, R20 ;  /* 0x000000180c18723c */ /* 0x004fe20000001814 */
[----:B------:R-:W2:-:S15]  /*50260*/  LDL.LU.64 R20, [R1+0x5b90] ;  /* 0x005b900001147983 */ /* 0x000e9e0000300a00 */
[----:B------:R-:W-:-:S03]  /*50270*/  NOP ;  /* 0x0000000000007918 */ /* 0x000fc60000000000 */
[----:B------:R-:W-:Y:S04]  /*50280*/  STL.64 [R1+0x510], R24 ;  /* 0x0005101801007387 */ /* 0x000fe80000100a00 */
[----:B------:R0:W-:Y:S04]  /*50290*/  STL.64 [R1+0x518], R26 ;  /* 0x0005181a01007387 */ /* 0x0001e80000100a00 */
[----:B0-----:R-:W4:Y:S04]  /*502a0*/  LDL.LU.64 R26, [R1+0x5b88] ;  /* 0x005b8800011a7983 */ /* 0x001f280000300a00 */
[----:B------:R-:W4:Y:S04]  /*502b0*/  LDL.LU.64 R24, [R1+0x5b80] ;  /* 0x005b800001187983 */ /* 0x000f280000300a00 */
[----:B------:R0:W-:Y:S04]  /*502c0*/  STL.64 [R1+0x500], R4 ;  /* 0x0005000401007387 */ /* 0x0001e80000100a00 */
[----:B------:R1:W-:Y:S04]  /*502d0*/  STL.64 [R1+0x508], R6 ;  /* 0x0005080601007387 */ /* 0x0003e80000100a00 */
[----:B0-----:R-:W3:Y:S04]  /*502e0*/  LDL.LU.64 R4, [R1+0x430] ;  /* 0x0004300001047983 */ /* 0x001ee80000300a00 */
[----:B-1----:R-:W2:Y:S01]  /*502f0*/  LDL.LU.64 R6, [R1+0x438] ;  /* 0x0004380001067983 */ /* 0x002ea20000300a00 */
[----:B----4-:R-:W-:-:S15]  /*50300*/  HMMA.16816.F32 R8, R12, R16, R24 ;  /* 0x000000100c08723c */ /* 0x010fde0000001818 */
[----:B------:R-:W-:-:S04]  /*50310*/  NOP ;  /* 0x0000000000007918 */ /* 0x000fc80000000000 */
[----:B------:R-:W-:Y:S04]  /*50320*/  STL.64 [R1+0x4f0], R8 ;  /* 0x0004f00801007387 */ /* 0x000fe80000100a00 */
[----:B------:R-:W-:Y:S04]  /*50330*/  STL.64 [R1+0x4f8], R10 ;  /* 0x0004f80a01007387 */ /* 0x000fe80000100a00 */
[----:B--2---:R-:W-:Y:S04]  /*50340*/  STL.64 [R1+0x5b60], R6 ;  /* 0x005b600601007387 */ /* 0x004fe80000100a00 */
[----:B---3--:R0:W-:Y:S04]  /*50350*/  STL.64 [R1+0x5b58], R4 ;  /* 0x005b580401007387 */ /* 0x0081e80000100a00 */
[----:B0-----:R-:W2:Y:S04]  /*50360*/  LDL.LU.64 R4, [R1+0x440] ;  /* 0x0004400001047983 */ /* 0x001ea80000300a00 */
[----:B------:R-:W3:Y:S04]  /*50370*/  LDL.LU.64 R6, [R1+0x448] ;  /* 0x0004480001067983 */ /* 0x000ee80000300a00 */
[----:B---3--:R-:W-:Y:S04]  /*50380*/  STL.64 [R1+0x5b78], R6 ;  /* 0x005b780601007387 */ /* 0x008fe80000100a00 */
[----:B--2---:R0:W-:Y:S04]  /*50390*/  STL.64 [R1+0x5b70], R4 ;  /* 0x005b700401007387 */ /* 0x0041e80000100a00 */
[----:B0-----:R-:W2:Y:S04]  /*503a0*/  LDL.LU.64 R4, [R1+0x450] ;  /* 0x0004500001047983 */ /* 0x001ea80000300a00 */
[----:B------:R-:W2:Y:S04]  /*503b0*/  LDL.LU.64 R6, [R1+0x458] ;  /* 0x0004580001067983 */ /* 0x000ea80000300a00 */
[----:B------:R-:W3:Y:S04]  /*503c0*/  LDL.LU.64 R8, [R1+0x420] ;  /* 0x0004200001087983 */ /* 0x000ee80000300a00 */
[----:B------:R-:W3:Y:S04]  /*503d0*/  LDL.LU.64 R10, [R1+0x428] ;  /* 0x00042800010a7983 */ /* 0x000ee80000300a00 */
[----:B------:R-:W4:Y:S04]  /*503e0*/  LDL.LU.64 R24, [R1+0xbc0] ;  /* 0x000bc00001187983 */ /* 0x000f280000300a00 */
[----:B------:R-:W3:Y:S01]  /*503f0*/  LDL.LU.64 R26, [R1+0xbc8] ;  /* 0x000bc800011a7983 */ /* 0x000ee20000300a00 */
[----:B------:R-:W-:-:S02]  /*50400*/  IMAD.MOV.U32 R2, RZ, RZ, R20 ;  /* 0x000000ffff027224 */ /* 0x000fc400078e0014 */
[----:B------:R-:W-:Y:S01]  /*50410*/  IMAD.MOV.U32 R0, RZ, RZ, R21 ;  /* 0x000000ffff007224 */ /* 0x000fe200078e0015 */
[C---:B--2---:R-:W-:Y:S01]  /*50420*/  HMMA.16816.F32 R4, R12.reuse, R20, R4 ;  /* 0x000000140c04723c */ /* 0x044fe20000001804 */
[----:B---3--:R-:W-:Y:S04]  /*50430*/  STL.64 [R1+0x5b20], R26 ;  /* 0x005b201a01007387 */ /* 0x008fe80000100a00 */
[----:B----4-:R0:W-:Y:S04]  /*50440*/  STL.64 [R1+0x5b18], R24 ;  /* 0x005b181801007387 */ /* 0x0101e80000100a00 */
[----:B0-----:R-:W2:Y:S04]  /*50450*/  LDL.LU.64 R24, [R1+0xc20] ;  /* 0x000c200001187983 */ /* 0x001ea80000300a00 */
[----:B------:R-:W2:Y:S04]  /*50460*/  LDL.LU.64 R26, [R1+0xc28] ;  /* 0x000c2800011a7983 */ /* 0x000ea80000300a00 */
[----:B------:R0:W-:Y:S04]  /*50470*/  STL.64 [R1+0x5a90], R16 ;  /* 0x005a901001007387 */ /* 0x0001e80000100a00 */
[----:B0-----:R-:W3:Y:S04]  /*50480*/  LDL.LU.64 R16, [R1+0xbf0] ;  /* 0x000bf00001107983 */ /* 0x001ee80000300a00 */
[----:B------:R-:W3:Y:S04]  /*50490*/  LDL.LU.64 R18, [R1+0xbf8] ;  /* 0x000bf80001127983 */ /* 0x000ee80000300a00 */
[----:B------:R-:W-:Y:S04]  /*504a0*/  STL.64 [R1+0x4e0], R4 ;  /* 0x0004e00401007387 */ /* 0x000fe80000100a00 */
[----:B------:R0:W-:Y:S04]  /*504b0*/  STL.64 [R1+0x4e8], R6 ;  /* 0x0004e80601007387 */ /* 0x0001e80000100a00 */
[----:B0-----:R-:W4:Y:S04]  /*504c0*/  LDL.LU.64 R6, [R1+0x5b78] ;  /* 0x005b780001067983 */ /* 0x001f280000300a00 */
[----:B------:R-:W4:Y:S04]  /*504d0*/  LDL.LU.64 R4, [R1+0x5b70] ;  /* 0x005b700001047983 */ /* 0x000f280000300a00 */
[----:B------:R-:W4:Y:S04]  /*504e0*/  LDL.LU.64 R20, [R1+0x5b68] ;  /* 0x005b680001147983 */ /* 0x000f280000300a00 */
[----:B------:R-:W-:Y:S01]  /*504f0*/  STL [R1+0x5ad8], R2 ;  /* 0x005ad80201007387 */ /* 0x000fe20000100800 */
[----:B----4-:R-:W-:Y:S01]  /*50500*/  HMMA.16816.F32 R4, R12, R20, R4 ;  /* 0x000000140c04723c */ /* 0x010fe20000001804 */
[----:B------:R-:W-:-:S02]  /*50510*/  IMAD.MOV.U32 R29, RZ, RZ, R20 ;  /* 0x000000ffff1d7224 */ /* 0x000fc400078e0014 */
[----:B------:R-:W-:-:S15]  /*50520*/  IMAD.MOV.U32 R28, RZ, RZ, R21 ;  /* 0x000000ffff1c7224 */ /* 0x000fde00078e0015 */
[----:B------:R-:W-:Y:S01]  /*50530*/  NOP ;  /* 0x0000000000007918 */ /* 0x000fe20000000000 */
[----:B------:R-:W-:Y:S04]  /*50540*/  STL.64 [R1+0x4d0], R4 ;  /* 0x0004d00401007387 */ /* 0x000fe80000100a00 */
[----:B------:R0:W-:Y:S04]  /*50550*/  STL.64 [R1+0x4d8], R6 ;  /* 0x0004d80601007387 */ /* 0x0001e80000100a00 */
[----:B0-----:R-:W4:Y:S04]  /*50560*/  LDL.LU.64 R6, [R1+0x5b60] ;  /* 0x005b600001067983 */ /* 0x001f280000300a00 */
[----:B------:R-:W4:Y:S04]  /*50570*/  LDL.LU.64 R4, [R1+0x5b58] ;  /* 0x005b580001047983 */ /* 0x000f280000300a00 */
[----:B------:R-:W4:Y:S02]  /*50580*/  LDL.LU.64 R20, [R1+0x5b50] ;  /* 0x005b500001147983 */ /* 0x000f240000300a00 */
[----:B----4-:R-:W-:Y:S02]  /*50590*/  HMMA.16816.F32 R20, R12, R20, R4 ;  /* 0x000000140c14723c */ /* 0x010fe40000001804 */
[----:B------:R-:W4:-:S15]  /*505a0*/  LDL.LU.64 R4, [R1+0x5b48] ;  /* 0x005b480001047983 */ /* 0x000f1e0000300a00 */
[----:B------:R-:W-:Y:S02]  /*505b0*/  NOP ;  /* 0x0000000000007918 */ /* 0x000fe40000000000 */
[----:B------:R0:W-:Y:S04]  /*505c0*/  STL.64 [R1+0x4c0], R20 ;  /* 0x0004c01401007387 */ /* 0x0001e80000100a00 */
[----:B------:R1:W-:Y:S04]  /*505d0*/  STL.64 [R1+0x4c8], R22 ;  /* 0x0004c81601007387 */ /* 0x0003e80000100a00 */
[----:B0-----:R-:W2:Y:S02]  /*505e0*/  LDL.LU.64 R20, [R1+0x5b40] ;  /* 0x005b400001147983 */ /* 0x001ea40000300a00 */
[----:B--2---:R-:W-:Y:S02]  /*505f0*/  HMMA.16816.F32 R12, R12, R20, R8 ;  /* 0x000000140c0c723c */ /* 0x004fe40000001808 */
[----:B------:R-:W2:Y:S01]  /*50600*/  LDL.LU.64 R8, [R1+0x5b38] ;  /* 0x005b380001087983 */ /* 0x000ea20000300a00 */
[----:B------:R-:W-:-:S02]  /*50610*/  IMAD.MOV.U32 R2, RZ, RZ, R20 ;  /* 0x000000ffff027224 */ /* 0x000fc400078e0014 */
[----:B------:R-:W-:-:S14]  /*50620*/  IMAD.MOV.U32 R7, RZ, RZ, R21 ;  /* 0x000000ffff077224 */ /* 0x000fdc00078e0015 */
[----:B------:R0:W-:Y:S04]  /*50630*/  STL.64 [R1+0x1d0], R12 ;  /* 0x0001d00c01007387 */ /* 0x0001e80000100a00 */
[----:B------:R-:W-:Y:S04]  /*50640*/  STL.64 [R1+0x1d8], R14 ;  /* 0x0001d80e01007387 */ /* 0x000fe80000100a00 */
[----:B-1----:R-:W2:Y:S04]  /*50650*/  LDL.LU.64 R22, [R1+0x5b30] ;  /* 0x005b300001167983 */ /* 0x002ea80000300a00 */
[----:B------:R-:W2:Y:S04]  /*50660*/  LDL.LU.64 R20, [R1+0x5b28] ;  /* 0x005b280001147983 */ /* 0x000ea80000300a00 */
[----:B0-----:R-:W3:Y:S01]  /*50670*/  LDL.64 R12, [R1] ;  /* 0x00000000010c7983 */ /* 0x001ee20000100a00 */
[----:B--2---:R-:W-:Y:S03]  /*50680*/  HMMA.16816.F32 R8, R20, R8, R24 ;  /* 0x000000081408723c */ /* 0x004fe60000001818 */
[----:B------:R-:W2:Y:S04]  /*50690*/  LDL.LU.64 R26, [R1+0x5b20] ;  /* 0x005b2000011a7983 */ /* 0x000ea80000300a00 */
[----:B------:R-:W2:-:S12]  /*506a0*/  LDL.LU.64 R24, [R1+0x5b18] ;  /* 0x005b180001187983 */ /* 0x000e980000300a00 */
[----:B------:R0:W-:Y:S04]  /*506b0*/  STL.64 [R1+0x340], R8 ;  /* 0x0003400801007387 */ /* 0x0001e80000100a00 */
[----:B------:R1:W-:Y:S04]  /*506c0*/  STL.64 [R1+0x348], R10 ;  /* 0x0003480a01007387 */ /* 0x0003e80000100a00 */
[----:B0-----:R-:W3:Y:S02]  /*506d0*/  LDL.LU.64 R8, [R1+0x5b10] ;  /* 0x005b100001087983 */ /* 0x001ee40000300a00 */
[----:B---3--:R-:W-:Y:S01]  /*506e0*/  HMMA.16816.F32 R16, R20, R8, R16 ;  /* 0x000000081410723c */ /* 0x008fe20000001810 */
[----:B-1----:R-:W-:-:S15]  /*506f0*/  IMAD.MOV.U32 R11, RZ, RZ, R9 ;  /* 0x000000ffff0b7224 */ /* 0x002fde00078e0009 */
[----:B------:R-:W-:-:S03]  /*50700*/  NOP ;  /* 0x0000000000007918 */ /* 0x000fc60000000000 */
[----:B------:R-:W-:Y:S04]  /*50710*/  STL.64 [R1+0x330], R16 ;  /* 0x0003301001007387 */ /* 0x000fe80000100a00 */
[----:B------:R0:W-:Y:S02]  /*50720*/  STL.64 [R1+0x338], R18 ;  /* 0x0003381201007387 */ /* 0x0001e40000100a00 */
[----:B0-----:R-:W-:Y:S02]  /*50730*/  IMAD.MOV.U32 R18, RZ, RZ, R8 ;  /* 0x000000ffff127224 */ /* 0x001fe400078e0008 */
[----:B------:R-:W3:Y:S01]  /*50740*/  LDL.LU.64 R8, [R1+0x5b08] ;  /* 0x005b080001087983 */ /* 0x000ee20000300a00 */
[----:B--2---:R-:W-:Y:S01]  /*50750*/  HMMA.16816.F32 R24, R20, R12, R24 ;  /* 0x0000000c1418723c */ /* 0x004fe20000001818 */
[----:B------:R-:W-:-:S15]  /*50760*/  IMAD.MOV.U32 R10, RZ, RZ, R12 ;  /* 0x000000ffff0a7224 */ /* 0x000fde00078e000c */
[----:B------:R-:W-:-:S03]  /*50770*/  NOP ;  /* 0x0000000000007918 */ /* 0x000fc60000000000 */
[----:B------:R-:W-:Y:S04]  /*50780*/  STL.64 [R1+0x320], R24 ;  /* 0x0003201801007387 */ /* 0x000fe80000100a00 */
[----:B------:R0:W-:Y:S04]  /*50790*/  STL.64 [R1+0x328], R26 ;  /* 0x0003281a01007387 */ /* 0x0001e80000100a00 */
[----:B0-----:R-:W2:Y:S04]  /*507a0*/  LDL.LU R27, [R1+0x5b00] ;  /* 0x005b0000011b7983 */ /* 0x001ea80000300800 */
[----:B------:R-:W2:Y:S04]  /*507b0*/  LDL.LU.64 R24, [R1+0x5af8] ;  /* 0x005af80001187983 */ /* 0x000ea80000300a00 */
[----:B------:R-:W-:Y:S01]  /*507c0*/  STL.64 [R1+0x5ae8], R10 ;  /* 0x005ae80a01007387 */ /* 0x000fe20000100a00 */
[----:B------:R-:W-:-:S03]  /*507d0*/  MOV R3, R13 ;  /* 0x0000000d00037202 */ /* 0x000fc60000000f00 */
[----:B---3--:R0:W-:Y:S04]  /*507e0*/  STL.64 [R1+0x5ae0], R8 ;  /* 0x005ae00801007387 */ /* 0x0081e80000100a00 */
[----:B0-----:R-:W2:Y:S04]  /*507f0*/  LDL.LU.64 R8, [R1+0xb90] ;  /* 0x000b900001087983 */ /* 0x001ea80000300a00 */
[----:B------:R-:W2:Y:S04]  /*50800*/  LDL.LU.64 R10, [R1+0xb98] ;  /* 0x000b9800010a7983 */ /* 0x000ea80000300a00 */
[----:B------:R-:W4:Y:S04]  /*50810*/  LDL.LU.64 R12, [R1+0xb00] ;  /* 0x000b0000010c7983 */ /* 0x000f280000300a00 */
[----:B------:R-:W4:Y:S04]  /*50820*/  LDL.LU.64 R14, [R1+0xb08] ;  /* 0x000b0800010e7983 */ /* 0x000f280000300a00 */
[----:B------:R-:W3:Y:S01]  /*50830*/  LDL.64 R16, [R1+0xc0] ;  /* 0x0000c00001107983 */ /* 0x000ee20000100a00 */
[----:B------:R-:W0:Y:S03]  /*50840*/  S2R R26, SR_TID.X ;  /* 0x00000000001a7919 */ /* 0x000e260000002100 */
[----:B------:R-:W-:Y:S01]  /*50850*/  STL [R1+0x5ac0], R18 ;  /* 0x005ac01201007387 */ /* 0x000fe20000100800 */
[C---:B0-----:R-:W-:Y:S01]  /*50860*/  LOP3.LUT R6, R26.reuse, 0x7, RZ, 0xc0, !PT ;  /* 0x000000071a067812 */ /* 0x041fe200078ec0ff */
[----:B------:R-:W-:-:S04]  /*50870*/  IMAD.SHL.U32 R19, R26, 0x2, RZ ;  /* 0x000000021a137824 */ /* 0x000fc800078e00ff */
[----:B------:R-:W-:Y:S02]  /*50880*/  IMAD R6, R6, 0x110, RZ ;  /* 0x0000011006067824 */ /* 0x000fe400078e02ff */
[----:B------:R-:W-:-:S03]  /*50890*/  IMAD.SHL.U32 R26, R26, 0x80, RZ ;  /* 0x000000801a1a7824 */ /* 0x000fc600078e00ff */
[----:B------:R-:W-:-:S04]  /*508a0*/  LOP3.LUT R6, R6, 0x10, R19, 0x78, !PT ;  /* 0x0000001006067812 */ /* 0x000fc800078e7813 */
[----:B------:R-:W-:Y:S01]  /*508b0*/  LOP3.LUT R6, R6, 0x800, R26, 0xf8, !PT ;  /* 0x0000080006067812 */ /* 0x000fe200078ef81a */
[C---:B--2---:R-:W-:Y:S01]  /*508c0*/  HMMA.16816.F32 R8, R20.reuse, R24, R8 ;  /* 0x000000181408723c */ /* 0x044fe20000001808 */
[----:B---3--:R0:W-:Y:S04]  /*508d0*/  STL.64 [R1+0x5ab8], R16 ;  /* 0x005ab81001007387 */ /* 0x0081e80000100a00 */
[----:B0-----:R-:W2:Y:S04]  /*508e0*/  LDL.LU.64 R16, [R1+0xb50] ;  /* 0x000b500001107983 */ /* 0x001ea80000300a00 */
[----:B------:R-:W2:Y:S04]  /*508f0*/  LDL.LU.64 R18, [R1+0xb58] ;  /* 0x000b580001127983 */ /* 0x000ea80000300a00 */
[----:B------:R-:W3:Y:S06]  /*50900*/  LDL.LU R26, [R1+0x5af0] ;  /* 0x005af000011a7983 */ /* 0x000eec0000300800 */
[----:B------:R-:W-:Y:S04]  /*50910*/  STL.64 [R1+0x310], R8 ;  /* 0x0003100801007387 */ /* 0x000fe80000100a00 */
[----:B------:R0:W-:Y:S04]  /*50920*/  STL.64 [R1+0x318], R10 ;  /* 0x0003180a01007387 */ /* 0x0001e80000100a00 */
[----:B0-----:R-:W2:Y:S04]  /*50930*/  LDL.LU.64 R10, [R1+0x5ae8] ;  /* 0x005ae800010a7983 */ /* 0x001ea80000300a00 */
[----:B------:R-:W2:Y:S01]  /*50940*/  LDL.LU.64 R8, [R1+0x5ae0] ;  /* 0x005ae00001087983 */ /* 0x000ea20000300a00 */
[----:B----4-:R-:W-:Y:S01]  /*50950*/  HMMA.16816.F32 R12, R20, R4, R12 ;  /* 0x00000004140c723c */ /* 0x010fe2000000180c */
[----:B------:R-:W-:-:S02]  /*50960*/  LOP3.LUT R6, R6, 0x40, RZ, 0x3c, !PT ;  /* 0x0000004006067812 */ /* 0x000fc400078e3cff */
[----:B---3--:R-:W-:Y:S04]  /*50970*/  STL.64 [R1+0x59f8], R26 ;  /* 0x0059f81a01007387 */ /* 0x008fe80000100a00 */
[----:B------:R0:W-:Y:S04]  /*50980*/  STL.64 [R1+0x59f0], R24 ;  /* 0x0059f01801007387 */ /* 0x0001e80000100a00 */
[----:B0-----:R-:W3:Y:S01]  /*50990*/  LDL.64 R24, [R1+0x30] ;  /* 0x0000300001187983 */ /* 0x001ee20000100a00 */
[----:B--2---:R-:W-:Y:S03]  /*509a0*/  HMMA.16816.F32 R16, R20, R8, R16 ;  /* 0x000000081410723c */ /* 0x004fe60000001810 */
[----:B------:R-:W-:Y:S04]  /*509b0*/  STL.64 [R1+0x5ad0], R10 ;  /* 0x005ad00a01007387 */ /* 0x000fe80000100a00 */
[----:B------:R0:W-:-:S12]  /*509c0*/  STL.64 [R1+0x5ac8], R8 ;  /* 0x005ac80801007387 */ /* 0x0001d80000100a00 */
[----:B------:R1:W-:Y:S04]  /*509d0*/  STL.64 [R1+0x300], R16 ;  /* 0x0003001001007387 */ /* 0x0003e80000100a00 */
[----:B------:R2:W-:Y:S04]  /*509e0*/  STL.64 [R1+0x308], R18 ;  /* 0x0003081201007387 */ /* 0x0005e80000100a00 */
[----:B0-----:R-:W3:Y:S04]  /*509f0*/  LDL.LU.64 R8, [R1+0xad0] ;  /* 0x000ad00001087983 */ /* 0x001ee80000300a00 */
[----:B------:R-:W3:Y:S04]  /*50a00*/  LDL.LU.64 R10, [R1+0xad8] ;  /* 0x000ad800010a7983 */ /* 0x000ee80000300a00 */
[----:B-1----:R-:W4:Y:S04]  /*50a10*/  LDL.LU.64 R16, [R1+0xa90] ;  /* 0x000a900001107983 */ /* 0x002f280000300a00 */
[----:B--2---:R-:W4:Y:S04]  /*50a20*/  LDL.LU.64 R18, [R1+0xa98] ;  /* 0x000a980001127983 */ /* 0x004f280000300a00 */
[----:B------:R-:W-:Y:S04]  /*50a30*/  STL.64 [R1+0x2f0], R12 ;  /* 0x0002f00c01007387 */ /* 0x000fe80000100a00 */
[----:B------:R-:W-:Y:S04]  /*50a40*/  STL.64 [R1+0x2f8], R14 ;  /* 0x0002f80e01007387 */ /* 0x000fe80000100a00 */
[----:B------:R-:W0:Y:S04]  /*50a50*/  LDSM.16.MT88.4 R12, [R6+UR5+0x10000] ;  /* 0x01000005060c783b */ /* 0x000e280008004200 */
[----:B------:R-:W-:Y:S04]  /*50a60*/  STL [R1+0x59dc], R5 ;  /* 0x0059dc0501007387 */ /* 0x000fe80000100800 */
[----:B------:R-:W-:Y:S04]  /*50a70*/  STL [R1+0x59d8], R6 ;  /* 0x0059d80601007387 */ /* 0x000fe80000100800 */
[----:B0-----:R-:W-:Y:S04]  /*50a80*/  STL.64 [R1+0x5930], R14 ;  /* 0x0059300e01007387 */ /* 0x001fe80000100a00 */
[----:B------:R0:W-:Y:S02]  /*50a90*/  STL.64 [R1+0x5928], R12 ;  /* 0x0059280c01007387 */ /* 0x0001e40000100a00 */
[----:B0-----:R-:W-:-:S02]  /*50aa0*/  IMAD.MOV.U32 R12, RZ, RZ, R2 ;  /* 0x000000ffff0c7224 */ /* 0x001fc400078e0002 */
[----:B------:R-:W2:Y:S01]  /*50ab0*/  LDL.LU R2, [R1+0x5ad8] ;  /* 0x005ad80001027983 */ /* 0x000ea20000300800 */
[----:B---3--:R-:W-:-:S15]  /*50ac0*/  HMMA.16816.F32 R8, R20, R24, R8 ;  /* 0x000000181408723c */ /* 0x008fde0000001808 */
[----:B------:R-:W-:-:S04]  /*50ad0*/  NOP ;  /* 0x0000000000007918 */ /* 0x000fc80000000000 */
[----:B------:R-:W-:Y:S04]  /*50ae0*/  STL.64 [R1+0x650], R8 ;  /* 0x0006500801007387 */ /* 0x000fe80000100a00 */
[----:B------:R0:W-:Y:S04]  /*50af0*/  STL.64 [R1+0x658], R10 ;  /* 0x0006580a01007387 */ /* 0x0001e80000100a00 */
[----:B0-----:R-:W3:Y:S01]  /*50b00*/  LDL.LU.64 R10, [R1+0x5ad0] ;  /* 0x005ad000010a7983 */ /* 0x001ee20000300a00 */
[----:B------:R-:W-:Y:S02]  /*50b10*/  IMAD.MOV.U32 R13, RZ, RZ, R7 ;  /* 0x000000ffff0d7224 */ /* 0x000fe400078e0007 */
[----:B------:R-:W-:-:S02]  /*50b20*/  IMAD.MOV.U32 R7, RZ, RZ, R25 ;  /* 0x000000ffff077224 */ /* 0x000fc400078e0019 */
[----:B------:R-:W-:Y:S01]  /*50b30*/  IMAD.MOV.U32 R15, RZ, RZ, R24 ;  /* 0x000000ffff0f7224 */ /* 0x000fe200078e0018 */
[----:B------:R-:W2:Y:S01]  /*50b40*/  LDL.LU.64 R8, [R1+0x5ac8] ;  /* 0x005ac80001087983 */ /* 0x000ea20000300a00 */
[----:B------:R-:W-:-:S03]  /*50b50*/  IMAD.MOV.U32 R25, RZ, RZ, R3 ;  /* 0x000000ffff197224 */ /* 0x000fc600078e0003 */
[----:B------:R-:W-:Y:S04]  /*50b60*/  STL [R1+0x5a64], R7 ;  /* 0x005a640701007387 */ /* 0x000fe80000100800 */
[----:B------:R0:W-:Y:S04]  /*50b70*/  STL [R1+0x5a60], R4 ;  /* 0x005a600401007387 */ /* 0x0001e80000100800 */
[----:B0-----:R-:W2:Y:S04]  /*50b80*/  LDL.LU.64 R4, [R1+0xa40] ;  /* 0x000a400001047983 */ /* 0x001ea80000300a00 */
[----:B------:R-:W2:Y:S01]  /*50b90*/  LDL.LU.64 R6, [R1+0xa48] ;  /* 0x000a480001067983 */ /* 0x000ea20000300a00 */
[----:B---3--:R-:W-:-:S05]  /*50ba0*/  IMAD.MOV.U32 R24, RZ, RZ, R10 ;  /* 0x000000ffff187224 */ /* 0x008fca00078e000a */
[----:B------:R0:W-:Y:S04]  /*50bb0*/  STL.64 [R1+0x5a10], R24 ;  /* 0x005a101801007387 */ /* 0x0001e80000100a00 */
[----:B0-----:R-:W4:Y:S02]  /*50bc0*/  LDL.64 R24, [R1+0xd0] ;  /* 0x0000d00001187983 */ /* 0x001f240000100a00 */
[----:B----4-:R-:W-:-:S15]  /*50bd0*/  HMMA.16816.F32 R16, R20, R24, R16 ;  /* 0x000000181410723c */ /* 0x010fde0000001810 */
[----:B------:R-:W-:-:S04]  /*50be0*/  NOP ;  /* 0x0000000000007918 */ /* 0x000fc80000000000 */
[----:B------:R-:W-:Y:S04]  /*50bf0*/  STL.64 [R1+0x640], R16 ;  /* 0x0006401001007387 */ /* 0x000fe80000100a00 */
[----:B------:R0:W-:Y:S04]  /*50c00*/  STL.64 [R1+0x648], R18 ;  /* 0x0006481201007387 */ /* 0x0001e80000100a00 */
[----:B0-----:R-:W3:Y:S04]  /*50c10*/  LDL.LU R18, [R1+0x5ac0] ;  /* 0x005ac00001127983 */ /* 0x001ee80000300800 */
[----:B------:R-:W2:Y:S01]  /*50c20*/  LDL.LU.64 R16, [R1+0x5ab8] ;  /* 0x005ab80001107983 */ /* 0x000ea20000300a00 */
[----:B------:R-:W-:-:S02]  /*50c30*/  IMAD.MOV.U32 R10, RZ, RZ, R24 ;  /* 0x000000ffff0a7224 */ /* 0x000fc400078e0018 */
[----:B------:R-:W-:Y:S02]  /*50c40*/  IMAD.MOV.U32 R3, RZ, RZ, R25 ;  /* 0x000000ffff037224 */ /* 0x000fe400078e0019 */
[----:B------:R-:W-:Y:S01]  /*50c50*/  IMAD.MOV.U32 R25, RZ, RZ, R11 ;  /* 0x000000ffff197224 */ /* 0x000fe200078e000b */
[----:B--2---:R-:W-:Y:S01]  /*50c60*/  HMMA.16816.F32 R4, R20, R16, R4 ;  /* 0x000000101404723c */ /* 0x004fe20000001804 */
[----:B---3--:R-:W-:Y:S01]  /*50c70*/  MOV R24, R18 ;  /* 0x0000001200187202 */ /* 0x008fe20000000f00 */
[----:B------:R-:W-:-:S04]  /*50c80*/  IMAD.MOV.U32 R11, RZ, RZ, R17 ;  /* 0x000000ffff0b7224 */ /* 0x000fc800078e0011 */
[----:B------:R-:W-:Y:S04]  /*50c90*/  STL.64 [R1+0x5a28], R24 ;  /* 0x005a281801007387 */ /* 0x000fe80000100a00 */
[----:B------:R-:W-:Y:S04]  /*50ca0*/  STL [R1+0x59d4], R3 ;  /* 0x0059d40301007387 */ /* 0x000fe80000100800 */
[----:B------:R-:W-:Y:S01]  /*50cb0*/  STL [R1+0x59d0], R10 ;  /* 0x0059d00a01007387 */ /* 0x000fe20000100800 */
[----:B------:R-:W-:-:S04]  /*50cc0*/  IMAD.MOV.U32 R14, RZ, RZ, R16 ;  /* 0x000000ffff0e7224 */ /* 0x000fc800078e0010 */
[----:B------:R-:W-:Y:S04]  /*50cd0*/  STL.64 [R1+0x630], R4 ;  /* 0x0006300401007387 */ /* 0x000fe80000100a00 */
[----:B------:R-:W-:Y:S04]  /*50ce0*/  STL.64 [R1+0x638], R6 ;  /* 0x0006380601007387 */ /* 0x000fe80000100a00 */
[----:B------:R-:W-:Y:S04]  /*50cf0*/  STL [R1+0x5aa0], R11 ;  /* 0x005aa00b01007387 */ /* 0x000fe80000100800 */
[----:B------:R0:W-:Y:S04]  /*50d00*/  STL.64 [R1+0x5a98], R8 ;  /* 0x005a980801007387 */ /* 0x0001e80000100a00 */
[----:B0-----:R-:W2:Y:S04]  /*50d10*/  LDL.64 R8, [R1+0xb0] ;  /* 0x0000b00001087983 */ /* 0x001ea80000100a00 */
[----:B------:R-:W3:Y:S04]  /*50d20*/  LDL.LU.64 R16, [R1+0x9a0] ;  /* 0x0009a00001107983 */ /* 0x000ee80000300a00 */
[----:B------:R-:W4:Y:S04]  /*50d30*/  LDL.LU.64 R18, [R1+0x9a8] ;  /* 0x0009a80001127983 */ /* 0x000f280000300a00 */
[----:B----4-:R-:W-:Y:S04]  /*50d40*/  STL.64 [R1+0x5ab0], R18 ;  /* 0x005ab01201007387 */ /* 0x010fe80000100a00 */
[----:B---3--:R0:W-:Y:S04]  /*50d50*/  STL.64 [R1+0x5aa8], R16 ;  /* 0x005aa81001007387 */ /* 0x0081e80000100a00 */
[----:B0-----:R-:W2:Y:S04]  /*50d60*/  LDL.LU.64 R16, [R1+0x9f0] ;  /* 0x0009f00001107983 */ /* 0x001ea80000300a00 */
[----:B------:R-:W2:Y:S04]  /*50d70*/  LDL.LU.64 R18, [R1+0x9f8] ;  /* 0x0009f80001127983 */ /* 0x000ea80000300a00 */
[----:B------:R-:W3:Y:S04]  /*50d80*/  LDL.LU.64 R4, [R1+0x960] ;  /* 0x0009600001047983 */ /* 0x000ee80000300a00 */
[----:B------:R-:W3:Y:S04]  /*50d90*/  LDL.LU.64 R6, [R1+0x968] ;  /* 0x0009680001067983 */ /* 0x000ee80000300a00 */
[----:B------:R-:W-:Y:S04]  /*50da0*/  STL.64 [R1+0x5a58], R14 ;  /* 0x005a580e01007387 */ /* 0x000fe80000100a00 */
[----:B------:R0:W-:Y:S04]  /*50db0*/  STL.64 [R1+0x5a50], R12 ;  /* 0x005a500c01007387 */ /* 0x0001e80000100a00 */
[----:B0-----:R-:W4:Y:S04]  /*50dc0*/  LDL.64 R12, [R1+0x60] ;  /* 0x00006000010c7983 */ /* 0x001f280000100a00 */
[----:B----4-:R0:W-:Y:S04]  /*50dd0*/  STL.64 [R1+0x5a68], R12 ;  /* 0x005a680c01007387 */ /* 0x0101e80000100a00 */
[----:B------:R-:W4:Y:S04]  /*50de0*/  LDL R24, [R1+0x20] ;  /* 0x0000200001187983 */ /* 0x000f280000100800 */
[----:B------:R-:W4:Y:S01]  /*50df0*/  LDL R25, [R1+0x24] ;  /* 0x0000240001197983 */ /* 0x000f220000100800 */
[----:B--2---:R-:W-:Y:S01]  /*50e00*/  HMMA.16816.F32 R16, R20, R8, R16 ;  /* 0x000000081410723c */ /* 0x004fe20000001810 */
[----:B0-----:R-:W-:-:S02]  /*50e10*/  IMAD.MOV.U32 R12, RZ, RZ, R29 ;  /* 0x000000ffff0c7224 */ /* 0x001fc400078e001d */
[----:B------:R-:W-:Y:S01]  /*50e20*/  IMAD.MOV.U32 R13, RZ, RZ, R28 ;  /* 0x000000ffff0d7224 */ /* 0x000fe200078e001c */
[----:B----4-:R0:W-:Y:S04]  /*50e30*/  STL.64 [R1+0x5a70], R24 ;  /* 0x005a701801007387 */ /* 0x0101e80000100a00 */
[----:B0-----:R-:W2:Y:S04]  /*50e40*/  LDL.64 R24, [R1+0xa0] ;  /* 0x0000a00001187983 */ /* 0x001ea80000100a00 */
[----:B------:R-:W-:Y:S07]  /*50e50*/  STL.64 [R1+0x5a78], R12 ;  /* 0x005a780c01007387 */ /* 0x000fee0000100a00 */
[----:B------:R-:W-:Y:S04]  /*50e60*/  STL.64 [R1+0x620], R16 ;  /* 0x0006201001007387 */ /* 0x000fe80000100a00 */
[----:B------:R0:W-:Y:S04]  /*50e70*/  STL.64 [R1+0x628], R18 ;  /* 0x0006281201007387 */ /* 0x0001e80000100a00 */
[----:B0-----:R-:W2:Y:S04]  /*50e80*/  LDL.LU.64 R18, [R1+0x5ab0] ;  /* 0x005ab00001127983 */ /* 0x001ea80000300a00 */
[----:B------:R-:W2:Y:S01]  /*50e90*/  LDL.LU.64 R16, [R1+0x5aa8] ;  /* 0x005aa80001107983 */ /* 0x000ea20000300a00 */
[----:B------:R-:W-:-:S02]  /*50ea0*/  IMAD.MOV.U32 R12, RZ, RZ, R2 ;  /* 0x000000ffff0c7224 */ /* 0x000fc400078e0002 */
[----:B------:R-:W-:Y:S02]  /*50eb0*/  IMAD.MOV.U32 R13, RZ, RZ, R0 ;  /* 0x000000ffff0d7224 */ /* 0x000fe400078e0000 */
[----:B------:R-:W-:Y:S02]  /*50ec0*/  IMAD.MOV.U32 R2, RZ, RZ, R8 ;  /* 0x000000ffff027224 */ /* 0x000fe400078e0008 */
[----:B------:R-:W-:Y:S01]  /*50ed0*/  IMAD.MOV.U32 R0, RZ, RZ, R9 ;  /* 0x000000ffff007224 */ /* 0x000fe200078e0009 */
[----:B------:R-:W4:Y:S04]  /*50ee0*/  LDL.LU R11, [R1+0x5aa0] ;  /* 0x005aa000010b7983 */ /* 0x000f280000300800 */
[----:B------:R-:W3:Y:S01]  /*50ef0*/  LDL.LU.64 R8, [R1+0x5a98] ;  /* 0x005a980001087983 */ /* 0x000ee20000300a00 */
[----:B--2---:R-:W-:-:S15]  /*50f00*/  HMMA.16816.F32 R16, R20, R24, R16 ;  /* 0x000000181410723c */ /* 0x004fde0000001810 */
[----:B------:R-:W-:-:S04]  /*50f10*/  NOP ;  /* 0x0000000000007918 */ /* 0x000fc80000000000 */
[----:B------:R0:W-:Y:S04]  /*50f20*/  STL.64 [R1+0x610], R16 ;  /* 0x0006101001007387 */ /* 0x0001e80000100a00 */
[----:B------:R-:W-:Y:S04]  /*50f30*/  STL.64 [R1+0x618], R18 ;  /* 0x0006181201007387 */ /* 0x000fe80000100a00 */
[----:B0-----:R-:W3:Y:S01]  /*50f40*/  LDL.LU.64 R16, [R1+0x5a90] ;  /* 0x005a900001107983 */ /* 0x001ee20000300a00 */
[----:B------:R-:W-:Y:S01]  /*50f50*/  IMAD.MOV.U32 R29, RZ, RZ, R24 ;  /* 0x000000ffff1d7224 */ /* 0x000fe200078e0018 */
[----:B------:R-:W-:Y:S01]  /*50f60*/  MOV R28, R25 ;  /* 0x00000019001c7202 */ /* 0x000fe20000000f00 */
[----:B---3--:R-:W-:-:S15]  /*50f70*/  HMMA.16816.F32 R4, R20, R16, R4 ;  /* 0x000000101404723c */ /* 0x008fde0000001804 */
[----:B------:R-:W-:-:S04]  /*50f80*/  NOP ;  /* 0x0000000000007918 */ /* 0x000fc80000000000 */
[----:B------:R-:W-:Y:S04]  /*50f90*/  STL.64 [R1+0x600], R4 ;  /* 0x0006000401007387 */ /* 0x000fe80000100a00 */
[----:B------:R-:W-:Y:S04]  /*50fa0*/  STL.64 [R1+0x608], R6 ;  /* 0x0006080601007387 */ /* 0x000fe80000100a00 */
[----:B------:R-:W2:Y:S04]  /*50fb0*/  LDL.LU.64 R24, [R1+0x7e0] ;  /* 0x0007e00001187983 */ /* 0x000ea80000300a00 */
[----:B------:R-:W3:Y:S01]  /*50fc0*/  LDL.LU.64 R26, [R1+0x7e8] ;  /* 0x0007e800011a7983 */ /* 0x000ee20000300a00 */
[----:B------:R-:W-:-:S02]  /*50fd0*/  IMAD.MOV.U32 R10, RZ, RZ, R17 ;  /* 0x000000ffff0a7224 */ /* 0x000fc400078e0011 */
[----:B------:R-:W-:Y:S01]  /*50fe0*/  IMAD.MOV.U32 R3, RZ, RZ, R16 ;  /* 0x000000ffff037224 */ /* 0x000fe200078e0010 */
[----:B---3--:R-:W-:Y:S04]  /*50ff0*/  STL.64 [R1+0x5a88], R26 ;  /* 0x005a881a01007387 */ /* 0x008fe80000100a00 */
[----:B--2---:R0:W-:Y:S04]  /*51000*/  STL.64 [R1+0x5a80], R24 ;  /* 0x005a801801007387 */ /* 0x0041e80000100a00 */
[----:B0-----:R-:W2:Y:S04]  /*51010*/  LDL.LU.64 R24, [R1+0x800] ;  /* 0x0008000001187983 */ /* 0x001ea80000300a00 */
[----:B------:R-:W2:Y:S04]  /*51020*/  LDL.LU.64 R26, [R1+0x808] ;  /* 0x00080800011a7983 */ /* 0x000ea80000300a00 */
[----:B------:R-:W3:Y:S04]  /*51030*/  LDL.LU.64 R4, [R1+0x7b0] ;  /* 0x0007b00001047983 */ /* 0x000ee80000300a00 */
[----:B------:R-:W3:Y:S04]  /*51040*/  LDL.LU.64 R6, [R1+0x7b8] ;  /* 0x0007b80001067983 */ /* 0x000ee80000300a00 */
[----:B------:R-:W2:Y:S04]  /*51050*/  LDL.LU.64 R16, [R1+0x780] ;  /* 0x0007800001107983 */ /* 0x000ea80000300a00 */
[----:B------:R-:W2:Y:S04]  /*51060*/  LDL.LU.64 R18, [R1+0x788] ;  /* 0x0007880001127983 */ /* 0x000ea80000300a00 */
[----:B----4-:R-:W-:Y:S04]  /*51070*/  STL.64 [R1+0x59e8], R10 ;  /* 0x0059e80a01007387 */ /* 0x010fe80000100a00 */
[----:B------:R0:W-:Y:S04]  /*51080*/  STL.64 [R1+0x59e0], R8 ;  /* 0x0059e00801007387 */ /* 0x0001e80000100a00 */
[----:B0-----:R-:W4:Y:S04]  /*51090*/  LDL.LU.64 R8, [R1+0x5b0] ;  /* 0x0005b00001087983 */ /* 0x001f280000300a00 */
[----:B------:R-:W2:Y:S04]  /*510a0*/  LDL.LU.64 R10, [R1+0x5b8] ;  /* 0x0005b800010a7983 */ /* 0x000ea80000300a00 */
[----:B--2---:R-:W-:Y:S04]  /*510b0*/  STL.64 [R1+0x5a08], R10 ;  /* 0x005a080a01007387 */ /* 0x004fe80000100a00 */
[----:B----4-:R0:W-:Y:S04]  /*510c0*/  STL.64 [R1+0x5a00], R8 ;  /* 0x005a000801007387 */ /* 0x0101e80000100a00 */
[----:B0-----:R-:W2:Y:S04]  /*510d0*/  LDL.LU.64 R8, [R1+0x5c0] ;  /* 0x0005c00001087983 */ /* 0x001ea80000300a00 */
[----:B------:R-:W4:Y:S01]  /*510e0*/  LDL.LU.64 R10, [R1+0x5c8] ;  /* 0x0005c800010a7983 */ /* 0x000f220000300a00 */
[C---:B------:R-:W-:Y:S03]  /*510f0*/  HMMA.16816.F32 R12, R20.reuse, R12, R24 ;  /* 0x0000000c140c723c */ /* 0x040fe60000001818 */
[----:B----4-:R-:W-:Y:S04]  /*51100*/  STL.64 [R1+0x5a20], R10 ;  /* 0x005a200a01007387 */ /* 0x010fe80000100a00 */
[----:B--2---:R0:W-:Y:S04]  /*51110*/  STL.64 [R1+0x5a18], R8 ;  /* 0x005a180801007387 */ /* 0x0041e80000100a00 */
[----:B0-----:R-:W2:Y:S04]  /*51120*/  LDL.LU.64 R8, [R1+0x7a0] ;  /* 0x0007a00001087983 */ /* 0x001ea80000300a00 */
[----:B------:R-:W4:Y:S04]  /*51130*/  LDL.LU.64 R10, [R1+0x7a8] ;  /* 0x0007a800010a7983 */ /* 0x000f280000300a00 */
[----:B----4-:R-:W-:Y:S04]  /*51140*/  STL.64 [R1+0x5a38], R10 ;  /* 0x005a380a01007387 */ /* 0x010fe80000100a00 */
[----:B--2---:R0:W-:Y:S04]  /*51150*/  STL.64 [R1+0x5a30], R8 ;  /* 0x005a300801007387 */ /* 0x0041e80000100a00 */
[----:B0-----:R-:W2:Y:S04]  /*51160*/  LDL.LU.64 R8, [R1+0x7d0] ;  /* 0x0007d00001087983 */ /* 0x001ea80000300a00 */
[----:B------:R-:W2:Y:S04]  /*51170*/  LDL.LU.64 R10, [R1+0x7d8] ;  /* 0x0007d800010a7983 */ /* 0x000ea80000300a00 */
[----:B------:R-:W4:Y:S04]  /*51180*/  LDL.LU.64 R26, [R1+0x5a88] ;  /* 0x005a8800011a7983 */ /* 0x000f280000300a00 */
[----:B------:R-:W4:Y:S04]  /*51190*/  LDL.LU.64 R24, [R1+0x5a80] ;  /* 0x005a800001187983 */ /* 0x000f280000300a00 */
[----:B------:R0:W-:Y:S04]  /*511a0*/  STL.64 [R1+0x5f0], R12 ;  /* 0x0005f00c01007387 */ /* 0x0001e80000100a00 */
[----:B------:R4:W-:Y:S04]  /*511b0*/  STL.64 [R1+0x5f8], R14 ;  /* 0x0005f80e01007387 */ /* 0x0009e80000100a00 */
[----:B0-----:R-:W4:Y:S02]  /*511c0*/  LDL.LU.64 R12, [R1+0x5a78] ;  /* 0x005a7800010c7983 */ /* 0x001f240000300a00 */
[----:B----4-:R-:W-:Y:S02]  /*511d0*/  HMMA.16816.F32 R12, R20, R12, R24 ;  /* 0x0000000c140c723c */ /* 0x010fe40000001818 */
[----:B------:R-:W2:-:S15]  /*511e0*/  LDL.LU.64 R24, [R1+0x5a70] ;  /* 0x005a700001187983 */ /* 0x000e9e0000300a00 */
[----:B------:R-:W-:Y:S02]  /*511f0*/  NOP ;  /* 0x0000000000007918 */ /* 0x000fe40000000000 */
[----:B------:R0:W-:Y:S04]  /*51200*/  STL.64 [R1+0x5e0], R12 ;  /* 0x0005e00c01007387 */ /* 0x0001e80000100a00 */
[----:B------:R-:W-:Y:S04]  /*51210*/  STL.64 [R1+0x5e8], R14 ;  /* 0x0005e80e01007387 */ /* 0x000fe80000100a00 */
[----:B0-----:R-:W3:Y:S02]  /*51220*/  LDL.LU.64 R12, [R1+0x5a68] ;  /* 0x005a6800010c7983 */ /* 0x001ee40000300a00 */
[----:B---3--:R-:W-:-:S15]  /*51230*/  HMMA.16816.F32 R4, R20, R12, R4 ;  /* 0x0000000c1404723c */ /* 0x008fde0000001804 */
[----:B------:R-:W-:-:S04]  /*51240*/  NOP ;  /* 0x0000000000007918 */ /* 0x000fc80000000000 */
[----:B------:R-:W-:Y:S04]  /*51250*/  STL.64 [R1+0x5d0], R4 ;  /* 0x0005d00401007387 */ /* 0x000fe80000100a00 */
[----:B------:R0:W-:Y:S04]  /*51260*/  STL.64 [R1+0x5d8], R6 ;  /* 0x0005d80601007387 */ /* 0x0001e80000100a00 */
[----:B0-----:R-:W3:Y:S04]  /*51270*/  LDL.LU R7, [R1+0x5a64] ;  /* 0x005a640001077983 */ /* 0x001ee80000300800 */
[----:B------:R-:W4:Y:S01]  /*51280*/  LDL.LU R4, [R1+0x5a60] ;  /* 0x005a600001047983 */ /* 0x000f220000300800 */
[----:B------:R-:W-:-:S02]  /*51290*/  IMAD.MOV.U32 R5, RZ, RZ, R12 ;  /* 0x000000ffff057224 */ /* 0x000fc400078e000c */
[----:B------:R-:W-:Y:S01]  /*512a0*/  IMAD.MOV.U32 R6, RZ, RZ, R13 ;  /* 0x000000ffff067224 */ /* 0x000fe200078e000d */
[----:B------:R-:W2:Y:S04]  /*512b0*/  LDL.LU.64 R14, [R1+0x5a58] ;  /* 0x005a5800010e7983 */ /* 0x000ea80000300a00 */
[----:B------:R-:W2:Y:S02]  /*512c0*/  LDL.LU.64 R12, [R1+0x5a50] ;  /* 0x005a5000010c7983 */ /* 0x000ea40000300a00 */
[----:B--2---:R-:W-:Y:S02]  /*512d0*/  HMMA.16816.F32 R20, R20, R12, R16 ;  /* 0x0000000c1414723c */ /* 0x004fe40000001810 */
[----:B------:R-:W2:Y:S04]  /*512e0*/  LDL.LU.64 R18, [R1+0x5a48] ;  /* 0x005a480001127983 */ /* 0x000ea80000300a00 */
[----:B------:R-:W2:-:S13]  /*512f0*/  LDL.LU.64 R16, [R1+0x5a40] ;  /* 0x005a400001107983 */ /* 0x000e9a0000300a00 */
[----:B------:R0:W-:Y:S04]  /*51300*/  STL.64 [R1+0x2e0], R20 ;  /* 0x0002e01401007387 */ /* 0x0001e80000100a00 */
[----:B------:R1:W-:Y:S04]  /*51310*/  STL.64 [R1+0x2e8], R22 ;  /* 0x0002e81601007387 */ /* 0x0003e80000100a00 */
[----:B0-----:R-:W4:Y:S04]  /*51320*/  LDL.LU.64 R20, [R1+0x590] ;  /* 0x0005900001147983 */ /* 0x001f280000300a00 */
[----:B-1----:R-:W4:Y:S04]  /*51330*/  LDL.LU.64 R22, [R1+0x598] ;  /* 0x0005980001167983 */ /* 0x002f280000300a00 */
[----:B------:R-:W-:Y:S01]  /*51340*/  STL.64 [R1+0x5940], R12 ;  /* 0x0059400c01007387 */ /* 0x000fe20000100a00 */
        /* <DEDUP_REMOVED lines=15> */
[----:B------:R-:W-:Y:S04]  /*51440*/  STL.64 [R1+0x1a0], R24 ;  /* 0x0001a01801007387 */ /* 0x000fe80000100a00 */
[----:B------:R0:W-:Y:S04]  /*51450*/  STL.64 [R1+0x1a8], R26 ;  /* 0x0001a81a01007387 */ /* 0x0001e80000100a00 */
[----:B0-----:R-:W2:Y:S04]  /*51460*/  LDL.LU.64 R26, [R1+0x59f8] ;  /* 0x0059f800011a7983 */ /* 0x001ea80000300a00 */
[----:B------:R-:W2:Y:S01]  /*51470*/  LDL.LU.64 R24, [R1+0x59f0] ;  /* 0x0059f00001187983 */ /* 0x000ea20000300a00 */
[----:B------:R-:W-:-:S02]  /*51480*/  IMAD.MOV.U32 R12, RZ, RZ, R5 ;  /* 0x000000ffff0c7224 */ /* 0x000fc400078e0005 */
[----:B------:R-:W-:Y:S01]  /*51490*/  IMAD.MOV.U32 R13, RZ, RZ, R6 ;  /* 0x000000ffff0d7224 */ /* 0x000fe200078e0006 */
[----:B--2---:R-:W-:-:S15]  /*514a0*/  HMMA.16816.F32 R8, R16, R24, R8 ;  /* 0x000000181008723c */ /* 0x004fde0000001808 */
[----:B------:R-:W-:-:S04]  /*514b0*/  NOP ;  /* 0x0000000000007918 */ /* 0x000fc80000000000 */
[----:B------:R-:W-:Y:S04]  /*514c0*/  STL.64 [R1+0x190], R8 ;  /* 0x0001900801007387 */ /* 0x000fe80000100a00 */
[----:B------:R0:W-:Y:S04]  /*514d0*/  STL.64 [R1+0x198], R10 ;  /* 0x0001980a01007387 */ /* 0x0001e80000100a00 */
[----:B0-----:R-:W2:Y:S04]  /*514e0*/  LDL.LU.64 R10, [R1+0x59e8] ;  /* 0x0059e800010a7983 */ /* 0x001ea80000300a00 */
[----:B------:R-:W2:Y:S04]  /*514f0*/  LDL.LU.64 R8, [R1+0x59e0] ;  /* 0x0059e00001087983 */ /* 0x000ea80000300a00 */
[----:B------:R-:W4:Y:S04]  /*51500*/  LDL.LU R5, [R1+0x59dc] ;  /* 0x0059dc0001057983 */ /* 0x000f280000300800 */
[----:B------:R-:W2:Y:S04]  /*51510*/  LDL.LU R6, [R1+0x59d8] ;  /* 0x0059d80001067983 */ /* 0x000ea80000300800 */
[----:B------:R0:W-:Y:S04]  /*51520*/  STL.64 [R1+0x5958], R12 ;  /* 0x0059580c01007387 */ /* 0x0001e80000100a00 */
[----:B0-----:R-:W2:Y:S04]  /*51530*/  LDL.64 R12, [R1+0x70] ;  /* 0x00007000010c7983 */ /* 0x001ea80000100a00 */
[----:B--2---:R-:W-:Y:S04]  /*51540*/  STL.64 [R1+0x5960], R12 ;  /* 0x0059600c01007387 */ /* 0x004fe80000100a00 */
[----:B------:R-:W-:Y:S04]  /*51550*/  STL.64 [R1+0x5908], R26 ;  /* 0x0059081a01007387 */ /* 0x000fe80000100a00 */
[----:B------:R0:W-:Y:S04]  /*51560*/  STL.64 [R1+0x5900], R24 ;  /* 0x0059001801007387 */ /* 0x0001e80000100a00 */
[----:B0-----:R-:W2:Y:S04]  /*51570*/  LDL.LU.64 R24, [R1+0x5a0] ;  /* 0x0005a00001187983 */ /* 0x001ea80000300a00 */
[----:B------:R-:W2:Y:S01]  /*51580*/  LDL.LU.64 R26, [R1+0x5a8] ;  /* 0x0005a800011a7983 */ /* 0x000ea20000300a00 */
[C---:B----4-:R-:W-:Y:S03]  /*51590*/  HMMA.16816.F32 R20, R16.reuse, R4, R20 ;  /* 0x000000041014723c */ /* 0x050fe60000001814 */
[----:B------:R-:W-:Y:S05]  /*515a0*/  STL.64 [R1+0x5968], R8 ;  /* 0x0059680801007387 */ /* 0x000fea0000100a00 */
[----:B--2---:R-:W-:-:S15]  /*515b0*/  HMMA.16816.F32 R24, R16, R8, R24 ;  /* 0x000000081018723c */ /* 0x004fde0000001818 */
[----:B------:R-:W-:-:S04]  /*515c0*/  NOP ;  /* 0x0000000000007918 */ /* 0x000fc80000000000 */
[----:B------:R-:W-:Y:S04]  /*515d0*/  STL.64 [R1+0x180], R24 ;  /* 0x0001801801007387 */ /* 0x000fe80000100a00 */
[----:B------:R-:W-:Y:S04]  /*515e0*/  STL.64 [R1+0x188], R26 ;  /* 0x0001881a01007387 */ /* 0x000fe80000100a00 */
[----:B------:R0:W-:Y:S04]  /*515f0*/  STL.64 [R1+0x5920], R4 ;  /* 0x0059200401007387 */ /* 0x0001e80000100a00 */
[----:B------:R-:W-:Y:S04]  /*51600*/  STL.64 [R1+0x170], R20 ;  /* 0x0001701401007387 */ /* 0x000fe80000100a00 */
[----:B------:R-:W-:Y:S04]  /*51610*/  STL.64 [R1+0x178], R22 ;  /* 0x0001781601007387 */ /* 0x000fe80000100a00 */
[----:B------:R-:W1:Y:S01]  /*51620*/  LDSM.16.MT88.4 R20, [R6+UR5+0x10080] ;  /* 0x010080050614783b */ /* 0x000e620008004200 */
[----:B0-----:R-:W-:-:S02]  /*51630*/  IMAD.MOV.U32 R4, RZ, RZ, R3 ;  /* 0x000000ffff047224 */ /* 0x001fc400078e0003 */
[----:B------:R-:W-:Y:S01]  /*51640*/  IMAD.MOV.U32 R5, RZ, RZ, R10 ;  /* 0x000000ffff057224 */ /* 0x000fe200078e000a */
[----:B------:R-:W2:Y:S04]  /*51650*/  LDL.LU R3, [R1+0x59d4] ;  /* 0x0059d40001037983 */ /* 0x000ea80000300800 */
[----:B------:R-:W4:Y:S04]  /*51660*/  LDL.LU R10, [R1+0x59d0] ;  /* 0x0059d000010a7983 */ /* 0x000f280000300800 */
[----:B------:R0:W-:Y:S01]  /*51670*/  STL.64 [R1+0x5970], R4 ;  /* 0x0059700401007387 */ /* 0x0001e20000100a00 */
[----:B---3--:R-:W-:-:S02]  /*51680*/  IMAD.MOV.U32 R25, RZ, RZ, R7 ;  /* 0x000000ffff197224 */ /* 0x008fc400078e0007 */
[----:B0-----:R-:W-:Y:S02]  /*51690*/  IMAD.MOV.U32 R4, RZ, RZ, R29 ;  /* 0x000000ffff047224 */ /* 0x001fe400078e001d */
[----:B------:R-:W-:-:S05]  /*516a0*/  IMAD.MOV.U32 R5, RZ, RZ, R28 ;  /* 0x000000ffff057224 */ /* 0x000fca00078e001c */
[----:B------:R0:W-:Y:S04]  /*516b0*/  STL.64 [R1+0x5988], R4 ;  /* 0x0059880401007387 */ /* 0x0001e80000100a00 */
[----:B0-----:R-:W3:Y:S04]  /*516c0*/  LDL.LU.64 R4, [R1+0x550] ;  /* 0x0005500001047983 */ /* 0x001ee80000300a00 */
[----:B------:R-:W2:Y:S04]  /*516d0*/  LDL.LU.64 R6, [R1+0x558] ;  /* 0x0005580001067983 */ /* 0x000ea80000300a00 */
[----:B--2---:R-:W-:Y:S04]  /*516e0*/  STL.64 [R1+0x5998], R6 ;  /* 0x0059980601007387 */ /* 0x004fe80000100a00 */
[----:B---3--:R0:W-:Y:S02]  /*516f0*/  STL.64 [R1+0x5990], R4 ;  /* 0x0059900401007387 */ /* 0x0081e40000100a00 */
[----:B0-----:R-:W-:-:S02]  /*51700*/  IMAD.MOV.U32 R4, RZ, RZ, R14 ;  /* 0x000000ffff047224 */ /* 0x001fc400078e000e */
[----:B------:R-:W-:-:S05]  /*51710*/  IMAD.MOV.U32 R5, RZ, RZ, R11 ;  /* 0x000000ffff057224 */ /* 0x000fca00078e000b */
[----:B------:R4:W-:Y:S02]  /*51720*/  STL.64 [R1+0x59b0], R4 ;  /* 0x0059b00401007387 */ /* 0x0009e40000100a00 */
[----:B----4-:R-:W-:Y:S02]  /*51730*/  IMAD.MOV.U32 R4, RZ, RZ, R10 ;  /* 0x000000ffff047224 */ /* 0x010fe400078e000a */
[----:B------:R-:W-:-:S05]  /*51740*/  IMAD.MOV.U32 R5, RZ, RZ, R3 ;  /* 0x000000ffff057224 */ /* 0x000fca00078e0003 */
[----:B------:R0:W-:Y:S04]  /*51750*/  STL.64 [R1+0x59c8], R4 ;  /* 0x0059c80401007387 */ /* 0x0001e80000100a00 */
[----:B0-----:R-:W2:Y:S04]  /*51760*/  LDL.LU.64 R4, [R1+0x580] ;  /* 0x0005800001047983 */ /* 0x001ea80000300a00 */
[----:B------:R-:W2:Y:S04]  /*51770*/  LDL.LU.64 R6, [R1+0x588] ;  /* 0x0005880001067983 */ /* 0x000ea80000300a00 */
[----:B------:R-:W3:Y:S04]  /*51780*/  LDL.LU.64 R8, [R1+0x400] ;  /* 0x0004000001087983 */ /* 0x000ee80000300a00 */
[----:B------:R-:W4:Y:S04]  /*51790*/  LDL.LU.64 R10, [R1+0x408] ;  /* 0x00040800010a7983 */ /* 0x000f280000300a00 */
[----:B----4-:R-:W-:Y:S04]  /*517a0*/  STL.64 [R1+0x5980], R10 ;  /* 0x0059800a01007387 */ /* 0x010fe80000100a00 */
[----:B---3--:R0:W-:Y:S04]  /*517b0*/  STL.64 [R1+0x5978], R8 ;  /* 0x0059780801007387 */ /* 0x0081e80000100a00 */
[----:B0-----:R-:W3:Y:S04]  /*517c0*/  LDL.LU.64 R8, [R1+0x410] ;  /* 0x0004100001087983 */ /* 0x001ee80000300a00 */
[----:B------:R-:W4:Y:S04]  /*517d0*/  LDL.LU.64 R10, [R1+0x418] ;  /* 0x00041800010a7983 */ /* 0x000f280000300a00 */
[----:B----4-:R-:W-:Y:S04]  /*517e0*/  STL.64 [R1+0x59a8], R10 ;  /* 0x0059a80a01007387 */ /* 0x010fe80000100a00 */
[----:B---3--:R0:W-:Y:S04]  /*517f0*/  STL.64 [R1+0x59a0], R8 ;  /* 0x0059a00801007387 */ /* 0x0081e80000100a00 */
[----:B0-----:R-:W3:Y:S04]  /*51800*/  LDL.LU.64 R8, [R1+0x560] ;  /* 0x0005600001087983 */ /* 0x001ee80000300a00 */
[----:B------:R-:W4:Y:S01]  /*51810*/  LDL.LU.64 R10, [R1+0x568] ;  /* 0x00056800010a7983 */ /* 0x000f220000300a00 */
[----:B------:R-:W-:-:S07]  /*51820*/  MOV R24, R15 ;  /* 0x0000000f00187202 */ /* 0x000fce0000000f00 */
[C---:B--2---:R-:W-:Y:S01]  /*51830*/  HMMA.16816.F32 R24, R16.reuse, R24, R4 ;  /* 0x000000181018723c */ /* 0x044fe20000001804 */
[----:B----4-:R-:W-:Y:S04]  /*51840*/  STL.64 [R1+0x59c0], R10 ;  /* 0x0059c00a01007387 */ /* 0x010fe80000100a00 */
[----:B---3--:R0:W-:Y:S04]  /*51850*/  STL.64 [R1+0x59b8], R8 ;  /* 0x0059b80801007387 */ /* 0x0081e80000100a00 */
[----:B0-----:R-:W2:Y:S04]  /*51860*/  LDL.LU.64 R8, [R1+0x570] ;  /* 0x0005700001087983 */ /* 0x001ea80000300a00 */
[----:B------:R-:W2:Y:S04]  /*51870*/  LDL.LU.64 R10, [R1+0x578] ;  /* 0x00057800010a7983 */ /* 0x000ea80000300a00 */
[----:B------:R-:W3:Y:S04]  /*51880*/  LDL.LU.64 R12, [R1+0x3f0] ;  /* 0x0003f000010c7983 */ /* 0x000ee80000300a00 */
[----:B------:R-:W3:Y:S04]  /*51890*/  LDL.LU.64 R14, [R1+0x3f8] ;  /* 0x0003f800010e7983 */ /* 0x000ee80000300a00 */
[----:B-1----:R-:W-:Y:S04]  /*518a0*/  STL.64 [R1+0x5870], R22 ;  /* 0x0058701601007387 */ /* 0x002fe80000100a00 */
[----:B------:R0:W-:Y:S04]  /*518b0*/  STL.64 [R1+0x5868], R20 ;  /* 0x0058681401007387 */ /* 0x0001e80000100a00 */
[----:B0-----:R-:W3:Y:S04]  /*518c0*/  LDL.64 R20, [R1+0x80] ;  /* 0x0000800001147983 */ /* 0x001ee80000100a00 */
[----:B------:R-:W2:Y:S04]  /*518d0*/  LDL.LU.64 R4, [R1+0x59c8] ;  /* 0x0059c80001047983 */ /* 0x000ea80000300a00 */
[----:B------:R0:W-:Y:S04]  /*518e0*/  STL.64 [R1+0x160], R24 ;  /* 0x0001601801007387 */ /* 0x0001e80000100a00 */
[----:B------:R-:W-:Y:S04]  /*518f0*/  STL.64 [R1+0x168], R26 ;  /* 0x0001681a01007387 */ /* 0x000fe80000100a00 */
[----:B0-----:R-:W4:Y:S01]  /*51900*/  LDL.64 R24, [R1] ;  /* 0x0000000001187983 */ /* 0x001f220000100a00 */
[C---:B--2---:R-:W-:Y:S03]  /*51910*/  HMMA.16816.F32 R4, R16.reuse, R4, R8 ;  /* 0x000000041004723c */ /* 0x044fe60000001808 */
[----:B----4-:R-:W-:Y:S04]  /*51920*/  STL.64 [R1+0x5938], R24 ;  /* 0x0059381801007387 */ /* 0x010fe80000100a00 */
[----:B------:R-:W2:Y:S04]  /*51930*/  LDL.LU.64 R10, [R1+0x59c0] ;  /* 0x0059c000010a7983 */ /* 0x000ea80000300a00 */
[----:B------:R-:W2:Y:S08]  /*51940*/  LDL.LU.64 R8, [R1+0x59b8] ;  /* 0x0059b80001087983 */ /* 0x000eb00000300a00 */
        /* <DEDUP_REMOVED lines=8> */
[----:B0-----:R-:W4:Y:S04]  /*519d0*/  LDL.LU.64 R6, [R1+0x5998] ;  /* 0x0059980001067983 */ /* 0x001f280000300a00 */
[----:B------:R-:W4:Y:S01]  /*519e0*/  LDL.LU.64 R4, [R1+0x5990] ;  /* 0x0059900001047983 */ /* 0x000f220000300a00 */
[----:B------:R-:W-:-:S02]  /*519f0*/  IMAD.MOV.U32 R24, RZ, RZ, R2 ;  /* 0x000000ffff187224 */ /* 0x000fc400078e0002 */
[----:B------:R-:W-:-:S07]  /*51a00*/  IMAD.MOV.U32 R25, RZ, RZ, R0 ;  /* 0x000000ffff197224 */ /* 0x000fce00078e0000 */
[----:B----4-:R-:W-:Y:S01]  /*51a10*/  HMMA.16816.F32 R24, R16, R24, R4 ;  /* 0x000000181018723c */ /* 0x010fe20000001804 */
[----:B------:R-:W2:-:S15]  /*51a20*/  LDL.LU.64 R4, [R1+0x5988] ;  /* 0x0059880001047983 */ /* 0x000e9e0000300a00 */
[----:B------:R-:W-:-:S03]  /*51a30*/  NOP ;  /* 0x0000000000007918 */ /* 0x000fc60000000000 */
[----:B------:R0:W-:Y:S04]  /*51a40*/  STL.64 [R1+0x130], R24 ;  /* 0x0001301801007387 */ /* 0x0001e80000100a00 */
[----:B------:R1:W-:Y:S04]  /*51a50*/  STL.64 [R1+0x138], R26 ;  /* 0x0001381a01007387 */ /* 0x0003e80000100a00 */
[----:B0-----:R-:W4:Y:S04]  /*51a60*/  LDL.LU.64 R24, [R1+0x3c0] ;  /* 0x0003c00001187983 */ /* 0x001f280000300a00 */
[----:B-1----:R-:W3:Y:S01]  /*51a70*/  LDL.LU.64 R26, [R1+0x3c8] ;  /* 0x0003c800011a7983 */ /* 0x002ee20000300a00 */
[C---:B--2---:R-:W-:Y:S03]  /*51a80*/  HMMA.16816.F32 R4, R16.reuse, R4, R8 ;  /* 0x000000041004723c */ /* 0x044fe60000001808 */
[----:B---3--:R-:W-:Y:S04]  /*51a90*/  STL.64 [R1+0x5950], R26 ;  /* 0x0059501a01007387 */ /* 0x008fe80000100a00 */
[----:B----4-:R0:W-:Y:S04]  /*51aa0*/  STL.64 [R1+0x5948], R24 ;  /* 0x0059481801007387 */ /* 0x0101e80000100a00 */
[----:B0-----:R-:W2:Y:S04]  /*51ab0*/  LDL.LU.64 R24, [R1+0x3d0] ;  /* 0x0003d00001187983 */ /* 0x001ea80000300a00 */
[----:B------:R-:W2:Y:S04]  /*51ac0*/  LDL.LU.64 R26, [R1+0x3d8] ;  /* 0x0003d800011a7983 */ /* 0x000ea80000300a00 */
[----:B------:R-:W3:Y:S04]  /*51ad0*/  LDL.LU.64 R10, [R1+0x5980] ;  /* 0x00598000010a7983 */ /* 0x000ee80000300a00 */
[----:B------:R-:W3:Y:S04]  /*51ae0*/  LDL.LU.64 R8, [R1+0x5978] ;  /* 0x0059780001087983 */ /* 0x000ee80000300a00 */
[----:B------:R0:W-:Y:S04]  /*51af0*/  STL.64 [R1+0x120], R4 ;  /* 0x0001200401007387 */ /* 0x0001e80000100a00 */
[----:B------:R3:W-:Y:S04]  /*51b00*/  STL.64 [R1+0x128], R6 ;  /* 0x0001280601007387 */ /* 0x0007e80000100a00 */
[----:B0-----:R-:W3:Y:S01]  /*51b10*/  LDL.LU.64 R4, [R1+0x5970] ;  /* 0x0059700001047983 */ /* 0x001ee20000300a00 */
[C---:B------:R-:W-:Y:S08]  /*51b20*/  HMMA.16816.F32 R12, R16.reuse, R20, R12 ;  /* 0x00000014100c723c */ /* 0x040ff0000000180c */
[----:B---3--:R-:W-:Y:S01]  /*51b30*/  HMMA.16816.F32 R4, R16, R4, R8 ;  /* 0x000000041004723c */ /* 0x008fe20000001808 */
[----:B------:R-:W3:-:S15]  /*51b40*/  LDL.LU.64 R8, [R1+0x5968] ;  /* 0x0059680001087983 */ /* 0x000ede0000300a00 */
[----:B------:R-:W-:-:S03]  /*51b50*/  NOP ;  /* 0x0000000000007918 */ /* 0x000fc60000000000 */
[----:B------:R0:W-:Y:S04]  /*51b60*/  STL.64 [R1+0x110], R4 ;  /* 0x0001100401007387 */ /* 0x0001e80000100a00 */
[----:B------:R1:W-:Y:S04]  /*51b70*/  STL.64 [R1+0x118], R6 ;  /* 0x0001180601007387 */ /* 0x0003e80000100a00 */
[----:B0-----:R-:W4:Y:S04]  /*51b80*/  LDL.LU.64 R4, [R1+0xca0] ;  /* 0x000ca00001047983 */ /* 0x001f280000300a00 */
[----:B-1----:R-:W4:Y:S04]  /*51b90*/  LDL.LU.64 R6, [R1+0xca8] ;  /* 0x000ca80001067983 */ /* 0x002f280000300a00 */
[----:B------:R0:W-:Y:S04]  /*51ba0*/  STL.64 [R1+0x100], R12 ;  /* 0x0001000c01007387 */ /* 0x0001e80000100a00 */
[----:B------:R-:W-:Y:S04]  /*51bb0*/  STL.64 [R1+0x108], R14 ;  /* 0x0001080e01007387 */ /* 0x000fe80000100a00 */
[----:B0-----:R-:W2:Y:S04]  /*51bc0*/  LDL.LU.64 R12, [R1+0x5960] ;  /* 0x00596000010c7983 */ /* 0x001ea80000300a00 */
[----:B------:R0:W-:Y:S04]  /*51bd0*/  STL.64 [R1+0x58a8], R20 ;  /* 0x0058a81401007387 */ /* 0x0001e80000100a00 */
[----:B0-----:R-:W2:Y:S04]  /*51be0*/  LDL.LU.64 R20, [R1+0x3e0] ;  /* 0x0003e00001147983 */ /* 0x001ea80000300a00 */
[----:B------:R-:W2:Y:S02]  /*51bf0*/  LDL.LU.64 R22, [R1+0x3e8] ;  /* 0x0003e80001167983 */ /* 0x000ea40000300a00 */
[----:B--2---:R-:W-:Y:S01]  /*51c00*/  HMMA.16816.F32 R20, R16, R12, R20 ;  /* 0x0000000c1014723c */ /* 0x004fe20000001814 */
[----:B------:R-:W-:-:S15]  /*51c10*/  IMAD.MOV.U32 R11, RZ, RZ, R13 ;  /* 0x000000ffff0b7224 */ /* 0x000fde00078e000d */
[----:B------:R-:W-:-:S03]  /*51c20*/  NOP ;  /* 0x0000000000007918 */ /* 0x000fc60000000000 */
[----:B------:R-:W-:Y:S04]  /*51c30*/  STL.64 [R1+0xf0], R20 ;  /* 0x0000f01401007387 */ /* 0x000fe80000100a00 */
[----:B------:R0:W-:Y:S02]  /*51c40*/  STL.64 [R1+0xf8], R22 ;  /* 0x0000f81601007387 */ /* 0x0001e40000100a00 */
[----:B0-----:R-:W-:Y:S02]  /*51c50*/  IMAD.MOV.U32 R22, RZ, RZ, R12 ;  /* 0x000000ffff167224 */ /* 0x001fe400078e000c */
[----:B------:R-:W2:Y:S04]  /*51c60*/  LDL.LU.64 R12, [R1+0x5958] ;  /* 0x00595800010c7983 */ /* 0x000ea80000300a00 */
[----:B------:R-:W-:Y:S04]  /*51c70*/  STL [R1+0x5918], R11 ;  /* 0x0059180b01007387 */ /* 0x000fe80000100800 */
[----:B---3--:R0:W-:Y:S04]  /*51c80*/  STL.64 [R1+0x5910], R8 ;  /* 0x0059100801007387 */ /* 0x0081e80000100a00 */
[----:B0-----:R-:W3:Y:S04]  /*51c90*/  LDL.64 R8, [R1+0x20] ;  /* 0x0000200001087983 */ /* 0x001ee80000100a00 */
[----:B------:R0:W-:Y:S04]  /*51ca0*/  STL [R1+0x58cc], R22 ;  /* 0x0058cc1601007387 */ /* 0x0001e80000100800 */
[----:B------:R-:W3:Y:S04]  /*51cb0*/  LDL.LU.64 R20, [R1+0xcc0] ;  /* 0x000cc00001147983 */ /* 0x000ee80000300a00 */
[----:B0-----:R-:W3:Y:S01]  /*51cc0*/  LDL.LU.64 R22, [R1+0xcc8] ;  /* 0x000cc80001167983 */ /* 0x001ee20000300a00 */
        /* <DEDUP_REMOVED lines=8> */
[----:B-1----:R-:W2:Y:S04]  /*51d50*/  LDL.LU.64 R14, [R1+0x5930] ;  /* 0x00593000010e7983 */ /* 0x002ea80000300a00 */
[----:B------:R-:W2:Y:S09]  /*51d60*/  LDL.LU.64 R12, [R1+0x5928] ;  /* 0x00592800010c7983 */ /* 0x000eb20000300a00 */
[----:B------:R0:W-:Y:S04]  /*51d70*/  STL.64 [R1+0xe0], R16 ;  /* 0x0000e01001007387 */ /* 0x0001e80000100a00 */
[----:B------:R-:W-:Y:S04]  /*51d80*/  STL.64 [R1+0xe8], R18 ;  /* 0x0000e81201007387 */ /* 0x000fe80000100a00 */
[----:B0-----:R-:W4:Y:S01]  /*51d90*/  LDL.64 R16, [R1+0x10] ;  /* 0x0000100001107983 */ /* 0x001f220000100a00 */
[----:B---3--:R-:W-:Y:S01]  /*51da0*/  IMAD.MOV.U32 R28, RZ, RZ, R8 ;  /* 0x000000ffff1c7224 */ /* 0x008fe200078e0008 */
[C---:B--2---:R-:W-:Y:S08]  /*51db0*/  HMMA.16816.F32 R20, R12.reuse, R8, R20 ;  /* 0x000000080c14723c */ /* 0x044ff00000001814 */
[----:B----4-:R-:W-:Y:S11]  /*51dc0*/  HMMA.16816.F32 R4, R12, R16, R4 ;  /* 0x000000100c04723c */ /* 0x010ff60000001804 */
[----:B------:R-:W-:Y:S04]  /*51dd0*/  STL.64 [R1+0x2d0], R20 ;  /* 0x0002d01401007387 */ /* 0x000fe80000100a00 */
[----:B------:R0:W-:Y:S02]  /*51de0*/  STL.64 [R1+0x2d8], R22 ;  /* 0x0002d81601007387 */ /* 0x0001e40000100a00 */
[----:B0-----:R-:W-:-:S02]  /*51df0*/  MOV R23, R9 ;  /* 0x0000000900177202 */ /* 0x001fc40000000f00 */
[----:B------:R-:W2:Y:S04]  /*51e00*/  LDL.LU.64 R8, [R1+0xc80] ;  /* 0x000c800001087983 */ /* 0x000ea80000300a00 */
[----:B------:R-:W2:Y:S04]  /*51e10*/  LDL.LU.64 R10, [R1+0xc88] ;  /* 0x000c8800010a7983 */ /* 0x000ea80000300a00 */
[----:B------:R0:W-:Y:S04]  /*51e20*/  STL.64 [R1+0x2c0], R4 ;  /* 0x0002c00401007387 */ /* 0x0001e80000100a00 */
[----:B------:R1:W-:Y:S04]  /*51e30*/  STL.64 [R1+0x2c8], R6 ;  /* 0x0002c80601007387 */ /* 0x0003e80000100a00 */
[----:B0-----:R-:W3:Y:S01]  /*51e40*/  LDL.LU.64 R4, [R1+0x5920] ;  /* 0x0059200001047983 */ /* 0x001ee20000300a00 */
[----:B-1----:R-:W-:-:S05]  /*51e50*/  IMAD.MOV.U32 R6, RZ, RZ, R16 ;  /* 0x000000ffff067224 */ /* 0x002fca00078e0010 */
[----:B------:R-:W-:Y:S04]  /*51e60*/  STL [R1+0x58e8], R6 ;  /* 0x0058e80601007387 */ /* 0x000fe80000100800 */
[----:B---3--:R0:W-:Y:S04]  /*51e70*/  STL.64 [R1+0x58e0], R4 ;  /* 0x0058e00401007387 */ /* 0x0081e80000100a00 */
[----:B0-----:R-:W3:Y:S04]  /*51e80*/  LDL.LU.64 R4, [R1+0xc30] ;  /* 0x000c300001047983 */ /* 0x001ee80000300a00 */
[----:B------:R-:W4:Y:S01]  /*51e90*/  LDL.LU.64 R6, [R1+0xc38] ;  /* 0x000c380001067983 */ /* 0x000f220000300a00 */
[----:B--2---:R-:W-:Y:S01]  /*51ea0*/  HMMA.16816.F32 R8, R12, R24, R8 ;  /* 0x000000180c08723c */ /* 0x004fe20000001808 */
[----:B------:R-:W-:-:S02]  /*51eb0*/  IMAD.MOV.U32 R3, RZ, RZ, R17 ;  /* 0x000000ffff037224 */ /* 0x000fc400078e0011 */
[----:B------:R-:W-:Y:S02]  /*51ec0*/  IMAD.MOV.U32 R22, RZ, RZ, R24 ;  /* 0x000000ffff167224 */ /* 0x000fe400078e0018 */
[----:B------:R-:W-:Y:S01]  /*51ed0*/  IMAD.MOV.U32 R29, RZ, RZ, R25 ;  /* 0x000000ffff1d7224 */ /* 0x000fe200078e0019 */
        /* <DEDUP_REMOVED lines=8> */
[----:B0-----:R-:W4:Y:S04]  /*51f60*/  LDL.LU R11, [R1+0x5918] ;  /* 0x00591800010b7983 */ /* 0x001f280000300800 */
[----:B------:R-:W2:Y:S04]  /*51f70*/  LDL.LU.64 R8, [R1+0x5910] ;  /* 0x0059100001087983 */ /* 0x000ea80000300a00 */
[----:B------:R-:W2:Y:S04]  /*51f80*/  LDL.LU.64 R26, [R1+0x5908] ;  /* 0x00590800011a7983 */ /* 0x000ea80000300a00 */
[----:B------:R-:W2:Y:S04]  /*51f90*/  LDL.LU.64 R24, [R1+0x5900] ;  /* 0x0059000001187983 */ /* 0x000ea80000300a00 */
[----:B------:R-:W-:Y:S04]  /*51fa0*/  STL.64 [R1+0x58d0], R22 ;  /* 0x0058d01601007387 */ /* 0x000fe80000100a00 */
[----:B------:R-:W3:Y:S01]  /*51fb0*/  LDL.64 R20, [R1+0x30] ;  /* 0x0000300001147983 */ /* 0x000ee20000100a00 */
[----:B--2---:R-:W-:-:S15]  /*51fc0*/  HMMA.16816.F32 R4, R12, R24, R4 ;  /* 0x000000180c04723c */ /* 0x004fde0000001804 */
[----:B------:R-:W-:-:S04]  /*51fd0*/  NOP ;  /* 0x0000000000007918 */ /* 0x000fc80000000000 */
[----:B------:R-:W-:Y:S04]  /*51fe0*/  STL.64 [R1+0x2a0], R4 ;  /* 0x0002a00401007387 */ /* 0x000fe80000100a00 */
[----:B------:R0:W-:Y:S04]  /*51ff0*/  STL.64 [R1+0x2a8], R6 ;  /* 0x0002a80601007387 */ /* 0x0001e80000100a00 */
[----:B0-----:R-:W2:Y:S04]  /*52000*/  LDL.LU.64 R6, [R1+0x58f8] ;  /* 0x0058f80001067983 */ /* 0x001ea80000300a00 */
[----:B------:R-:W2:Y:S04]  /*52010*/  LDL.LU.64 R4, [R1+0x58f0] ;  /* 0x0058f00001047983 */ /* 0x000ea80000300a00 */
[----:B------:R-:W-:Y:S04]  /*52020*/  STL.64 [R1+0x5820], R26 ;  /* 0x0058201a01007387 */ /* 0x000fe80000100a00 */
[----:B------:R0:W-:Y:S04]  /*52030*/  STL.64 [R1+0x5818], R24 ;  /* 0x0058181801007387 */ /* 0x0001e80000100a00 */
[----:B0-----:R-:W3:Y:S01]  /*52040*/  LDL.64 R24, [R1+0xd0] ;  /* 0x0000d00001187983 */ /* 0x001ee20000100a00 */
[----:B--2---:R-:W-:Y:S03]  /*52050*/  HMMA.16816.F32 R4, R12, R8, R4 ;  /* 0x000000080c04723c */ /* 0x004fe60000001804 */
[----:B---3--:R0:W-:Y:S04]  /*52060*/  STL.64 [R1+0x58d8], R24 ;  /* 0x0058d81801007387 */ /* 0x0081e80000100a00 */
[----:B0-----:R-:W2:Y:S04]  /*52070*/  LDL.LU.64 R24, [R1+0xbe0] ;  /* 0x000be00001187983 */ /* 0x001ea80000300a00 */
[----:B------:R-:W2:Y:S08]  /*52080*/  LDL.LU.64 R26, [R1+0xbe8] ;  /* 0x000be800011a7983 */ /* 0x000eb00000300a00 */
[----:B------:R-:W-:Y:S04]  /*52090*/  STL.64 [R1+0x290], R4 ;  /* 0x0002900401007387 */ /* 0x000fe80000100a00 */
[----:B------:R0:W-:Y:S04]  /*520a0*/  STL.64 [R1+0x298], R6 ;  /* 0x0002980601007387 */ /* 0x0001e80000100a00 */
[----:B0-----:R-:W3:Y:S04]  /*520b0*/  LDL.LU R6, [R1+0x58e8] ;  /* 0x0058e80001067983 */ /* 0x001ee80000300800 */
[----:B------:R-:W2:Y:S01]  /*520c0*/  LDL.LU.64 R4, [R1+0x58e0] ;  /* 0x0058e00001047983 */ /* 0x000ea20000300a00 */
[----:B------:R-:W0:Y:S02]  /*520d0*/  S2R R0, SR_TID.X ;  /* 0x0000000000007919 */ /* 0x000e240000002100 */
[C---:B0-----:R-:W-:Y:S01]  /*520e0*/  LOP3.LUT R10, R0.reuse, 0x7, RZ, 0xc0, !PT ;  /* 0x00000007000a7812 */ /* 0x041fe200078ec0ff */
[----:B------:R-:W-:-:S04]  /*520f0*/  IMAD.SHL.U32 R2, R0, 0x2, RZ ;  /* 0x0000000200027824 */ /* 0x000fc800078e00ff */
[----:B------:R-:W-:Y:S02]  /*52100*/  IMAD R10, R10, 0x110, RZ ;  /* 0x000001100a0a7824 */ /* 0x000fe400078e02ff */
[----:B------:R-:W-:-:S03]  /*52110*/  IMAD.SHL.U32 R0, R0, 0x80, RZ ;  /* 0x0000008000007824 */ /* 0x000fc600078e00ff */
[----:B------:R-:W-:-:S04]  /*52120*/  LOP3.LUT R10, R10, 0x10, R2, 0x78, !PT ;  /* 0x000000100a0a7812 */ /* 0x000fc800078e7802 */
[----:B------:R-:W-:-:S04]  /*52130*/  LOP3.LUT R10, R10, 0x800, R0, 0xf8, !PT ;  /* 0x000008000a0a7812 */ /* 0x000fc800078ef800 */
[----:B------:R-:W-:Y:S01]  /*52140*/  LOP3.LUT R10, R10, 0x60, RZ, 0x3c, !PT ;  /* 0x000000600a0a7812 */ /* 0x000fe200078e3cff */
[----:B------:R-:W-:Y:S02]  /*52150*/  IMAD.MOV.U32 R2, RZ, RZ, R20 ;  /* 0x000000ffff027224 */ /* 0x000fe400078e0014 */
[----:B------:R-:W-:Y:S01]  /*52160*/  IMAD.MOV.U32 R0, RZ, RZ, R21 ;  /* 0x000000ffff007224 */ /* 0x000fe200078e0015 */
[----:B--2---:R-:W-:-:S15]  /*52170*/  HMMA.16816.F32 R16, R12, R4, R16 ;  /* 0x000000040c10723c */ /* 0x004fde0000001810 */
[----:B------:R-:W-:-:S04]  /*52180*/  NOP ;  /* 0x0000000000007918 */ /* 0x000fc80000000000 */
[----:B------:R-:W-:Y:S04]  /*52190*/  STL.64 [R1+0x280], R16 ;  /* 0x0002801001007387 */ /* 0x000fe80000100a00 */
[----:B------:R-:W-:Y:S04]  /*521a0*/  STL.64 [R1+0x288], R18 ;  /* 0x0002881201007387 */ /* 0x000fe80000100a00 */
[----:B------:R-:W0:Y:S01]  /*521b0*/  LDSM.16.MT88.4 R16, [R10+UR5+0x10000] ;  /* 0x010000050a10783b */ /* 0x000e220008004200 */
[C---:B------:R-:W-:Y:S03]  /*521c0*/  HMMA.16816.F32 R24, R12.reuse, R20, R24 ;  /* 0x000000140c18723c */ /* 0x040fe60000001818 */
[----:B------:R-:W-:Y:S04]  /*521d0*/  STL [R1+0x5880], R10 ;  /* 0x0058800a01007387 */ /* 0x000fe80000100800 */
[----:B------:R1:W-:Y:S04]  /*521e0*/  STL.64 [R1+0x5878], R8 ;  /* 0x0058780801007387 */ /* 0x0003e80000100a00 */
[----:B----4-:R2:W-:Y:S04]  /*521f0*/  STL [R1+0x58c8], R11 ;  /* 0x0058c80b01007387 */ /* 0x0105e80000100800 */
[----:B-1----:R-:W4:Y:S04]  /*52200*/  LDL.LU.64 R8, [R1+0xbb0] ;  /* 0x000bb00001087983 */ /* 0x002f280000300a00 */
[----:B--2---:R-:W4:Y:S04]  /*52210*/  LDL.LU.64 R10, [R1+0xbb8] ;  /* 0x000bb800010a7983 */ /* 0x004f280000300a00 */
[----:B0-----:R-:W-:Y:S04]  /*52220*/  STL.64 [R1+0x5730], R18 ;  /* 0x0057301201007387 */ /* 0x001fe80000100a00 */
[----:B------:R0:W-:Y:S04]  /*52230*/  STL.64 [R1+0x5728], R16 ;  /* 0x0057281001007387 */ /* 0x0001e80000100a00 */
[----:B0-----:R-:W2:Y:S04]  /*52240*/  LDL.LU.64 R16, [R1+0x40] ;  /* 0x0000400001107983 */ /* 0x001ea80000300a00 */
[----:B------:R0:W-:Y:S04]  /*52250*/  STL.64 [R1+0x270], R24 ;  /* 0x0002701801007387 */ /* 0x0001e80000100a00 */
[----:B------:R-:W-:Y:S04]  /*52260*/  STL.64 [R1+0x278], R26 ;  /* 0x0002781a01007387 */ /* 0x000fe80000100a00 */
[----:B0-----:R-:W4:Y:S04]  /*52270*/  LDL.LU.64 R24, [R1+0x58d8] ;  /* 0x0058d80001187983 */ /* 0x001f280000300a00 */
[----:B------:R-:W2:Y:S04]  /*52280*/  LDL.LU.64 R22, [R1+0x58d0] ;  /* 0x0058d00001167983 */ /* 0x000ea80000300a00 */
[----:B------:R-:W2:Y:S01]  /*52290*/  LDL.64 R20, [R1+0x90] ;  /* 0x0000900001147983 */ /* 0x000ea20000100a00 */
[----:B----4-:R-:W-:Y:S03]  /*522a0*/  HMMA.16816.F32 R8, R12, R24, R8 ;  /* 0x000000180c08723c */ /* 0x010fe60000001808 */
[----:B--2---:R0:W-:Y:S01]  /*522b0*/  STL.64 [R1+0x58b8], R20 ;  /* 0x0058b81401007387 */ /* 0x0041e20000100a00 */
[----:B------:R-:W-:-:S02]  /*522c0*/  IMAD.MOV.U32 R18, RZ, RZ, R24 ;  /* 0x000000ffff127224 */ /* 0x000fc400078e0018 */
[----:B------:R-:W-:Y:S01]  /*522d0*/  IMAD.MOV.U32 R7, RZ, RZ, R25 ;  /* 0x000000ffff077224 */ /* 0x000fe200078e0019 */
[----:B------:R-:W-:Y:S01]  /*522e0*/  MOV R24, R22 ;  /* 0x0000001600187202 */ /* 0x000fe20000000f00 */
[----:B------:R-:W-:Y:S01]  /*522f0*/  IMAD.MOV.U32 R25, RZ, RZ, R29 ;  /* 0x000000ffff197224 */ /* 0x000fe200078e001d */
[----:B0-----:R-:W2:Y:S04]  /*52300*/  LDL.64 R20, [R1+0xa0] ;  /* 0x0000a00001147983 */ /* 0x001ea80000100a00 */
[----:B------:R-:W-:Y:S04]  /*52310*/  STL [R1+0x57f4], R0 ;  /* 0x0057f40001007387 */ /* 0x000fe80000100800 */
[----:B------:R-:W-:Y:S04]  /*52320*/  STL [R1+0x57f0], R2 ;  /* 0x0057f00201007387 */ /* 0x000fe80000100800 */
[----:B------:R0:W-:Y:S04]  /*52330*/  STL.64 [R1+0x5c0], R8 ;  /* 0x0005c00801007387 */ /* 0x0001e80000100a00 */
[----:B------:R1:W-:Y:S04]  /*52340*/  STL.64 [R1+0x5c8], R10 ;  /* 0x0005c80a01007387 */ /* 0x0003e80000100a00 */
[----:B0-----:R-:W4:Y:S04]  /*52350*/  LDL.LU.64 R8, [R1+0xb40] ;  /* 0x000b400001087983 */ /* 0x001f280000300a00 */
[----:B-1----:R-:W4:Y:S04]  /*52360*/  LDL.LU.64 R10, [R1+0xb48] ;  /* 0x000b4800010a7983 */ /* 0x002f280000300a00 */
[----:B------:R-:W2:Y:S04]  /*52370*/  LDL.LU R22, [R1+0x58cc] ;  /* 0x0058cc0001167983 */ /* 0x000ea80000300800 */
[----:B------:R0:W-:Y:S04]  /*52380*/  STL.64 [R1+0x5838], R24 ;  /* 0x0058381801007387 */ /* 0x0001e80000100a00 */
[----:B0-----:R-:W2:Y:S04]  /*52390*/  LDL.64 R24, [R1+0xc0] ;  /* 0x0000c00001187983 */ /* 0x001ea80000100a00 */
[----:B------:R-:W-:Y:S04]  /*523a0*/  STL [R1+0x57fc], R18 ;  /* 0x0057fc1201007387 */ /* 0x000fe80000100800 */
[----:B------:R0:W-:Y:S04]  /*523b0*/  STL.64 [R1+0x58c0], R16 ;  /* 0x0058c01001007387 */ /* 0x0001e80000100a00 */
[----:B0-----:R-:W2:Y:S04]  /*523c0*/  LDL.LU.64 R16, [R1+0xb80] ;  /* 0x000b800001107983 */ /* 0x001ea80000300a00 */
[----:B------:R-:W2:Y:S04]  /*523d0*/  LDL.LU.64 R18, [R1+0xb88] ;  /* 0x000b880001127983 */ /* 0x000ea80000300a00 */
[----:B------:R-:W-:Y:S01]  /*523e0*/  STL [R1+0x57f8], R7 ;  /* 0x0057f80701007387 */ /* 0x000fe20000100800 */
[----:B--2---:R-:W-:Y:S01]  /*523f0*/  HMMA.16816.F32 R16, R12, R24, R16 ;  /* 0x000000180c10723c */ /* 0x004fe20000001810 */
[----:B------:R-:W-:-:S02]  /*52400*/  IMAD.MOV.U32 R2, RZ, RZ, R24 ;  /* 0x000000ffff027224 */ /* 0x000fc400078e0018 */
[----:B------:R-:W-:Y:S02]  /*52410*/  IMAD.MOV.U32 R29, RZ, RZ, R25 ;  /* 0x000000ffff1d7224 */ /* 0x000fe400078e0019 */
[----:B---3--:R-:W-:Y:S02]  /*52420*/  IMAD.MOV.U32 R24, RZ, RZ, R6 ;  /* 0x000000ffff187224 */ /* 0x008fe400078e0006 */
[----:B------:R-:W-:-:S12]  /*52430*/  IMAD.MOV.U32 R25, RZ, RZ, R3 ;  /* 0x000000ffff197224 */ /* 0x000fd800078e0003 */
[----:B------:R0:W-:Y:S04]  /*52440*/  STL.64 [R1+0x5b0], R16 ;  /* 0x0005b01001007387 */ /* 0x0001e80000100a00 */
[----:B------:R1:W-:Y:S04]  /*52450*/  STL.64 [R1+0x5b8], R18 ;  /* 0x0005b81201007387 */ /* 0x0003e80000100a00 */
[----:B0-----:R-:W2:Y:S04]  /*52460*/  LDL.LU.64 R16, [R1+0xaf0] ;  /* 0x000af00001107983 */ /* 0x001ea80000300a00 */
[----:B-1----:R-:W2:Y:S04]  /*52470*/  LDL.LU.64 R18, [R1+0xaf8] ;  /* 0x000af80001127983 */ /* 0x002ea80000300a00 */
[----:B------:R0:W-:Y:S04]  /*52480*/  STL.64 [R1+0x5850], R24 ;  /* 0x0058501801007387 */ /* 0x0001e80000100a00 */
[----:B0-----:R-:W4:Y:S04]  /*52490*/  LDL.64 R24, [R1+0xb0] ;  /* 0x0000b00001187983 */ /* 0x001f280000100a00 */
[----:B------:R-:W-:Y:S01]  /*524a0*/  STL [R1+0x5804], R2 ;  /* 0x0058040201007387 */ /* 0x000fe20000100800 */
[----:B----4-:R-:W-:-:S15]  /*524b0*/  HMMA.16816.F32 R8, R12, R24, R8 ;  /* 0x000000180c08723c */ /* 0x010fde0000001808 */
[----:B------:R-:W-:-:S04]  /*524c0*/  NOP ;  /* 0x0000000000007918 */ /* 0x000fc80000000000 */
[----:B------:R-:W-:Y:S04]  /*524d0*/  STL.64 [R1+0x5a0], R8 ;  /* 0x0005a00801007387 */ /* 0x000fe80000100a00 */
[----:B------:R0:W-:Y:S04]  /*524e0*/  STL.64 [R1+0x5a8], R10 ;  /* 0x0005a80a01007387 */ /* 0x0001e80000100a00 */
[----:B0-----:R-:W3:Y:S04]  /*524f0*/  LDL.LU R11, [R1+0x58c8] ;  /* 0x0058c800010b7983 */ /* 0x001ee80000300800 */
[----:B------:R-:W4:Y:S01]  /*52500*/  LDL.64 R8, [R1+0x60] ;  /* 0x0000600001087983 */ /* 0x000f220000100a00 */
[----:B--2---:R-:W-:Y:S01]  /*52510*/  HMMA.16816.F32 R16, R12, R20, R16 ;  /* 0x000000140c10723c */ /* 0x004fe20000001810 */
[----:B------:R-:W-:-:S02]  /*52520*/  IMAD.MOV.U32 R6, RZ, RZ, R24 ;  /* 0x000000ffff067224 */ /* 0x000fc400078e0018 */
[----:B------:R-:W-:Y:S02]  /*52530*/  IMAD.MOV.U32 R3, RZ, RZ, R25 ;  /* 0x000000ffff037224 */ /* 0x000fe400078e0019 */
[----:B------:R-:W-:Y:S02]  /*52540*/  IMAD.MOV.U32 R24, RZ, RZ, R28 ;  /* 0x000000ffff187224 */ /* 0x000fe400078e001c */
[----:B------:R-:W-:Y:S02]  /*52550*/  IMAD.MOV.U32 R25, RZ, RZ, R23 ;  /* 0x000000ffff197224 */ /* 0x000fe400078e0017 */
[----:B------:R-:W-:Y:S01]  /*52560*/  IMAD.MOV.U32 R28, RZ, RZ, R20 ;  /* 0x000000ffff1c7224 */ /* 0x000fe200078e0014 */
[----:B----4-:R0:W-:Y:S02]  /*52570*/  STL.64 [R1+0x5890], R8 ;  /* 0x0058900801007387 */ /* 0x0101e40000100a00 */
[----:B0-----:R-:W-:Y:S01]  /*52580*/  IMAD.MOV.U32 R8, RZ, RZ, R22 ;  /* 0x000000ffff087224 */ /* 0x001fe200078e0016 */
[----:B---3--:R-:W-:-:S05]  /*52590*/  MOV R9, R11 ;  /* 0x0000000b00097202 */ /* 0x008fca0000000f00 */
[----:B------:R0:W-:Y:S04]  /*525a0*/  STL.64 [R1+0x58b0], R8 ;  /* 0x0058b00801007387 */ /* 0x0001e80000100a00 */
[----:B0-----:R-:W2:Y:S04]  /*525b0*/  LDL.LU.64 R8, [R1+0xaa0] ;  /* 0x000aa00001087983 */ /* 0x001ea80000300a00 */
[----:B------:R-:W2:Y:S04]  /*525c0*/  LDL.LU.64 R10, [R1+0xaa8] ;  /* 0x000aa800010a7983 */ /* 0x000ea80000300a00 */
[----:B------:R0:W-:Y:S04]  /*525d0*/  STL.64 [R1+0x5888], R24 ;  /* 0x0058881801007387 */ /* 0x0001e80000100a00 */
[----:B0-----:R-:W3:Y:S04]  /*525e0*/  LDL.LU.64 R24, [R1+0xa50] ;  /* 0x000a500001187983 */ /* 0x001ee80000300a00 */
[----:B------:R-:W3:Y:S04]  /*525f0*/  LDL.LU.64 R26, [R1+0xa58] ;  /* 0x000a5800011a7983 */ /* 0x000ee80000300a00 */
[----:B------:R-:W-:Y:S04]  /*52600*/  STL [R1+0x5800], R6 ;  /* 0x0058000601007387 */ /* 0x000fe80000100800 */
[----:B------:R0:W-:Y:S04]  /*52610*/  STL.64 [R1+0x590], R16 ;  /* 0x0005901001007387 */ /* 0x0001e80000100a00 */
[----:B------:R1:W-:Y:S04]  /*52620*/  STL.64 [R1+0x598], R18 ;  /* 0x0005981201007387 */ /* 0x0003e80000100a00 */
[----:B0-----:R-:W4:Y:S01]  /*52630*/  LDL.LU.64 R16, [R1+0x58c0] ;  /* 0x0058c00001107983 */ /* 0x001f220000300a00 */
[----:B-1----:R-:W-:-:S03]  /*52640*/  IMAD.MOV.U32 R19, RZ, RZ, R21 ;  /* 0x000000ffff137224 */ /* 0x002fc600078e0015 */
[----:B------:R-:W2:Y:S02]  /*52650*/  LDL.LU.64 R20, [R1+0x58b8] ;  /* 0x0058b80001147983 */ /* 0x000ea40000300a00 */
[----:B--2---:R-:W-:Y:S01]  /*52660*/  HMMA.16816.F32 R8, R12, R20, R8 ;  /* 0x000000140c08723c */ /* 0x004fe20000001808 */
[----:B------:R-:W-:Y:S02]  /*52670*/  IMAD.MOV.U32 R7, RZ, RZ, R20 ;  /* 0x000000ffff077224 */ /* 0x000fe400078e0014 */
[----:B------:R-:W-:-:S15]  /*52680*/  IMAD.MOV.U32 R0, RZ, RZ, R21 ;  /* 0x000000ffff007224 */ /* 0x000fde00078e0015 */
[----:B------:R-:W-:Y:S01]  /*52690*/  NOP ;  /* 0x0000000000007918 */ /* 0x000fe20000000000 */
[----:B------:R0:W-:Y:S04]  /*526a0*/  STL.64 [R1+0x580], R8 ;  /* 0x0005800801007387 */ /* 0x0001e80000100a00 */
[----:B------:R-:W-:Y:S04]  /*526b0*/  STL.64 [R1+0x588], R10 ;  /* 0x0005880a01007387 */ /* 0x000fe80000100a00 */
[----:B0-----:R-:W2:Y:S04]  /*526c0*/  LDL.LU.64 R8, [R1+0x58b0] ;  /* 0x0058b00001087983 */ /* 0x001ea80000300a00 */
[----:B------:R-:W3:Y:S02]  /*526d0*/  LDL.LU.64 R20, [R1+0x58a8] ;  /* 0x0058a80001147983 */ /* 0x000ee40000300a00 */
[----:B---3--:R-:W-:Y:S01]  /*526e0*/  HMMA.16816.F32 R24, R12, R20, R24 ;  /* 0x000000140c18723c */ /* 0x008fe20000001818 */
[----:B------:R-:W-:-:S02]  /*526f0*/  IMAD.MOV.U32 R18, RZ, RZ, R21 ;  /* 0x000000ffff127224 */ /* 0x000fc400078e0015 */
[----:B------:R-:W-:-:S15]  /*52700*/  IMAD.MOV.U32 R6, RZ, RZ, R20 ;  /* 0x000000ffff067224 */ /* 0x000fde00078e0014 */
[----:B------:R-:W-:Y:S01]  /*52710*/  NOP ;  /* 0x0000000000007918 */ /* 0x000fe20000000000 */
[----:B------:R-:W-:Y:S04]  /*52720*/  STL.64 [R1+0x570], R24 ;  /* 0x0005701801007387 */ /* 0x000fe80000100a00 */
[----:B------:R-:W-:Y:S04]  /*52730*/  STL.64 [R1+0x578], R26 ;  /* 0x0005781a01007387 */ /* 0x000fe80000100a00 */
[----:B------:R-:W-:Y:S04]  /*52740*/  STL.64 [R1+0x58a0], R18 ;  /* 0x0058a01201007387 */ /* 0x000fe80000100a00 */
[----:B----4-:R0:W-:Y:S04]  /*52750*/  STL.64 [R1+0x5898], R16 ;  /* 0x0058981001007387 */ /* 0x0101e80000100a00 */
[----:B0-----:R-:W2:Y:S04]  /*52760*/  LDL.LU.64 R16, [R1+0xa20] ;  /* 0x000a200001107983 */ /* 0x001ea80000300a00 */
[----:B------:R-:W2:Y:S04]  /*52770*/  LDL.LU.64 R18, [R1+0xa28] ;  /* 0x000a280001127983 */ /* 0x000ea80000300a00 */
[----:B------:R-:W3:Y:S04]  /*52780*/  LDL.LU.64 R24, [R1+0x9d0] ;  /* 0x0009d00001187983 */ /* 0x000ee80000300a00 */
[----:B------:R-:W3:Y:S04]  /*52790*/  LDL.LU.64 R26, [R1+0x9d8] ;  /* 0x0009d800011a7983 */ /* 0x000ee80000300a00 */
[----:B------:R-:W4:Y:S04]  /*527a0*/  LDL.LU.64 R20, [R1+0x950] ;  /* 0x0009500001147983 */ /* 0x000f280000300a00 */
[----:B------:R-:W4:Y:S04]  /*527b0*/  LDL.LU.64 R22, [R1+0x958] ;  /* 0x0009580001167983 */ /* 0x000f280000300a00 */
[----:B------:R-:W-:Y:S04]  /*527c0*/  STL.64 [R1+0x5810], R6 ;  /* 0x0058100601007387 */ /* 0x000fe80000100a00 */
[----:B------:R0:W-:Y:S04]  /*527d0*/  STL.64 [R1+0x5808], R4 ;  /* 0x0058080401007387 */ /* 0x0001e80000100a00 */
[----:B0-----:R-:W2:Y:S04]  /*527e0*/  LDL.LU.64 R4, [R1+0x810] ;  /* 0x0008100001047983 */ /* 0x001ea80000300a00 */
[----:B------:R-:W2:Y:S04]  /*527f0*/  LDL.LU.64 R6, [R1+0x818] ;  /* 0x0008180001067983 */ /* 0x000ea80000300a00 */
[----:B--2---:R-:W-:Y:S04]  /*52800*/  STL.64 [R1+0x5830], R6 ;  /* 0x0058300601007387 */ /* 0x004fe80000100a00 */
[----:B------:R0:W-:Y:S04]  /*52810*/  STL.64 [R1+0x5828], R4 ;  /* 0x0058280401007387 */ /* 0x0001e80000100a00 */
[----:B0-----:R-:W2:Y:S04]  /*52820*/  LDL.LU.64 R4, [R1+0x980] ;  /* 0x0009800001047983 */ /* 0x001ea80000300a00 */
[----:B------:R-:W2:Y:S01]  /*52830*/  LDL.LU.64 R6, [R1+0x988] ;  /* 0x0009880001067983 */ /* 0x000ea20000300a00 */
[C---:B------:R-:W-:Y:S03]  /*52840*/  HMMA.16816.F32 R8, R12.reuse, R8, R16 ;  /* 0x000000080c08723c */ /* 0x040fe60000001810 */
[----:B--2---:R-:W-:Y:S04]  /*52850*/  STL.64 [R1+0x5848], R6 ;  /* 0x0058480601007387 */ /* 0x004fe80000100a00 */
[----:B------:R0:W-:Y:S04]  /*52860*/  STL.64 [R1+0x5840], R4 ;  /* 0x0058400401007387 */ /* 0x0001e80000100a00 */
[----:B0-----:R-:W2:Y:S04]  /*52870*/  LDL.LU.64 R4, [R1+0x9c0] ;  /* 0x0009c00001047983 */ /* 0x001ea80000300a00 */
[----:B------:R-:W2:Y:S04]  /*52880*/  LDL.LU.64 R6, [R1+0x9c8] ;  /* 0x0009c80001067983 */ /* 0x000ea80000300a00 */
[----:B--2---:R-:W-:Y:S04]  /*52890*/  STL.64 [R1+0x5860], R6 ;  /* 0x0058600601007387 */ /* 0x004fe80000100a00 */
[----:B------:R0:W-:Y:S04]  /*528a0*/  STL.64 [R1+0x5858], R4 ;  /* 0x0058580401007387 */ /* 0x0001e80000100a00 */
[----:B0-----:R-:W2:Y:S04]  /*528b0*/  LDL.LU.64 R4, [R1+0xa10] ;  /* 0x000a100001047983 */ /* 0x001ea80000300a00 */
[----:B------:R-:W2:Y:S04]  /*528c0*/  LDL.LU.64 R6, [R1+0xa18] ;  /* 0x000a180001067983 */ /* 0x000ea80000300a00 */
[----:B------:R-:W2:Y:S04]  /*528d0*/  LDL.LU.64 R18, [R1+0x58a0] ;  /* 0x0058a00001127983 */ /* 0x000ea80000300a00 */
[----:B------:R-:W4:Y:S04]  /*528e0*/  LDL.LU.64 R16, [R1+0x5898] ;  /* 0x0058980001107983 */ /* 0x000f280000300a00 */
[----:B------:R0:W-:Y:S04]  /*528f0*/  STL.64 [R1+0x560], R8 ;  /* 0x0005600801007387 */ /* 0x0001e80000100a00 */
[----:B------:R1:W-:Y:S04]  /*52900*/  STL.64 [R1+0x568], R10 ;  /* 0x0005680a01007387 */ /* 0x0003e80000100a00 */
[----:B0-----:R-:W3:Y:S02]  /*52910*/  LDL.LU.64 R8, [R1+0x5890] ;  /* 0x0058900001087983 */ /* 0x001ee40000300a00 */
[----:B---3--:R-:W-:Y:S01]  /*52920*/  HMMA.16816.F32 R24, R12, R8, R24 ;  /* 0x000000080c18723c */ /* 0x008fe20000001818 */
[----:B------:R-:W-:-:S02]  /*52930*/  IMAD.MOV.U32 R2, RZ, RZ, R8 ;  /* 0x000000ffff027224 */ /* 0x000fc400078e0008 */
[----:B-1----:R-:W-:-:S05]  /*52940*/  IMAD.MOV.U32 R11, RZ, RZ, R9 ;  /* 0x000000ffff0b7224 */ /* 0x002fca00078e0009 */
[----:B----4-:R-:W-:Y:S11]  /*52950*/  HMMA.16816.F32 R12, R12, R16, R20 ;  /* 0x000000100c0c723c */ /* 0x010ff60000001814 */
[----:B------:R0:W-:Y:S04]  /*52960*/  STL.64 [R1+0x550], R24 ;  /* 0x0005501801007387 */ /* 0x0001e80000100a00 */
[----:B------:R-:W-:Y:S04]  /*52970*/  STL.64 [R1+0x558], R26 ;  /* 0x0005581a01007387 */ /* 0x000fe80000100a00 */
[----:B0-----:R-:W2:Y:S04]  /*52980*/  LDL.LU.64 R24, [R1+0x5888] ;  /* 0x0058880001187983 */ /* 0x001ea80000300a00 */
[----:B------:R-:W3:Y:S04]  /*52990*/  LDL.LU R10, [R1+0x5880] ;  /* 0x00588000010a7983 */ /* 0x000ee80000300800 */
[----:B------:R-:W4:Y:S04]  /*529a0*/  LDL.LU.64 R8, [R1+0x5878] ;  /* 0x0058780001087983 */ /* 0x000f280000300a00 */
[----:B------:R-:W2:Y:S04]  /*529b0*/  LDL.LU.64 R22, [R1+0x5870] ;  /* 0x0058700001167983 */ /* 0x000ea80000300a00 */
[----:B------:R-:W2:Y:S04]  /*529c0*/  LDL.LU.64 R20, [R1+0x5868] ;  /* 0x0058680001147983 */ /* 0x000ea80000300a00 */
[----:B------:R0:W-:Y:S04]  /*529d0*/  STL.64 [R1+0x260], R12 ;  /* 0x0002600c01007387 */ /* 0x0001e80000100a00 */
[----:B------:R1:W-:Y:S04]  /*529e0*/  STL.64 [R1+0x268], R14 ;  /* 0x0002680e01007387 */ /* 0x0003e80000100a00 */
[----:B0-----:R-:W3:Y:S04]  /*529f0*/  LDL.LU.64 R12, [R1+0x7c0] ;  /* 0x0007c000010c7983 */ /* 0x001ee80000300a00 */
[----:B-1----:R-:W3:Y:S04]  /*52a00*/  LDL.LU.64 R14, [R1+0x7c8] ;  /* 0x0007c800010e7983 */ /* 0x002ee80000300a00 */
        /* <DEDUP_REMOVED lines=19> */
[----:B------:R-:W2:Y:S02]  /*52b40*/  LDL.LU.64 R24, [R1+0x5818] ;  /* 0x0058180001187983 */ /* 0x000ea40000300a00 */
[----:B--2---:R-:W-:-:S15]  /*52b50*/  HMMA.16816.F32 R4, R20, R24, R4 ;  /* 0x000000181404723c */ /* 0x004fde0000001804 */
[----:B------:R-:W-:-:S04]  /*52b60*/  NOP ;  /* 0x0000000000007918 */ /* 0x000fc80000000000 */
[----:B------:R-:W-:Y:S04]  /*52b70*/  STL.64 [R1+0x470], R4 ;  /* 0x0004700401007387 */ /* 0x000fe80000100a00 */
[----:B------:R0:W-:Y:S04]  /*52b80*/  STL.64 [R1+0x478], R6 ;  /* 0x0004780601007387 */ /* 0x0001e80000100a00 */
[----:B0-----:R-:W2:Y:S04]  /*52b90*/  LDL.LU.64 R6, [R1+0x5810] ;  /* 0x0058100001067983 */ /* 0x001ea80000300a00 */
[----:B------:R-:W3:Y:S04]  /*52ba0*/  LDL.LU.64 R4, [R1+0x5808] ;  /* 0x0058080001047983 */ /* 0x000ee80000300a00 */
[----:B------:R-:W-:Y:S04]  /*52bb0*/  STL.64 [R1+0x5700], R26 ;  /* 0x0057001a01007387 */ /* 0x000fe80000100a00 */
[----:B------:R0:W-:Y:S04]  /*52bc0*/  STL.64 [R1+0x56f8], R24 ;  /* 0x0056f81801007387 */ /* 0x0001e80000100a00 */
[----:B0-----:R-:W2:Y:S04]  /*52bd0*/  LDL.LU.64 R24, [R1+0x7f0] ;  /* 0x0007f00001187983 */ /* 0x001ea80000300a00 */
[----:B------:R-:W2:Y:S04]  /*52be0*/  LDL.LU.64 R26, [R1+0x7f8] ;  /* 0x0007f800011a7983 */ /* 0x000ea80000300a00 */
[----:B----4-:R-:W-:Y:S04]  /*52bf0*/  STL [R1+0x56e0], R9 ;  /* 0x0056e00901007387 */ /* 0x010fe80000100800 */
[----:B------:R0:W-:Y:S01]  /*52c00*/  STL [R1+0x5708], R8 ;  /* 0x0057080801007387 */ /* 0x0001e20000100800 */
[----:B--2---:R-:W-:Y:S01]  /*52c10*/  HMMA.16816.F32 R24, R20, R8, R24 ;  /* 0x000000081418723c */ /* 0x004fe20000001818 */
[----:B0-----:R-:W-:-:S02]  /*52c20*/  IMAD.MOV.U32 R8, RZ, RZ, R2 ;  /* 0x000000ffff087224 */ /* 0x001fc400078e0002 */
[----:B------:R-:W-:-:S15]  /*52c30*/  IMAD.MOV.U32 R9, RZ, RZ, R11 ;  /* 0x000000ffff097224 */ /* 0x000fde00078e000b */
[----:B------:R-:W-:Y:S01]  /*52c40*/  NOP ;  /* 0x0000000000007918 */ /* 0x000fe20000000000 */
[----:B------:R-:W-:Y:S04]  /*52c50*/  STL.64 [R1+0x460], R24 ;  /* 0x0004601801007387 */ /* 0x000fe80000100a00 */
[----:B------:R3:W-:Y:S04]  /*52c60*/  STL.64 [R1+0x468], R26 ;  /* 0x0004681a01007387 */ /* 0x0007e80000100a00 */
[----:B------:R-:W2:Y:S01]  /*52c70*/  LDL.LU R2, [R1+0x5804] ;  /* 0x0058040001027983 */ /* 0x000ea20000300800 */
[----:B---3--:R-:W-:Y:S03]  /*52c80*/  HMMA.16816.F32 R24, R20, R4, R12 ;  /* 0x000000041418723c */ /* 0x008fe6000000180c */
[----:B------:R0:W-:Y:S04]  /*52c90*/  STL.64 [R1+0x5748], R8 ;  /* 0x0057480801007387 */ /* 0x0001e80000100a00 */
[----:B------:R-:W-:Y:S04]  /*52ca0*/  STL.64 [R1+0x5738], R4 ;  /* 0x0057380401007387 */ /* 0x000fe80000100a00 */
[----:B------:R1:W3:Y:S08]  /*52cb0*/  LDSM.16.MT88.4 R12, [R10+UR5+0x10080] ;  /* 0x010080050a0c783b */ /* 0x0002f00008004200 */
[----:B------:R-:W-:Y:S04]  /*52cc0*/  STL.64 [R1+0x450], R24 ;  /* 0x0004501801007387 */ /* 0x000fe80000100a00 */
[----:B------:R-:W-:Y:S04]  /*52cd0*/  STL.64 [R1+0x458], R26 ;  /* 0x0004581a01007387 */ /* 0x000fe80000100a00 */
[----:B0-----:R-:W4:Y:S04]  /*52ce0*/  LDL.LU.64 R8, [R1+0x710] ;  /* 0x0007100001087983 */ /* 0x001f280000300a00 */
[----:B-1----:R-:W2:Y:S04]  /*52cf0*/  LDL.LU.64 R10, [R1+0x718] ;  /* 0x00071800010a7983 */ /* 0x002ea80000300a00 */
[----:B--2---:R-:W-:Y:S04]  /*52d00*/  STL.64 [R1+0x5758], R10 ;  /* 0x0057580a01007387 */ /* 0x004fe80000100a00 */
[----:B----4-:R0:W-:Y:S02]  /*52d10*/  STL.64 [R1+0x5750], R8 ;  /* 0x0057500801007387 */ /* 0x0101e40000100a00 */
[----:B0-----:R-:W-:Y:S01]  /*52d20*/  MOV R8, R6 ;  /* 0x0000000600087202 */ /* 0x001fe20000000f00 */
[----:B------:R-:W-:Y:S01]  /*52d30*/  IMAD.MOV.U32 R9, RZ, RZ, R18 ;  /* 0x000000ffff097224 */ /* 0x000fe200078e0012 */
[----:B------:R-:W2:Y:S04]  /*52d40*/  LDL.LU R6, [R1+0x5800] ;  /* 0x0058000001067983 */ /* 0x000ea80000300800 */
[----:B------:R-:W4:Y:S04]  /*52d50*/  LDL.LU R18, [R1+0x57fc] ;  /* 0x0057fc0001127983 */ /* 0x000f280000300800 */
[----:B------:R0:W-:Y:S02]  /*52d60*/  STL.64 [R1+0x5770], R8 ;  /* 0x0057700801007387 */ /* 0x0001e40000100a00 */
[----:B0-----:R-:W-:-:S02]  /*52d70*/  IMAD.MOV.U32 R8, RZ, RZ, R7 ;  /* 0x000000ffff087224 */ /* 0x001fc400078e0007 */
[----:B------:R-:W2:Y:S01]  /*52d80*/  LDL.LU R7, [R1+0x57f8] ;  /* 0x0057f80001077983 */ /* 0x000ea20000300800 */
[----:B------:R-:W-:Y:S02]  /*52d90*/  IMAD.MOV.U32 R4, RZ, RZ, R2 ;  /* 0x000000ffff047224 */ /* 0x000fe400078e0002 */
[----:B------:R-:W-:Y:S02]  /*52da0*/  IMAD.MOV.U32 R5, RZ, RZ, R29 ;  /* 0x000000ffff057224 */ /* 0x000fe400078e001d */
[----:B------:R-:W-:Y:S02]  /*52db0*/  IMAD.MOV.U32 R9, RZ, RZ, R0 ;  /* 0x000000ffff097224 */ /* 0x000fe400078e0000 */
[----:B------:R-:W3:Y:S04]  /*52dc0*/  LDL.LU R0, [R1+0x57f4] ;  /* 0x0057f40001007983 */ /* 0x000ee80000300800 */
[----:B------:R-:W3:Y:S04]  /*52dd0*/  LDL.LU R2, [R1+0x57f0] ;  /* 0x0057f00001027983 */ /* 0x000ee80000300800 */
[----:B------:R-:W-:Y:S04]  /*52de0*/  STL.64 [R1+0x57c0], R4 ;  /* 0x0057c00401007387 */ /* 0x000fe80000100a00 */
[----:B------:R0:W-:Y:S02]  /*52df0*/  STL.64 [R1+0x5788], R8 ;  /* 0x0057880801007387 */ /* 0x0001e40000100a00 */
[----:B0-----:R-:W-:-:S02]  /*52e00*/  IMAD.MOV.U32 R8, RZ, RZ, R28 ;  /* 0x000000ffff087224 */ /* 0x001fc400078e001c */
[----:B------:R-:W-:Y:S02]  /*52e10*/  IMAD.MOV.U32 R9, RZ, RZ, R19 ;  /* 0x000000ffff097224 */ /* 0x000fe400078e0013 */
[----:B----4-:R-:W-:Y:S02]  /*52e20*/  IMAD.MOV.U32 R4, RZ, RZ, R18 ;  /* 0x000000ffff047224 */ /* 0x010fe400078e0012 */
[----:B--2---:R-:W-:-:S05]  /*52e30*/  IMAD.MOV.U32 R5, RZ, RZ, R7 ;  /* 0x000000ffff057224 */ /* 0x004fca00078e0007 */
[----:B------:R-:W-:Y:S04]  /*52e40*/  STL.64 [R1+0x57d8], R4 ;  /* 0x0057d80401007387 */ /* 0x000fe80000100a00 */
[----:B------:R0:W-:Y:S02]  /*52e50*/  STL.64 [R1+0x57a0], R8 ;  /* 0x0057a00801007387 */ /* 0x0001e40000100a00 */
[----:B0-----:R-:W-:Y:S01]  /*52e60*/  IMAD.MOV.U32 R8, RZ, RZ, R6 ;  /* 0x000000ffff087224 */ /* 0x001fe200078e0006 */
[----:B------:R-:W-:-:S05]  /*52e70*/  MOV R9, R3 ;  /* 0x0000000300097202 */ /* 0x000fca0000000f00 */
[----:B------:R0:W-:Y:S04]  /*52e80*/  STL.64 [R1+0x57b8], R8 ;  /* 0x0057b80801007387 */ /* 0x0001e80000100a00 */
[----:B0-----:R-:W2:Y:S04]  /*52e90*/  LDL.LU.64 R8, [R1+0x760] ;  /* 0x0007600001087983 */ /* 0x001ea80000300a00 */
[----:B------:R-:W4:Y:S04]  /*52ea0*/  LDL.LU.64 R10, [R1+0x768] ;  /* 0x00076800010a7983 */ /* 0x000f280000300a00 */
        /* <DEDUP_REMOVED lines=9> */
[----:B------:R-:W2:Y:S04]  /*52f40*/  LDL.LU.64 R18, [R1+0x708] ;  /* 0x0007080001127983 */ /* 0x000ea80000300a00 */
[----:B--2---:R-:W-:Y:S04]  /*52f50*/  STL.64 [R1+0x5768], R18 ;  /* 0x0057681201007387 */ /* 0x004fe80000100a00 */
[----:B----4-:R0:W-:Y:S04]  /*52f60*/  STL.64 [R1+0x5760], R16 ;  /* 0x0057601001007387 */ /* 0x0101e80000100a00 */
        /* <DEDUP_REMOVED lines=9> */
[----:B------:R-:W4:Y:S01]  /*53000*/  LDL.LU.64 R18, [R1+0x748] ;  /* 0x0007480001127983 */ /* 0x000f220000300a00 */
[----:B---3--:R-:W-:-:S02]  /*53010*/  IMAD.MOV.U32 R4, RZ, RZ, R2 ;  /* 0x000000ffff047224 */ /* 0x008fc400078e0002 */
[----:B------:R-:W-:Y:S01]  /*53020*/  IMAD.MOV.U32 R5, RZ, RZ, R0 ;  /* 0x000000ffff057224 */ /* 0x000fe200078e0000 */
[----:B----4-:R-:W-:Y:S04]  /*53030*/  STL.64 [R1+0x57b0], R18 ;  /* 0x0057b01201007387 */ /* 0x010fe80000100a00 */
[----:B--2---:R0:W-:Y:S04]  /*53040*/  STL.64 [R1+0x57a8], R16 ;  /* 0x0057a81001007387 */ /* 0x0041e80000100a00 */
[----:B0-----:R-:W2:Y:S04]  /*53050*/  LDL.LU.64 R16, [R1+0x750] ;  /* 0x0007500001107983 */ /* 0x001ea80000300a00 */
[----:B------:R-:W2:Y:S04]  /*53060*/  LDL.LU.64 R18, [R1+0x758] ;  /* 0x0007580001127983 */ /* 0x000ea80000300a00 */
[----:B------:R-:W3:Y:S01]  /*53070*/  LDL.LU.64 R24, [R1] ;  /* 0x0000000001187983 */ /* 0x000ee20000300a00 */
[C---:B------:R-:W-:Y:S03]  /*53080*/  HMMA.16816.F32 R4, R20.reuse, R4, R8 ;  /* 0x000000041404723c */ /* 0x040fe60000001808 */
[----:B---3--:R0:W-:Y:S04]  /*53090*/  STL.64 [R1+0x5710], R24 ;  /* 0x0057101801007387 */ /* 0x0081e80000100a00 */
[----:B0-----:R-:W3:Y:S04]  /*530a0*/  LDL.64 R24, [R1+0x10] ;  /* 0x0000100001187983 */ /* 0x001ee80000100a00 */
[----:B------:R-:W-:Y:S04]  /*530b0*/  STL.64 [R1+0x5640], R14 ;  /* 0x0056400e01007387 */ /* 0x000fe80000100a00 */
[----:B------:R0:W-:Y:S04]  /*530c0*/  STL.64 [R1+0x5638], R12 ;  /* 0x0056380c01007387 */ /* 0x0001e80000100a00 */
[----:B0-----:R-:W4:Y:S04]  /*530d0*/  LDL.LU.64 R12, [R1+0x70] ;  /* 0x00007000010c7983 */ /* 0x001f280000300a00 */
[----:B------:R-:W2:Y:S04]  /*530e0*/  LDL.LU.64 R10, [R1+0x57e8] ;  /* 0x0057e800010a7983 */ /* 0x000ea80000300a00 */
[----:B------:R-:W2:Y:S04]  /*530f0*/  LDL.LU.64 R8, [R1+0x57e0] ;  /* 0x0057e00001087983 */ /* 0x000ea80000300a00 */
        /* <DEDUP_REMOVED lines=10> */
[----:B------:R-:W2:-:S15]  /*531a0*/  LDL.LU.64 R8, [R1+0x57b8] ;  /* 0x0057b80001087983 */ /* 0x000e9e0000300a00 */
[----:B------:R-:W-:Y:S02]  /*531b0*/  NOP ;  /* 0x0000000000007918 */ /* 0x000fe40000000000 */
[----:B------:R0:W-:Y:S04]  /*531c0*/  STL.64 [R1+0x420], R4 ;  /* 0x0004200401007387 */ /* 0x0001e80000100a00 */
[----:B------:R1:W-:Y:S04]  /*531d0*/  STL.64 [R1+0x428], R6 ;  /* 0x0004280601007387 */ /* 0x0003e80000100a00 */
[----:B0-----:R-:W3:Y:S04]  /*531e0*/  LDL.LU.64 R4, [R1+0x6f0] ;  /* 0x0006f00001047983 */ /* 0x001ee80000300a00 */
[----:B-1----:R-:W3:Y:S01]  /*531f0*/  LDL.LU.64 R6, [R1+0x6f8] ;  /* 0x0006f80001067983 */ /* 0x002ee20000300a00 */
        /* <DEDUP_REMOVED lines=24> */
[----:B------:R-:W4:Y:S02]  /*53380*/  LDL.LU.64 R8, [R1+0x5750] ;  /* 0x0057500001087983 */ /* 0x000f240000300a00 */
[----:B----4-:R-:W-:-:S15]  /*53390*/  HMMA.16816.F32 R8, R20, R12, R8 ;  /* 0x0000000c1408723c */ /* 0x010fde0000001808 */
[----:B------:R-:W-:-:S04]  /*533a0*/  NOP ;  /* 0x0000000000007918 */ /* 0x000fc80000000000 */
[----:B------:R0:W-:Y:S04]  /*533b0*/  STL.64 [R1+0x3d0], R8 ;  /* 0x0003d00801007387 */ /* 0x0001e80000100a00 */
[----:B------:R-:W-:Y:S04]  /*533c0*/  STL.64 [R1+0x3d8], R10 ;  /* 0x0003d80a01007387 */ /* 0x000fe80000100a00 */
[----:B0-----:R-:W2:Y:S04]  /*533d0*/  LDL.LU.64 R8, [R1+0x5748] ;  /* 0x0057480001087983 */ /* 0x001ea80000300a00 */
[----:B------:R0:W-:Y:S04]  /*533e0*/  STL.64 [R1+0x5668], R12 ;  /* 0x0056680c01007387 */ /* 0x0001e80000100a00 */
[----:B0-----:R-:W4:Y:S01]  /*533f0*/  LDL.LU.64 R12, [R1+0x30] ;  /* 0x00003000010c7983 */ /* 0x001f220000300a00 */
[C---:B--2---:R-:W-:Y:S03]  /*53400*/  HMMA.16816.F32 R8, R20.reuse, R8, R16 ;  /* 0x000000081408723c */ /* 0x044fe60000001810 */
[----:B----4-:R0:W-:Y:S04]  /*53410*/  STL.64 [R1+0x56d8], R12 ;  /* 0x0056d80c01007387 */ /* 0x0101e80000100a00 */
[----:B0-----:R-:W2:Y:S04]  /*53420*/  LDL.LU.64 R12, [R1+0x20] ;  /* 0x00002000010c7983 */ /* 0x001ea80000300a00 */
[----:B------:R-:W3:Y:S08]  /*53430*/  LDL.LU.64 R16, [R1+0x5740] ;  /* 0x0057400001107983 */ /* 0x000ef00000300a00 */
[----:B------:R0:W-:Y:S04]  /*53440*/  STL.64 [R1+0x3c0], R8 ;  /* 0x0003c00801007387 */ /* 0x0001e80000100a00 */
[----:B------:R1:W-:Y:S04]  /*53450*/  STL.64 [R1+0x3c8], R10 ;  /* 0x0003c80a01007387 */ /* 0x0003e80000100a00 */
[----:B0-----:R-:W4:Y:S04]  /*53460*/  LDL.LU.64 R8, [R1+0xce0] ;  /* 0x000ce00001087983 */ /* 0x001f280000300a00 */
[----:B-1----:R-:W2:Y:S01]  /*53470*/  LDL.LU.64 R10, [R1+0xce8] ;  /* 0x000ce800010a7983 */ /* 0x002ea20000300a00 */
[----:B---3--:R-:W-:Y:S01]  /*53480*/  HMMA.16816.F32 R20, R20, R16, R4 ;  /* 0x000000101414723c */ /* 0x008fe20000001804 */
[----:B------:R-:W-:-:S02]  /*53490*/  IMAD.MOV.U32 R2, RZ, RZ, R16 ;  /* 0x000000ffff027224 */ /* 0x000fc400078e0010 */
[----:B------:R-:W-:Y:S01]  /*534a0*/  IMAD.MOV.U32 R0, RZ, RZ, R17 ;  /* 0x000000ffff007224 */ /* 0x000fe200078e0011 */
[----:B--2---:R-:W-:Y:S04]  /*534b0*/  STL.64 [R1+0x5720], R10 ;  /* 0x0057200a01007387 */ /* 0x004fe80000100a00 */
[----:B----4-:R0:W-:Y:S04]  /*534c0*/  STL.64 [R1+0x5718], R8 ;  /* 0x0057180801007387 */ /* 0x0101e80000100a00 */
[----:B0-----:R-:W2:Y:S04]  /*534d0*/  LDL.LU.64 R8, [R1+0xcf0] ;  /* 0x000cf00001087983 */ /* 0x001ea80000300a00 */
[----:B------:R-:W2:Y:S04]  /*534e0*/  LDL.LU.64 R10, [R1+0xcf8] ;  /* 0x000cf800010a7983 */ /* 0x000ea80000300a00 */
[----:B------:R-:W3:Y:S04]  /*534f0*/  LDL.LU.64 R4, [R1+0x5738] ;  /* 0x0057380001047983 */ /* 0x000ee80000300a00 */
[----:B------:R0:W-:Y:S04]  /*53500*/  STL.64 [R1+0x50], R20 ;  /* 0x0000501401007387 */ /* 0x0001e80000100a00 */
[----:B------:R1:W-:Y:S04]  /*53510*/  STL.64 [R1+0x58], R22 ;  /* 0x0000581601007387 */ /* 0x0003e80000100a00 */
[----:B------:R-:W2:Y:S04]  /*53520*/  LDL.LU.64 R18, [R1+0x5730] ;  /* 0x0057300001127983 */ /* 0x000ea80000300a00 */
[----:B------:R-:W2:Y:S04]  /*53530*/  LDL.LU.64 R16, [R1+0x5728] ;  /* 0x0057280001107983 */ /* 0x000ea80000300a00 */
[----:B0-----:R-:W4:Y:S04]  /*53540*/  LDL.LU.64 R20, [R1+0xd00] ;  /* 0x000d000001147983 */ /* 0x001f280000300a00 */
[----:B-1----:R-:W4:Y:S01]  /*53550*/  LDL.LU.64 R22, [R1+0xd08] ;  /* 0x000d080001167983 */ /* 0x002f220000300a00 */
[----:B------:R-:W-:-:S02]  /*53560*/  IMAD.MOV.U32 R7, RZ, RZ, R12 ;  /* 0x000000ffff077224 */ /* 0x000fc400078e000c */
[----:B------:R-:W-:Y:S02]  /*53570*/  IMAD.MOV.U32 R6, RZ, RZ, R13 ;  /* 0x000000ffff067224 */ /* 0x000fe400078e000d */
[----:B------:R-:W-:Y:S01]  /*53580*/  IMAD.MOV.U32 R28, RZ, RZ, R25 ;  /* 0x000000ffff1c7224 */ /* 0x000fe200078e0019 */
[C---:B--2---:R-:W-:Y:S08]  /*53590*/  HMMA.16816.F32 R8, R16.reuse, R24, R8 ;  /* 0x000000181008723c */ /* 0x044ff00000001808 */
[----:B----4-:R-:W-:-:S15]  /*535a0*/  HMMA.16816.F32 R20, R16, R12, R20 ;  /* 0x0000000c1014723c */ /* 0x010fde0000001814 */
[----:B------:R-:W-:-:S04]  /*535b0*/  NOP ;  /* 0x0000000000007918 */ /* 0x000fc80000000000 */
[----:B------:R-:W-:Y:S04]  /*535c0*/  STL.64 [R1+0x250], R20 ;  /* 0x0002501401007387 */ /* 0x000fe80000100a00 */
[----:B------:R-:W-:Y:S04]  /*535d0*/  STL.64 [R1+0x258], R22 ;  /* 0x0002581601007387 */ /* 0x000fe80000100a00 */
[----:B------:R-:W-:Y:S04]  /*535e0*/  STL.64 [R1+0x56f0], R6 ;  /* 0x0056f00601007387 */ /* 0x000fe80000100a00 */
[----:B---3--:R0:W-:Y:S04]  /*535f0*/  STL.64 [R1+0x56e8], R4 ;  /* 0x0056e80401007387 */ /* 0x0081e80000100a00 */
        /* <DEDUP_REMOVED lines=10> */
[----:B------:R-:W2:Y:S02]  /*536a0*/  LDL.LU.64 R24, [R1+0x5710] ;  /* 0x0057100001187983 */ /* 0x000ea40000300a00 */
[----:B--2---:R-:W-:-:S15]  /*536b0*/  HMMA.16816.F32 R8, R16, R24, R8 ;  /* 0x000000181008723c */ /* 0x004fde0000001808 */
[----:B------:R-:W-:-:S04]  /*536c0*/  NOP ;  /* 0x0000000000007918 */ /* 0x000fc80000000000 */
[----:B------:R0:W-:Y:S04]  /*536d0*/  STL.64 [R1+0x6f0], R8 ;  /* 0x0006f00801007387 */ /* 0x0001e80000100a00 */
[----:B------:R1:W-:Y:S04]  /*536e0*/  STL.64 [R1+0x6f8], R10 ;  /* 0x0006f80a01007387 */ /* 0x0003e80000100a00 */
[----:B0-----:R-:W3:Y:S01]  /*536f0*/  LDL.LU R8, [R1+0x5708] ;  /* 0x0057080001087983 */ /* 0x001ee20000300800 */
[----:B-1----:R-:W-:Y:S02]  /*53700*/  IMAD.MOV.U32 R11, RZ, RZ, R24 ;  /* 0x000000ffff0b7224 */ /* 0x002fe400078e0018 */
[----:B------:R-:W-:Y:S01]  /*53710*/  IMAD.MOV.U32 R10, RZ, RZ, R25 ;  /* 0x000000ffff0a7224 */ /* 0x000fe200078e0019 */
[----:B------:R-:W2:Y:S04]  /*53720*/  LDL.LU.64 R26, [R1+0x5700] ;  /* 0x00570000011a7983 */ /* 0x000ea80000300a00 */
[----:B------:R-:W2:Y:S01]  /*53730*/  LDL.LU.64 R24, [R1+0x56f8] ;  /* 0x0056f80001187983 */ /* 0x000ea20000300a00 */
[----:B------:R-:W0:Y:S02]  /*53740*/  S2R R3, SR_TID.X ;  /* 0x0000000000037919 */ /* 0x000e240000002100 */
[C---:B0-----:R-:W-:Y:S01]  /*53750*/  LOP3.LUT R29, R3.reuse, 0x7, RZ, 0xc0, !PT ;  /* 0x00000007031d7812 */ /* 0x041fe200078ec0ff */
[----:B------:R-:W-:-:S04]  /*53760*/  IMAD.SHL.U32 R9, R3, 0x2, RZ ;  /* 0x0000000203097824 */ /* 0x000fc800078e00ff */
[----:B------:R-:W-:-:S05]  /*53770*/  IMAD R29, R29, 0x110, RZ ;  /* 0x000001101d1d7824 */ /* 0x000fca00078e02ff */
[----:B------:R-:W-:Y:S01]  /*53780*/  LOP3.LUT R29, R29, 0x10, R9, 0x78, !PT ;  /* 0x000000101d1d7812 */ /* 0x000fe200078e7809 */
        /* <DEDUP_REMOVED lines=8> */
[----:B0-----:R-:W2:Y:S04]  /*53810*/  LDL.LU.64 R24, [R1+0xc90] ;  /* 0x000c900001187983 */ /* 0x001ea80000300a00 */
[----:B------:R-:W2:Y:S04]  /*53820*/  LDL.LU.64 R26, [R1+0xc98] ;  /* 0x000c9800011a7983 */ /* 0x000ea80000300a00 */
[----:B------:R-:W3:Y:S02]  /*53830*/  LDL.LU R9, [R1+0x56e0] ;  /* 0x0056e00001097983 */ /* 0x000ee40000300800 */
[----:B---3--:R-:W-:-:S15]  /*53840*/  HMMA.16816.F32 R12, R16, R8, R12 ;  /* 0x00000008100c723c */ /* 0x008fde000000180c */
[----:B------:R-:W-:-:S04]  /*53850*/  NOP ;  /* 0x0000000000007918 */ /* 0x000fc80000000000 */
[----:B------:R0:W-:Y:S04]  /*53860*/  STL.64 [R1+0x710], R12 ;  /* 0x0007100c01007387 */ /* 0x0001e80000100a00 */
[----:B------:R-:W-:Y:S04]  /*53870*/  STL.64 [R1+0x718], R14 ;  /* 0x0007180e01007387 */ /* 0x000fe80000100a00 */
[----:B0-----:R-:W4:Y:S01]  /*53880*/  LDL.LU.64 R12, [R1+0x56d8] ;  /* 0x0056d800010c7983 */ /* 0x001f220000300a00 */
[C---:B--2---:R-:W-:Y:S03]  /*53890*/  HMMA.16816.F32 R24, R16.reuse, R4, R24 ;  /* 0x000000041018723c */ /* 0x044fe60000001818 */
[----:B------:R-:W-:Y:S04]  /*538a0*/  STL.64 [R1+0x5670], R8 ;  /* 0x0056700801007387 */ /* 0x000fe80000100a00 */
[----:B------:R4:W-:Y:S04]  /*538b0*/  STL.64 [R1+0x56a8], R10 ;  /* 0x0056a80a01007387 */ /* 0x0009e80000100a00 */
[----:B------:R-:W-:Y:S08]  /*538c0*/  STL.64 [R1+0x5678], R4 ;  /* 0x0056780401007387 */ /* 0x000ff00000100a00 */
[----:B------:R-:W-:Y:S04]  /*538d0*/  STL.64 [R1+0x720], R24 ;  /* 0x0007201801007387 */ /* 0x000fe80000100a00 */
[----:B------:R0:W-:Y:S01]  /*538e0*/  STL.64 [R1+0x728], R26 ;  /* 0x0007281a01007387 */ /* 0x0001e20000100a00 */
[----:B------:R-:W-:Y:S01]  /*538f0*/  SHF.L.U32 R3, R3, 0x7, RZ ;  /* 0x0000000703037819 */ /* 0x000fe200000006ff */
[----:B----4-:R-:W-:Y:S01]  /*53900*/  HMMA.16816.F32 R8, R16, R12, R20 ;  /* 0x0000000c1008723c */ /* 0x010fe20000001814 */
[----:B0-----:R-:W-:-:S02]  /*53910*/  IMAD.MOV.U32 R27, RZ, RZ, R12 ;  /* 0x000000ffff1b7224 */ /* 0x001fc400078e000c */
[----:B------:R-:W-:-:S15]  /*53920*/  IMAD.MOV.U32 R26, RZ, RZ, R13 ;  /* 0x000000ffff1a7224 */ /* 0x000fde00078e000d */
[----:B------:R-:W-:Y:S01]  /*53930*/  NOP ;  /* 0x0000000000007918 */ /* 0x000fe20000000000 */
[----:B------:R-:W-:Y:S04]  /*53940*/  STL.64 [R1+0x740], R8 ;  /* 0x0007400801007387 */ /* 0x000fe80000100a00 */
[----:B------:R-:W-:Y:S04]  /*53950*/  STL.64 [R1+0x748], R10 ;  /* 0x0007480a01007387 */ /* 0x000fe80000100a00 */
[----:B------:R-:W-:Y:S04]  /*53960*/  STL.64 [R1+0x56b0], R26 ;  /* 0x0056b01a01007387 */ /* 0x000fe80000100a00 */
[----:B------:R-:W2:Y:S01]  /*53970*/  LDL.LU.64 R24, [R1+0xc0] ;  /* 0x0000c00001187983 */ /* 0x000ea20000300a00 */
[----:B------:R-:W-:-:S05]  /*53980*/  LOP3.LUT R29, R29, 0x800, R3, 0xf8, !PT ;  /* 0x000008001d1d7812 */ /* 0x000fca00078ef803 */
[----:B------:R-:W0:Y:S04]  /*53990*/  LDSM.16.MT88.4 R20, [R29+UR5+0x11000] ;  /* 0x011000051d14783b */ /* 0x000e280008004200 */
[----:B--2---:R1:W-:Y:S04]  /*539a0*/  STL.64 [R1+0x56c8], R24 ;  /* 0x0056c81801007387 */ /* 0x0043e80000100a00 */
[----:B-1----:R-:W2:Y:S04]  /*539b0*/  LDL.LU.64 R24, [R1+0xd0] ;  /* 0x0000d00001187983 */ /* 0x002ea80000300a00 */
[----:B------:R-:W-:Y:S04]  /*539c0*/  STL [R1+0x55a0], R29 ;  /* 0x0055a01d01007387 */ /* 0x000fe80000100800 */
[----:B0-----:R-:W-:Y:S04]  /*539d0*/  STL.64 [R1+0x54c8], R22 ;  /* 0x0054c81601007387 */ /* 0x001fe80000100a00 */
[----:B------:R0:W-:Y:S02]  /*539e0*/  STL.64 [R1+0x54c0], R20 ;  /* 0x0054c01401007387 */ /* 0x0001e40000100a00 */
[----:B0-----:R-:W-:-:S02]  /*539f0*/  IMAD.MOV.U32 R20, RZ, RZ, R2 ;  /* 0x000000ffff147224 */ /* 0x001fc400078e0002 */
        /* <DEDUP_REMOVED lines=9> */
[----:B------:R-:W3:Y:S04]  /*53a90*/  LDL.LU.64 R10, [R1+0xc48] ;  /* 0x000c4800010a7983 */ /* 0x000ee80000300a00 */
[----:B------:R-:W4:Y:S04]  /*53aa0*/  LDL.LU.64 R4, [R1+0x90] ;  /* 0x0000900001047983 */ /* 0x000f280000300a00 */
[----:B------:R-:W-:Y:S01]  /*53ab0*/  STL.64 [R1+0x5690], R6 ;  /* 0x0056900601007387 */ /* 0x000fe20000100a00 */
[----:B--2---:R-:W-:Y:S03]  /*53ac0*/  HMMA.16816.F32 R20, R16, R24, R20 ;  /* 0x000000181014723c */ /* 0x004fe60000001814 */
[----:B----4-:R0:W-:Y:S04]  /*53ad0*/  STL.64 [R1+0x5688], R4 ;  /* 0x0056880401007387 */ /* 0x0101e80000100a00 */
[----:B0-----:R-:W2:Y:S04]  /*53ae0*/  LDL.LU.64 R4, [R1+0xa0] ;  /* 0x0000a00001047983 */ /* 0x001ea80000300a00 */
[----:B------:R-:W4:Y:S04]  /*53af0*/  LDL.LU.64 R12, [R1+0x80] ;  /* 0x00008000010c7983 */ /* 0x000f280000300a00 */
[----:B----4-:R0:W-:Y:S04]  /*53b00*/  STL.64 [R1+0x5680], R12 ;  /* 0x0056800c01007387 */ /* 0x0101e80000100a00 */
[----:B0-----:R-:W4:Y:S04]  /*53b10*/  LDL.LU.64 R12, [R1+0xb0] ;  /* 0x0000b000010c7983 */ /* 0x001f280000300a00 */
[----:B------:R0:W-:Y:S04]  /*53b20*/  STL.64 [R1+0x7d0], R20 ;  /* 0x0007d01401007387 */ /* 0x0001e80000100a00 */
[----:B------:R1:W-:Y:S04]  /*53b30*/  STL.64 [R1+0x7d8], R22 ;  /* 0x0007d81601007387 */ /* 0x0003e80000100a00 */
[----:B0-----:R-:W2:Y:S01]  /*53b40*/  LDL.LU.64 R20, [R1+0x56d0] ;  /* 0x0056d00001147983 */ /* 0x001ea20000300a00 */
[----:B-1----:R-:W-:-:S02]  /*53b50*/  IMAD.MOV.U32 R23, RZ, RZ, R24 ;  /* 0x000000ffff177224 */ /* 0x002fc400078e0018 */
[----:B------:R-:W-:Y:S02]  /*53b60*/  IMAD.MOV.U32 R22, RZ, RZ, R25 ;  /* 0x000000ffff167224 */ /* 0x000fe400078e0019 */
[----:B------:R-:W3:Y:S04]  /*53b70*/  LDL.LU.64 R24, [R1+0x56c8] ;  /* 0x0056c80001187983 */ /* 0x000ee80000300a00 */
[----:B------:R-:W-:Y:S04]  /*53b80*/  STL [R1+0x55a4], R23 ;  /* 0x0055a41701007387 */ /* 0x000fe80000100800 */
[----:B------:R-:W-:Y:S01]  /*53b90*/  STL [R1+0x559c], R22 ;  /* 0x00559c1601007387 */ /* 0x000fe20000100800 */
[----:B---3--:R-:W-:-:S15]  /*53ba0*/  HMMA.16816.F32 R8, R16, R24, R8 ;  /* 0x000000181008723c */ /* 0x008fde0000001808 */
[----:B------:R-:W-:-:S04]  /*53bb0*/  NOP ;  /* 0x0000000000007918 */ /* 0x000fc80000000000 */
[----:B------:R-:W-:Y:S04]  /*53bc0*/  STL.64 [R1+0x7c0], R8 ;  /* 0x0007c00801007387 */ /* 0x000fe80000100a00 */
[----:B------:R0:W-:Y:S04]  /*53bd0*/  STL.64 [R1+0x7c8], R10 ;  /* 0x0007c80a01007387 */ /* 0x0001e80000100a00 */
[----:B0-----:R-:W3:Y:S04]  /*53be0*/  LDL.LU.64 R10, [R1+0x56c0] ;  /* 0x0056c000010a7983 */ /* 0x001ee80000300a00 */
[----:B------:R-:W3:Y:S01]  /*53bf0*/  LDL.LU.64 R8, [R1+0x56b8] ;  /* 0x0056b80001087983 */ /* 0x000ee20000300a00 */
[----:B------:R-:W-:-:S02]  /*53c00*/  IMAD.MOV.U32 R2, RZ, RZ, R25 ;  /* 0x000000ffff027224 */ /* 0x000fc400078e0019 */
[----:B------:R-:W-:Y:S01]  /*53c10*/  IMAD.MOV.U32 R0, RZ, RZ, R24 ;  /* 0x000000ffff007224 */ /* 0x000fe200078e0018 */
[----:B------:R-:W2:Y:S04]  /*53c20*/  LDL.LU.64 R26, [R1+0x56b0] ;  /* 0x0056b000011a7983 */ /* 0x000ea80000300a00 */
[----:B------:R-:W-:Y:S04]  /*53c30*/  STL [R1+0x55ac], R2 ;  /* 0x0055ac0201007387 */ /* 0x000fe80000100800 */
[----:B------:R-:W-:Y:S01]  /*53c40*/  STL [R1+0x55a8], R0 ;  /* 0x0055a80001007387 */ /* 0x000fe20000100800 */
[----:B----4-:R-:W-:-:S02]  /*53c50*/  IMAD.MOV.U32 R22, RZ, RZ, R12 ;  /* 0x000000ffff167224 */ /* 0x010fc400078e000c */
[----:B------:R-:W-:Y:S01]  /*53c60*/  IMAD.MOV.U32 R3, RZ, RZ, R13 ;  /* 0x000000ffff037224 */ /* 0x000fe200078e000d */
[----:B---3--:R-:W-:-:S15]  /*53c70*/  HMMA.16816.F32 R8, R16, R12, R8 ;  /* 0x0000000c1008723c */ /* 0x008fde0000001808 */
[----:B------:R-:W-:-:S04]  /*53c80*/  NOP ;  /* 0x0000000000007918 */ /* 0x000fc80000000000 */
[----:B------:R-:W-:Y:S04]  /*53c90*/  STL.64 [R1+0x7b0], R8 ;  /* 0x0007b00801007387 */ /* 0x000fe80000100a00 */
[----:B------:R0:W-:Y:S04]  /*53ca0*/  STL.64 [R1+0x7b8], R10 ;  /* 0x0007b80a01007387 */ /* 0x0001e80000100a00 */
[----:B0-----:R-:W3:Y:S04]  /*53cb0*/  LDL.LU.64 R10, [R1+0x56a8] ;  /* 0x0056a800010a7983 */ /* 0x001ee80000300a00 */
[----:B------:R-:W4:Y:S04]  /*53cc0*/  LDL.LU.64 R12, [R1+0xba0] ;  /* 0x000ba000010c7983 */ /* 0x000f280000300a00 */
[----:B------:R-:W2:Y:S04]  /*53cd0*/  LDL.LU.64 R14, [R1+0xba8] ;  /* 0x000ba800010e7983 */ /* 0x000ea80000300a00 */
[----:B--2---:R-:W-:Y:S04]  /*53ce0*/  STL.64 [R1+0x56a0], R14 ;  /* 0x0056a00e01007387 */ /* 0x004fe80000100a00 */
[----:B----4-:R0:W-:Y:S01]  /*53cf0*/  STL.64 [R1+0x5698], R12 ;  /* 0x0056980c01007387 */ /* 0x0101e20000100a00 */
[----:B---3--:R-:W-:-:S03]  /*53d00*/  MOV R24, R11 ;  /* 0x0000000b00187202 */ /* 0x008fc60000000f00 */
[----:B0-----:R-:W2:Y:S04]  /*53d10*/  LDL.LU.64 R12, [R1+0xbd0] ;  /* 0x000bd000010c7983 */ /* 0x001ea80000300a00 */
[----:B------:R-:W2:Y:S01]  /*53d20*/  LDL.LU.64 R14, [R1+0xbd8] ;  /* 0x000bd800010e7983 */ /* 0x000ea20000300a00 */
[----:B------:R-:W-:-:S03]  /*53d30*/  IMAD.MOV.U32 R25, RZ, RZ, R10 ;  /* 0x000000ffff197224 */ /* 0x000fc600078e000a */
[----:B------:R-:W3:Y:S04]  /*53d40*/  LDL.LU.64 R8, [R1+0xb70] ;  /* 0x000b700001087983 */ /* 0x000ee80000300a00 */
[----:B------:R-:W3:Y:S04]  /*53d50*/  LDL.LU.64 R10, [R1+0xb78] ;  /* 0x000b7800010a7983 */ /* 0x000ee80000300a00 */
[----:B------:R0:W-:Y:S04]  /*53d60*/  STL.64 [R1+0x5608], R24 ;  /* 0x0056081801007387 */ /* 0x0001e80000100a00 */
[----:B0-----:R-:W4:Y:S01]  /*53d70*/  LDL.LU R24, [R1+0x10] ;  /* 0x0000100001187983 */ /* 0x001f220000300800 */
[----:B------:R-:W-:-:S02]  /*53d80*/  IMAD.MOV.U32 R25, RZ, RZ, R28 ;  /* 0x000000ffff197224 */ /* 0x000fc400078e001c */
[----:B------:R-:W-:Y:S02]  /*53d90*/  IMAD.MOV.U32 R23, RZ, RZ, R4 ;  /* 0x000000ffff177224 */ /* 0x000fe400078e0004 */
[----:B------:R-:W-:Y:S01]  /*53da0*/  IMAD.MOV.U32 R29, RZ, RZ, R5 ;  /* 0x000000ffff1d7224 */ /* 0x000fe200078e0005 */
[C---:B--2---:R-:W-:Y:S01]  /*53db0*/  HMMA.16816.F32 R12, R16.reuse, R4, R12 ;  /* 0x00000004100c723c */ /* 0x044fe2000000180c */
[----:B----4-:R-:W-:Y:S04]  /*53dc0*/  STL.64 [R1+0x5620], R24 ;  /* 0x0056201801007387 */ /* 0x010fe80000100a00 */
[----:B------:R-:W-:Y:S04]  /*53dd0*/  STL [R1+0x55c4], R3 ;  /* 0x0055c40301007387 */ /* 0x000fe80000100800 */
[----:B------:R-:W-:Y:S10]  /*53de0*/  STL [R1+0x55b8], R22 ;  /* 0x0055b81601007387 */ /* 0x000ff40000100800 */
[----:B------:R-:W-:Y:S04]  /*53df0*/  STL.64 [R1+0x7a0], R12 ;  /* 0x0007a00c01007387 */ /* 0x000fe80000100a00 */
[----:B------:R0:W-:Y:S04]  /*53e00*/  STL.64 [R1+0x7a8], R14 ;  /* 0x0007a80e01007387 */ /* 0x0001e80000100a00 */
[----:B0-----:R-:W2:Y:S04]  /*53e10*/  LDL.LU.64 R14, [R1+0x56a0] ;  /* 0x0056a000010e7983 */ /* 0x001ea80000300a00 */
[----:B------:R-:W2:Y:S04]  /*53e20*/  LDL.LU.64 R12, [R1+0x5698] ;  /* 0x00569800010c7983 */ /* 0x000ea80000300a00 */
[----:B------:R-:W4:Y:S04]  /*53e30*/  LDL.LU.64 R6, [R1+0x5690] ;  /* 0x0056900001067983 */ /* 0x000f280000300a00 */
[----:B------:R-:W2:Y:S04]  /*53e40*/  LDL.LU.64 R4, [R1+0x5688] ;  /* 0x0056880001047983 */ /* 0x000ea80000300a00 */
[----:B------:R-:W-:Y:S01]  /*53e50*/  STL.64 [R1+0x5650], R26 ;  /* 0x0056501a01007387 */ /* 0x000fe20000100a00 */
[----:B--2---:R-:W-:Y:S01]  /*53e60*/  HMMA.16816.F32 R12, R16, R4, R12 ;  /* 0x00000004100c723c */ /* 0x004fe2000000180c */
[----:B----4-:R-:W-:-:S02]  /*53e70*/  IMAD.MOV.U32 R24, RZ, RZ, R7 ;  /* 0x000000ffff187224 */ /* 0x010fc400078e0007 */
[----:B------:R-:W-:-:S05]  /*53e80*/  IMAD.MOV.U32 R25, RZ, RZ, R6 ;  /* 0x000000ffff197224 */ /* 0x000fca00078e0006 */
[----:B------:R0:W-:Y:S04]  /*53e90*/  STL.64 [R1+0x5648], R24 ;  /* 0x0056481801007387 */ /* 0x0001e80000100a00 */
[----:B0-----:R-:W2:Y:S07]  /*53ea0*/  LDL.LU.64 R24, [R1+0x60] ;  /* 0x0000600001187983 */ /* 0x001eae0000300a00 */
[----:B------:R0:W-:Y:S04]  /*53eb0*/  STL.64 [R1+0x790], R12 ;  /* 0x0007900c01007387 */ /* 0x0001e80000100a00 */
[----:B------:R-:W-:Y:S04]  /*53ec0*/  STL.64 [R1+0x798], R14 ;  /* 0x0007980e01007387 */ /* 0x000fe80000100a00 */
[----:B0-----:R-:W3:Y:S01]  /*53ed0*/  LDL.LU.64 R12, [R1+0x5680] ;  /* 0x00568000010c7983 */ /* 0x001ee20000300a00 */
[----:B------:R-:W-:-:S02]  /*53ee0*/  IMAD.MOV.U32 R2, RZ, RZ, R4 ;  /* 0x000000ffff027224 */ /* 0x000fc400078e0004 */
[----:B------:R-:W-:Y:S02]  /*53ef0*/  IMAD.MOV.U32 R0, RZ, RZ, R5 ;  /* 0x000000ffff007224 */ /* 0x000fe400078e0005 */
[----:B------:R-:W4:Y:S01]  /*53f00*/  LDL.LU.64 R4, [R1+0x5678] ;  /* 0x0056780001047983 */ /* 0x000f220000300a00 */
[----:B---3--:R-:W-:-:S15]  /*53f10*/  HMMA.16816.F32 R8, R16, R12, R8 ;  /* 0x0000000c1008723c */ /* 0x008fde0000001808 */
[----:B------:R-:W-:-:S04]  /*53f20*/  NOP ;  /* 0x0000000000007918 */ /* 0x000fc80000000000 */
[----:B------:R0:W-:Y:S04]  /*53f30*/  STL.64 [R1+0x780], R8 ;  /* 0x0007800801007387 */ /* 0x0001e80000100a00 */
[----:B------:R1:W-:Y:S04]  /*53f40*/  STL.64 [R1+0x788], R10 ;  /* 0x0007880a01007387 */ /* 0x0003e80000100a00 */
[----:B0-----:R-:W3:Y:S01]  /*53f50*/  LDL.LU.64 R8, [R1+0x5670] ;  /* 0x0056700001087983 */ /* 0x001ee20000300a00 */
[----:B-1----:R-:W-:Y:S02]  /*53f60*/  IMAD.MOV.U32 R10, RZ, RZ, R12 ;  /* 0x000000ffff0a7224 */ /* 0x002fe400078e000c */
[----:B------:R-:W-:-:S02]  /*53f70*/  IMAD.MOV.U32 R11, RZ, RZ, R13 ;  /* 0x000000ffff0b7224 */ /* 0x000fc400078e000d */
[----:B------:R-:W2:Y:S04]  /*53f80*/  LDL.LU.64 R12, [R1+0x5668] ;  /* 0x00566800010c7983 */ /* 0x000ea80000300a00 */
[----:B------:R-:W-:Y:S04]  /*53f90*/  STL.64 [R1+0x55e0], R10 ;  /* 0x0055e00a01007387 */ /* 0x000fe80000100a00 */
[----:B---3--:R0:W-:Y:S04]  /*53fa0*/  STL.64 [R1+0x55d8], R8 ;  /* 0x0055d80801007387 */ /* 0x0081e80000100a00 */
[----:B0-----:R-:W3:Y:S04]  /*53fb0*/  LDL.LU.64 R8, [R1+0xb30] ;  /* 0x000b300001087983 */ /* 0x001ee80000300a00 */
[----:B------:R-:W3:Y:S01]  /*53fc0*/  LDL.LU.64 R10, [R1+0xb38] ;  /* 0x000b3800010a7983 */ /* 0x000ee20000300a00 */
[----:B--2---:R-:W-:Y:S01]  /*53fd0*/  MOV R6, R12 ;  /* 0x0000000c00067202 */ /* 0x004fe20000000f00 */
[----:B------:R-:W-:Y:S01]  /*53fe0*/  IMAD.MOV.U32 R22, RZ, RZ, R13 ;  /* 0x000000ffff167224 */ /* 0x000fe200078e000d */
[----:B---3--:R-:W-:-:S15]  /*53ff0*/  HMMA.16816.F32 R8, R16, R12, R8 ;  /* 0x0000000c1008723c */ /* 0x008fde0000001808 */
[----:B------:R-:W-:-:S04]  /*54000*/  NOP ;  /* 0x0000000000007918 */ /* 0x000fc80000000000 */
[----:B------:R-:W-:Y:S04]  /*54010*/  STL.64 [R1+0x770], R8 ;  /* 0x0007700801007387 */ /* 0x000fe80000100a00 */
[----:B------:R-:W-:Y:S04]  /*54020*/  STL.64 [R1+0x778], R10 ;  /* 0x0007780a01007387 */ /* 0x000fe80000100a00 */
[----:B------:R-:W-:Y:S04]  /*54030*/  STL [R1+0x5660], R6 ;  /* 0x0056600601007387 */ /* 0x000fe80000100800 */
[----:B----4-:R0:W-:Y:S04]  /*54040*/  STL.64 [R1+0x5658], R4 ;  /* 0x0056580401007387 */ /* 0x0101e80000100a00 */
[----:B0-----:R-:W2:Y:S04]  /*54050*/  LDL.LU.64 R4, [R1+0xae0] ;  /* 0x000ae00001047983 */ /* 0x001ea80000300a00 */
[----:B------:R-:W2:Y:S04]  /*54060*/  LDL.LU.64 R6, [R1+0xae8] ;  /* 0x000ae80001067983 */ /* 0x000ea80000300a00 */
[----:B------:R-:W3:Y:S04]  /*54070*/  LDL.LU.64 R12, [R1+0xa80] ;  /* 0x000a8000010c7983 */ /* 0x000ee80000300a00 */
[----:B------:R-:W3:Y:S04]  /*54080*/  LDL.LU.64 R14, [R1+0xa88] ;  /* 0x000a8800010e7983 */ /* 0x000ee80000300a00 */
[----:B------:R-:W4:Y:S04]  /*54090*/  LDL.LU.64 R8, [R1+0xa00] ;  /* 0x000a000001087983 */ /* 0x000f280000300a00 */
[----:B------:R-:W2:Y:S04]  /*540a0*/  LDL.LU.64 R10, [R1+0xa08] ;  /* 0x000a0800010a7983 */ /* 0x000ea80000300a00 */
[----:B--2---:R-:W-:Y:S04]  /*540b0*/  STL.64 [R1+0x5600], R10 ;  /* 0x0056000a01007387 */ /* 0x004fe80000100a00 */
[----:B----4-:R0:W-:Y:S04]  /*540c0*/  STL.64 [R1+0x55f8], R8 ;  /* 0x0055f80801007387 */ /* 0x0101e80000100a00 */
[----:B0-----:R-:W2:Y:S04]  /*540d0*/  LDL.LU.64 R8, [R1+0xa60] ;  /* 0x000a600001087983 */ /* 0x001ea80000300a00 */
[----:B------:R-:W4:Y:S01]  /*540e0*/  LDL.LU.64 R10, [R1+0xa68] ;  /* 0x000a6800010a7983 */ /* 0x000f220000300a00 */
[----:B------:R-:W-:Y:S03]  /*540f0*/  HMMA.16816.F32 R4, R16, R24, R4 ;  /* 0x000000181004723c */ /* 0x000fe60000001804 */
        /* <DEDUP_REMOVED lines=8> */
[----:B------:R-:W-:Y:S04]  /*54180*/  STL.64 [R1+0x760], R4 ;  /* 0x0007600401007387 */ /* 0x000fe80000100a00 */
[----:B------:R0:W-:Y:S04]  /*54190*/  STL.64 [R1+0x768], R6 ;  /* 0x0007680601007387 */ /* 0x0001e80000100a00 */
[----:B0-----:R-:W4:Y:S04]  /*541a0*/  LDL.LU R6, [R1+0x5660] ;  /* 0x0056600001067983 */ /* 0x001f280000300800 */
[----:B------:R-:W2:Y:S01]  /*541b0*/  LDL.LU.64 R4, [R1+0x5658] ;  /* 0x0056580001047983 */ /* 0x000ea20000300a00 */
[----:B------:R-:W-:-:S02]  /*541c0*/  IMAD.MOV.U32 R7, RZ, RZ, R25 ;  /* 0x000000ffff077224 */ /* 0x000fc400078e0019 */
[----:B------:R-:W-:Y:S01]  /*541d0*/  IMAD.MOV.U32 R3, RZ, RZ, R24 ;  /* 0x000000ffff037224 */ /* 0x000fe200078e0018 */
[----:B------:R-:W2:Y:S04]  /*541e0*/  LDL.LU.64 R26, [R1+0x5650] ;  /* 0x00565000011a7983 */ /* 0x000ea80000300a00 */
[----:B------:R-:W2:Y:S01]  /*541f0*/  LDL.LU.64 R24, [R1+0x5648] ;  /* 0x0056480001187983 */ /* 0x000ea20000300a00 */
[----:B---3--:R-:W-:Y:S03]  /*54200*/  HMMA.16816.F32 R16, R16, R20, R12 ;  /* 0x000000141010723c */ /* 0x008fe6000000180c */
[----:B----4-:R-:W-:Y:S04]  /*54210*/  STL.64 [R1+0x55d0], R6 ;  /* 0x0055d00601007387 */ /* 0x010fe80000100a00 */
[----:B--2---:R0:W-:Y:S04]  /*54220*/  STL.64 [R1+0x55c8], R4 ;  /* 0x0055c80401007387 */ /* 0x0041e80000100a00 */
[----:B0-----:R-:W2:Y:S04]  /*54230*/  LDL.LU.64 R4, [R1+0x990] ;  /* 0x0009900001047983 */ /* 0x001ea80000300a00 */
[----:B------:R-:W2:Y:S04]  /*54240*/  LDL.LU.64 R6, [R1+0x998] ;  /* 0x0009980001067983 */ /* 0x000ea80000300a00 */
[----:B------:R-:W3:Y:S04]  /*54250*/  LDL.LU.64 R14, [R1+0x5640] ;  /* 0x00564000010e7983 */ /* 0x000ee80000300a00 */
[----:B------:R-:W3:Y:S04]  /*54260*/  LDL.LU.64 R12, [R1+0x5638] ;  /* 0x00563800010c7983 */ /* 0x000ee80000300a00 */
[----:B------:R0:W-:Y:S02]  /*54270*/  STL.64 [R1+0x730], R16 ;  /* 0x0007301001007387 */ /* 0x0001e40000100a00 */
[----:B0-----:R-:W-:-:S02]  /*54280*/  IMAD.MOV.U32 R16, RZ, RZ, R27 ;  /* 0x000000ffff107224 */ /* 0x001fc400078e001b */
[----:B------:R-:W-:Y:S01]  /*54290*/  IMAD.MOV.U32 R17, RZ, RZ, R26 ;  /* 0x000000ffff117224 */ /* 0x000fe200078e001a */
[----:B------:R-:W-:Y:S04]  /*542a0*/  STL.64 [R1+0x738], R18 ;  /* 0x0007381201007387 */ /* 0x000fe80000100a00 */
[----:B------:R-:W-:Y:S01]  /*542b0*/  STL.64 [R1+0x54e0], R20 ;  /* 0x0054e01401007387 */ /* 0x000fe20000100a00 */
[----:B---3--:R-:W-:Y:S03]  /*542c0*/  HMMA.16816.F32 R24, R12, R24, R8 ;  /* 0x000000180c18723c */ /* 0x008fe60000001808 */
[----:B------:R-:W3:Y:S04]  /*542d0*/  LDL.LU.64 R10, [R1+0x5630] ;  /* 0x00563000010a7983 */ /* 0x000ee80000300a00 */
[----:B------:R-:W3:-:S12]  /*542e0*/  LDL.LU.64 R8, [R1+0x5628] ;  /* 0x0056280001087983 */ /* 0x000ed80000300a00 */
[----:B------:R0:W-:Y:S04]  /*542f0*/  STL.64 [R1+0x750], R24 ;  /* 0x0007501801007387 */ /* 0x0001e80000100a00 */
[----:B------:R3:W-:Y:S04]  /*54300*/  STL.64 [R1+0x758], R26 ;  /* 0x0007581a01007387 */ /* 0x0007e80000100a00 */
[----:B0-----:R-:W3:Y:S02]  /*54310*/  LDL.LU.64 R24, [R1+0x5620] ;  /* 0x0056200001187983 */ /* 0x001ee40000300a00 */
[----:B---3--:R-:W-:Y:S02]  /*54320*/  HMMA.16816.F32 R24, R12, R24, R8 ;  /* 0x000000180c18723c */ /* 0x008fe40000001808 */
[----:B------:R-:W3:Y:S04]  /*54330*/  LDL.LU.64 R10, [R1+0x5618] ;  /* 0x00561800010a7983 */ /* 0x000ee80000300a00 */
[----:B------:R-:W3:-:S13]  /*54340*/  LDL.LU.64 R8, [R1+0x5610] ;  /* 0x0056100001087983 */ /* 0x000eda0000300a00 */
[----:B------:R0:W-:Y:S04]  /*54350*/  STL.64 [R1+0x7e0], R24 ;  /* 0x0007e01801007387 */ /* 0x0001e80000100a00 */
[----:B------:R3:W-:Y:S04]  /*54360*/  STL.64 [R1+0x7e8], R26 ;  /* 0x0007e81a01007387 */ /* 0x0007e80000100a00 */
[----:B0-----:R-:W3:Y:S02]  /*54370*/  LDL.LU.64 R24, [R1+0x5608] ;  /* 0x0056080001187983 */ /* 0x001ee40000300a00 */
[----:B---3--:R-:W-:Y:S02]  /*54380*/  HMMA.16816.F32 R24, R12, R24, R8 ;  /* 0x000000180c18723c */ /* 0x008fe40000001808 */
[----:B------:R-:W3:Y:S04]  /*54390*/  LDL.LU.64 R10, [R1+0x5600] ;  /* 0x00560000010a7983 */ /* 0x000ee80000300a00 */
[----:B------:R-:W3:-:S13]  /*543a0*/  LDL.LU.64 R8, [R1+0x55f8] ;  /* 0x0055f80001087983 */ /* 0x000eda0000300a00 */
[----:B------:R-:W-:Y:S04]  /*543b0*/  STL.64 [R1+0x7f0], R24 ;  /* 0x0007f01801007387 */ /* 0x000fe80000100a00 */
[----:B------:R0:W-:Y:S04]  /*543c0*/  STL.64 [R1+0x7f8], R26 ;  /* 0x0007f81a01007387 */ /* 0x0001e80000100a00 */
[----:B0-----:R-:W4:Y:S04]  /*543d0*/  LDL.LU.64 R26, [R1+0x55f0] ;  /* 0x0055f000011a7983 */ /* 0x001f280000300a00 */
[----:B------:R-:W3:Y:S02]  /*543e0*/  LDL.LU.64 R24, [R1+0x55e8] ;  /* 0x0055e80001187983 */ /* 0x000ee40000300a00 */
[----:B---3--:R-:W-:-:S15]  /*543f0*/  HMMA.16816.F32 R8, R12, R24, R8 ;  /* 0x000000180c08723c */ /* 0x008fde0000001808 */
[----:B------:R-:W-:-:S04]  /*54400*/  NOP ;  /* 0x0000000000007918 */ /* 0x000fc80000000000 */
[----:B------:R-:W-:Y:S04]  /*54410*/  STL.64 [R1+0x800], R8 ;  /* 0x0008000801007387 */ /* 0x000fe80000100a00 */
[----:B------:R0:W-:Y:S04]  /*54420*/  STL.64 [R1+0x808], R10 ;  /* 0x0008080a01007387 */ /* 0x0001e80000100a00 */
[----:B0-----:R-:W3:Y:S04]  /*54430*/  LDL.LU.64 R10, [R1+0x55e0] ;  /* 0x0055e000010a7983 */ /* 0x001ee80000300a00 */
[----:B------:R-:W2:Y:S04]  /*54440*/  LDL.LU.64 R8, [R1+0x55d8] ;  /* 0x0055d80001087983 */ /* 0x000ea80000300a00 */
[----:B----4-:R0:W-:Y:S04]  /*54450*/  STL.64 [R1+0x5498], R26 ;  /* 0x0054981a01007387 */ /* 0x0101e80000100a00 */
[----:B------:R-:W4:Y:S04]  /*54460*/  LDL.LU.64 R24, [R1+0x940] ;  /* 0x0009400001187983 */ /* 0x000f280000300a00 */
[----:B0-----:R-:W4:Y:S01]  /*54470*/  LDL.LU.64 R26, [R1+0x948] ;  /* 0x00094800011a7983 */ /* 0x001f220000300a00 */
[----:B--2---:R-:W-:-:S15]  /*54480*/  HMMA.16816.F32 R4, R12, R8, R4 ;  /* 0x000000080c04723c */ /* 0x004fde0000001804 */
[----:B------:R-:W-:-:S04]  /*54490*/  NOP ;  /* 0x0000000000007918 */ /* 0x000fc80000000000 */
[----:B------:R-:W-:Y:S04]  /*544a0*/  STL.64 [R1+0x810], R4 ;  /* 0x0008100401007387 */ /* 0x000fe80000100a00 */
[----:B------:R0:W-:Y:S04]  /*544b0*/  STL.64 [R1+0x818], R6 ;  /* 0x0008180601007387 */ /* 0x0001e80000100a00 */
[----:B0-----:R-:W2:Y:S04]  /*544c0*/  LDL.LU.64 R6, [R1+0x55d0] ;  /* 0x0055d00001067983 */ /* 0x001ea80000300a00 */
[----:B------:R-:W4:Y:S02]  /*544d0*/  LDL.LU.64 R4, [R1+0x55c8] ;  /* 0x0055c80001047983 */ /* 0x000f240000300a00 */
[----:B----4-:R-:W-:-:S15]  /*544e0*/  HMMA.16816.F32 R24, R12, R4, R24 ;  /* 0x000000040c18723c */ /* 0x010fde0000001818 */
[----:B------:R-:W-:-:S04]  /*544f0*/  NOP ;  /* 0x0000000000007918 */ /* 0x000fc80000000000 */
[----:B------:R-:W-:Y:S04]  /*54500*/  STL.64 [R1+0x820], R24 ;  /* 0x0008201801007387 */ /* 0x000fe80000100a00 */
[----:B------:R0:W-:Y:S01]  /*54510*/  STL [R1+0x82c], R27 ;  /* 0x00082c1b01007387 */ /* 0x0001e20000100800 */
[----:B------:R-:W-:-:S03]  /*54520*/  IMAD.MOV.U32 R28, RZ, RZ, R26 ;  /* 0x000000ffff1c7224 */ /* 0x000fc600078e001a */
[----:B0-----:R-:W4:Y:S04]  /*54530*/  LDL.64 R26, [R1+0x8] ;  /* 0x00000800011a7983 */ /* 0x001f280000100a00 */
[----:B----4-:R0:W-:Y:S04]  /*54540*/  STL.64 [R1+0x54b0], R26 ;  /* 0x0054b01a01007387 */ /* 0x0101e80000100a00 */
[----:B------:R-:W4:Y:S04]  /*54550*/  LDL.LU.64 R24, [R1+0x920] ;  /* 0x0009200001187983 */ /* 0x000f280000300a00 */
[----:B0-----:R-:W4:Y:S04]  /*54560*/  LDL.LU.64 R26, [R1+0x928] ;  /* 0x00092800011a7983 */ /* 0x001f280000300a00 */
[----:B------:R-:W-:Y:S01]  /*54570*/  STL [R1+0x4ee0], R28 ;  /* 0x004ee01c01007387 */ /* 0x000fe20000100800 */
[----:B----4-:R-:W-:Y:S03]  /*54580*/  HMMA.16816.F32 R16, R12, R16, R24 ;  /* 0x000000100c10723c */ /* 0x010fe60000001818 */
[----:B------:R-:W4:Y:S01]  /*54590*/  LDL.64 R26, [R1+0x18] ;  /* 0x00001800011a7983 */ /* 0x000f220000100a00 */
[----:B------:R-:W-:Y:S01]  /*545a0*/  MOV R20, R3 ;  /* 0x0000000300147202 */ /* 0x000fe20000000f00 */
[----:B--2---:R-:W-:-:S02]  /*545b0*/  IMAD.MOV.U32 R21, RZ, RZ, R7 ;  /* 0x000000ffff157224 */ /* 0x004fc400078e0007 */
[----:B----4-:R0:W-:Y:S04]  /*545c0*/  STL.64 [R1+0x54b8], R26 ;  /* 0x0054b81a01007387 */ /* 0x0101e80000100a00 */
[----:B------:R-:W2:Y:S04]  /*545d0*/  LDL.LU R24, [R1+0x3b0] ;  /* 0x0003b00001187983 */ /* 0x000ea80000300800 */
[----:B------:R-:W2:Y:S04]  /*545e0*/  LDL.LU R25, [R1+0x3b4] ;  /* 0x0003b40001197983 */ /* 0x000ea80000300800 */
[----:B0-----:R-:W4:Y:S04]  /*545f0*/  LDL.LU R26, [R1+0x3b8] ;  /* 0x0003b800011a7983 */ /* 0x001f280000300800 */
[----:B------:R-:W4:Y:S04]  /*54600*/  LDL.LU R27, [R1+0x3bc] ;  /* 0x0003bc00011b7983 */ /* 0x000f280000300800 */
[----:B------:R-:W2:Y:S04]  /*54610*/  LDL.LU R3, [R1+0x55c4] ;  /* 0x0055c40001037983 */ /* 0x000ea80000300800 */
[----:B------:R-:W2:Y:S04]  /*54620*/  LDL.LU R7, [R1+0x55c0] ;  /* 0x0055c00001077983 */ /* 0x000ea80000300800 */
[----:B------:R0:W-:Y:S02]  /*54630*/  STL.64 [R1+0x54f8], R20 ;  /* 0x0054f81401007387 */ /* 0x0001e40000100a00 */
[----:B0-----:R-:W-:-:S02]  /*54640*/  IMAD.MOV.U32 R20, RZ, RZ, R6 ;  /* 0x000000ffff147224 */ /* 0x001fc400078e0006 */
[----:B------:R-:W2:Y:S01]  /*54650*/  LDL.LU R6, [R1+0x55bc] ;  /* 0x0055bc0001067983 */ /* 0x000ea20000300800 */
[----:B------:R-:W-:-:S03]  /*54660*/  IMAD.MOV.U32 R21, RZ, RZ, R22 ;  /* 0x000000ffff157224 */ /* 0x000fc600078e0016 */
[----:B------:R-:W2:Y:S04]  /*54670*/  LDL.LU R22, [R1+0x55b8] ;  /* 0x0055b80001167983 */ /* 0x000ea80000300800 */
[----:B------:R3:W-:Y:S01]  /*54680*/  STL.64 [R1+0x5510], R20 ;  /* 0x0055101401007387 */ /* 0x0007e20000100a00 */
[----:B------:R-:W-:Y:S02]  /*54690*/  IMAD.MOV.U32 R5, RZ, RZ, R18 ;  /* 0x000000ffff057224 */ /* 0x000fe400078e0012 */
[----:B------:R-:W-:Y:S02]  /*546a0*/  IMAD.MOV.U32 R4, RZ, RZ, R19 ;  /* 0x000000ffff047224 */ /* 0x000fe400078e0013 */
[----:B---3--:R-:W-:Y:S02]  /*546b0*/  IMAD.MOV.U32 R20, RZ, RZ, R10 ;  /* 0x000000ffff147224 */ /* 0x008fe400078e000a */
[----:B------:R-:W-:Y:S01]  /*546c0*/  IMAD.MOV.U32 R21, RZ, RZ, R11 ;  /* 0x000000ffff157224 */ /* 0x000fe200078e000b */
[----:B------:R-:W3:Y:S04]  /*546d0*/  LDL.LU R10, [R1+0x55b4] ;  /* 0x0055b400010a7983 */ /* 0x000ee80000300800 */
[----:B------:R-:W3:Y:S04]  /*546e0*/  LDL.LU R11, [R1+0x55b0] ;  /* 0x0055b000010b7983 */ /* 0x000ee80000300800 */
[----:B------:R-:W-:Y:S04]  /*546f0*/  STL.64 [R1+0x5528], R20 ;  /* 0x0055281401007387 */ /* 0x000fe80000100a00 */
[----:B----4-:R-:W-:Y:S04]  /*54700*/  STL.64 [R1+0x54d8], R26 ;  /* 0x0054d81a01007387 */ /* 0x010fe80000100a00 */
[----:B--2---:R-:W-:Y:S04]  /*54710*/  STL.64 [R1+0x54d0], R24 ;  /* 0x0054d01801007387 */ /* 0x004fe80000100a00 */
[----:B------:R-:W-:Y:S04]  /*54720*/  STL.64 [R1+0x54a8], R6 ;  /* 0x0054a80601007387 */ /* 0x000fe80000100a00 */
[----:B------:R0:W-:Y:S04]  /*54730*/  STL.64 [R1+0x54a0], R4 ;  /* 0x0054a00401007387 */ /* 0x0001e80000100a00 */
[----:B0-----:R-:W2:Y:S04]  /*54740*/  LDL.LU R4, [R1+0x390] ;  /* 0x0003900001047983 */ /* 0x001ea80000300800 */
[----:B------:R-:W2:Y:S04]  /*54750*/  LDL.LU R5, [R1+0x394] ;  /* 0x0003940001057983 */ /* 0x000ea80000300800 */
[----:B------:R-:W4:Y:S04]  /*54760*/  LDL.LU R6, [R1+0x398] ;  /* 0x0003980001067983 */ /* 0x000f280000300800 */
[----:B------:R-:W4:Y:S01]  /*54770*/  LDL.LU R7, [R1+0x39c] ;  /* 0x00039c0001077983 */ /* 0x000f220000300800 */
[----:B------:R-:W-:-:S02]  /*54780*/  IMAD.MOV.U32 R9, RZ, RZ, R16 ;  /* 0x000000ffff097224 */ /* 0x000fc400078e0010 */
[----:B------:R-:W-:Y:S01]  /*54790*/  IMAD.MOV.U32 R8, RZ, RZ, R17 ;  /* 0x000000ffff087224 */ /* 0x000fe200078e0011 */
[----:B----4-:R-:W-:Y:S04]  /*547a0*/  STL.64 [R1+0x54f0], R6 ;  /* 0x0054f00601007387 */ /* 0x010fe80000100a00 */
[----:B--2---:R-:W-:Y:S04]  /*547b0*/  STL.64 [R1+0x54e8], R4 ;  /* 0x0054e80401007387 */ /* 0x004fe80000100a00 */
[----:B---3--:R-:W-:Y:S04]  /*547c0*/  STL.64 [R1+0x5480], R10 ;  /* 0x0054800a01007387 */ /* 0x008fe80000100a00 */
[----:B------:R0:W-:Y:S02]  /*547d0*/  STL.64 [R1+0x5478], R8 ;  /* 0x0054780801007387 */ /* 0x0001e40000100a00 */
[----:B0-----:R-:W-:-:S02]  /*547e0*/  IMAD.MOV.U32 R8, RZ, RZ, R2 ;  /* 0x000000ffff087224 */ /* 0x001fc400078e0002 */
[----:B------:R-:W-:Y:S01]  /*547f0*/  IMAD.MOV.U32 R9, RZ, RZ, R0 ;  /* 0x000000ffff097224 */ /* 0x000fe200078e0000 */
[----:B------:R-:W2:Y:S04]  /*54800*/  LDL.LU R2, [R1+0x55ac] ;  /* 0x0055ac0001027983 */ /* 0x000ea80000300800 */
[----:B------:R-:W3:Y:S04]  /*54810*/  LDL.LU R0, [R1+0x55a8] ;  /* 0x0055a80001007983 */ /* 0x000ee80000300800 */
[----:B------:R0:W-:Y:S02]  /*54820*/  STL.64 [R1+0x5530], R8 ;  /* 0x0055300801007387 */ /* 0x0001e40000100a00 */
[----:B0-----:R-:W-:-:S02]  /*54830*/  IMAD.MOV.U32 R8, RZ, RZ, R23 ;  /* 0x000000ffff087224 */ /* 0x001fc400078e0017 */
[----:B------:R-:W-:Y:S01]  /*54840*/  IMAD.MOV.U32 R9, RZ, RZ, R29 ;  /* 0x000000ffff097224 */ /* 0x000fe200078e001d */
[----:B------:R-:W4:Y:S04]  /*54850*/  LDL.LU R23, [R1+0x55a4] ;  /* 0x0055a40001177983 */ /* 0x000f280000300800 */
[----:B------:R-:W4:Y:S04]  /*54860*/  LDL.LU R29, [R1+0x55a0] ;  /* 0x0055a000011d7983 */ /* 0x000f280000300800 */
[----:B------:R0:W-:Y:S02]  /*54870*/  STL.64 [R1+0x5548], R8 ;  /* 0x0055480801007387 */ /* 0x0001e40000100a00 */
[----:B0-----:R-:W-:-:S02]  /*54880*/  IMAD.MOV.U32 R8, RZ, RZ, R22 ;  /* 0x000000ffff087224 */ /* 0x001fc400078e0016 */
[----:B------:R-:W4:Y:S01]  /*54890*/  LDL.LU R22, [R1+0x559c] ;  /* 0x00559c0001167983 */ /* 0x000f220000300800 */
[----:B------:R-:W-:-:S03]  /*548a0*/  MOV R9, R3 ;  /* 0x0000000300097202 */ /* 0x000fc60000000f00 */
[----:B------:R-:W4:Y:S04]  /*548b0*/  LDL.LU R3, [R1+0x5598] ;  /* 0x0055980001037983 */ /* 0x000f280000300800 */
[----:B------:R2:W-:Y:S02]  /*548c0*/  STL.64 [R1+0x5560], R8 ;  /* 0x0055600801007387 */ /* 0x0005e40000100a00 */
[----:B--2---:R-:W-:Y:S02]  /*548d0*/  IMAD.MOV.U32 R9, RZ, RZ, R2 ;  /* 0x000000ffff097224 */ /* 0x004fe400078e0002 */
[----:B---3--:R-:W-:Y:S02]  /*548e0*/  IMAD.MOV.U32 R8, RZ, RZ, R0 ;  /* 0x000000ffff087224 */ /* 0x008fe400078e0000 */
[----:B------:R-:W2:Y:S04]  /*548f0*/  LDL.LU R0, [R1+0x5594] ;  /* 0x0055940001007983 */ /* 0x000ea80000300800 */
[----:B------:R-:W3:Y:S04]  /*54900*/  LDL.LU R2, [R1+0x5590] ;  /* 0x0055900001027983 */ /* 0x000ee80000300800 */
[----:B------:R4:W-:Y:S04]  /*54910*/  STL.64 [R1+0x5578], R8 ;  /* 0x0055780801007387 */ /* 0x0009e80000100a00 */
[----:B------:R-:W2:Y:S01]  /*54920*/  LDL.LU.64 R20, [R1+0x880] ;  /* 0x0008800001147983 */ /* 0x000ea20000300a00 */
[----:B----4-:R-:W-:-:S03]  /*54930*/  IMAD.MOV.U32 R8, RZ, RZ, R23 ;  /* 0x000000ffff087224 */ /* 0x010fc600078e0017 */
[----:B------:R-:W0:Y:S01]  /*54940*/  LDSM.16.MT88.4 R16, [R29+UR5+0x11080] ;  /* 0x011080051d10783b */ /* 0x000e220008004200 */
[----:B------:R-:W-:-:S03]  /*54950*/  IMAD.MOV.U32 R9, RZ, RZ, R22 ;  /* 0x000000ffff097224 */ /* 0x000fc600078e0016 */
[----:B------:R-:W4:Y:S04]  /*54960*/  LDL.LU.64 R22, [R1+0x888] ;  /* 0x0008880001167983 */ /* 0x000f280000300a00 */
[----:B----4-:R-:W-:Y:S04]  /*54970*/  STL.64 [R1+0x5540], R22 ;  /* 0x0055401601007387 */ /* 0x010fe80000100a00 */
[----:B--2---:R1:W-:Y:S04]  /*54980*/  STL.64 [R1+0x5538], R20 ;  /* 0x0055381401007387 */ /* 0x0043e80000100a00 */
[----:B-1----:R-:W2:Y:S04]  /*54990*/  LDL.LU.64 R20, [R1+0x870] ;  /* 0x0008700001147983 */ /* 0x002ea80000300a00 */
        /* <DEDUP_REMOVED lines=12> */
[----:B------:R-:W2:Y:S04]  /*54a60*/  LDL.LU.64 R22, [R1+0x908] ;  /* 0x0009080001167983 */ /* 0x000ea80000300a00 */
[----:B------:R-:W4:Y:S04]  /*54a70*/  LDL.LU.64 R4, [R1+0x8c0] ;  /* 0x0008c00001047983 */ /* 0x000f280000300a00 */
[----:B------:R-:W2:Y:S04]  /*54a80*/  LDL.LU.64 R6, [R1+0x8c8] ;  /* 0x0008c80001067983 */ /* 0x000ea80000300a00 */
[----:B--2---:R-:W-:Y:S04]  /*54a90*/  STL.64 [R1+0x5508], R6 ;  /* 0x0055080601007387 */ /* 0x004fe80000100a00 */
[----:B----4-:R1:W-:Y:S04]  /*54aa0*/  STL.64 [R1+0x5500], R4 ;  /* 0x0055000401007387 */ /* 0x0103e80000100a00 */
[----:B-1----:R-:W2:Y:S04]  /*54ab0*/  LDL.LU.64 R4, [R1+0x8a0] ;  /* 0x0008a00001047983 */ /* 0x002ea80000300a00 */
[----:B------:R-:W4:Y:S01]  /*54ac0*/  LDL.LU.64 R6, [R1+0x8a8] ;  /* 0x0008a80001067983 */ /* 0x000f220000300a00 */
[C---:B------:R-:W-:Y:S03]  /*54ad0*/  HMMA.16816.F32 R8, R12.reuse, R8, R20 ;  /* 0x000000080c08723c */ /* 0x040fe60000001814 */
[----:B----4-:R-:W-:Y:S04]  /*54ae0*/  STL.64 [R1+0x5520], R6 ;  /* 0x0055200601007387 */ /* 0x010fe80000100a00 */
[----:B--2---:R1:W-:Y:S04]  /*54af0*/  STL.64 [R1+0x5518], R4 ;  /* 0x0055180401007387 */ /* 0x0043e80000100a00 */
[----:B-1----:R-:W2:Y:S04]  /*54b00*/  LDL.LU.64 R4, [R1+0x890] ;  /* 0x0008900001047983 */ /* 0x002ea80000300a00 */
[----:B------:R-:W2:Y:S04]  /*54b10*/  LDL.LU.64 R6, [R1+0x898] ;  /* 0x0008980001067983 */ /* 0x000ea80000300a00 */
[----:B------:R-:W4:Y:S04]  /*54b20*/  LDL.LU.64 R24, [R1+0x8b0] ;  /* 0x0008b00001187983 */ /* 0x000f280000300a00 */
[----:B------:R-:W4:Y:S04]  /*54b30*/  LDL.LU.64 R26, [R1+0x8b8] ;  /* 0x0008b800011a7983 */ /* 0x000f280000300a00 */
[----:B0-----:R-:W-:Y:S04]  /*54b40*/  STL.64 [R1+0x53a8], R18 ;  /* 0x0053a81201007387 */ /* 0x001fe80000100a00 */
[----:B------:R0:W-:Y:S04]  /*54b50*/  STL.64 [R1+0x53a0], R16 ;  /* 0x0053a01001007387 */ /* 0x0001e80000100a00 */
[----:B0-----:R-:W2:Y:S04]  /*54b60*/  LDL.LU R16, [R1+0x3a0] ;  /* 0x0003a00001107983 */ /* 0x001ea80000300800 */
[----:B------:R-:W2:Y:S04]  /*54b70*/  LDL.LU R17, [R1+0x3a4] ;  /* 0x0003a40001117983 */ /* 0x000ea80000300800 */
[----:B------:R-:W2:Y:S04]  /*54b80*/  LDL.LU R18, [R1+0x3a8] ;  /* 0x0003a80001127983 */ /* 0x000ea80000300800 */
[----:B------:R-:W2:Y:S04]  /*54b90*/  LDL.LU R19, [R1+0x3ac] ;  /* 0x0003ac0001137983 */ /* 0x000ea80000300800 */
        /* <DEDUP_REMOVED lines=28> */
[----:B0-----:R-:W3:Y:S04]  /*54d60*/  LDL.LU R8, [R1+0x380] ;  /* 0x0003800001087983 */ /* 0x001ee80000300800 */
[----:B------:R-:W3:Y:S04]  /*54d70*/  LDL.LU R9, [R1+0x384] ;  /* 0x0003840001097983 */ /* 0x000ee80000300800 */
[----:B-1----:R-:W3:Y:S04]  /*54d80*/  LDL.LU R10, [R1+0x388] ;  /* 0x00038800010a7983 */ /* 0x002ee80000300800 */
[----:B------:R-:W3:Y:S01]  /*54d90*/  LDL.LU R11, [R1+0x38c] ;  /* 0x00038c00010b7983 */ /* 0x000ee20000300800 */
        /* <DEDUP_REMOVED lines=17> */
[----:B0-----:R-:W4:Y:S02]  /*54eb0*/  LDL.LU.64 R20, [R1+0x54e0] ;  /* 0x0054e00001147983 */ /* 0x001f240000300a00 */
[----:B----4-:R-:W-:Y:S02]  /*54ec0*/  HMMA.16816.F32 R12, R12, R20, R24 ;  /* 0x000000140c0c723c */ /* 0x010fe40000001818 */
[----:B------:R-:W4:Y:S04]  /*54ed0*/  LDL.LU.64 R26, [R1+0x54d8] ;  /* 0x0054d800011a7983 */ /* 0x000f280000300a00 */
[----:B------:R-:W4:Y:S04]  /*54ee0*/  LDL.LU.64 R24, [R1+0x54d0] ;  /* 0x0054d00001187983 */ /* 0x000f280000300a00 */
[----:B-1----:R-:W4:Y:S04]  /*54ef0*/  LDL.LU.64 R22, [R1+0x54c8] ;  /* 0x0054c80001167983 */ /* 0x002f280000300a00 */
[----:B------:R-:W4:Y:S05]  /*54f00*/  LDL.LU.64 R20, [R1+0x54c0] ;  /* 0x0054c00001147983 */ /* 0x000f2a0000300a00 */
[----:B------:R-:W-:Y:S04]  /*54f10*/  STL.64 [R1+0x9d0], R12 ;  /* 0x0009d00c01007387 */ /* 0x000fe80000100a00 */
[----:B------:R0:W-:Y:S04]  /*54f20*/  STL.64 [R1+0x9d8], R14 ;  /* 0x0009d80e01007387 */ /* 0x0001e80000100a00 */
[----:B0-----:R-:W4:Y:S02]  /*54f30*/  LDL.64 R14, [R1+0x28] ;  /* 0x00002800010e7983 */ /* 0x001f240000100a00 */
[----:B----4-:R-:W-:-:S15]  /*54f40*/  HMMA.16816.F32 R24, R20, R14, R24 ;  /* 0x0000000e1418723c */ /* 0x010fde0000001818 */
[----:B------:R-:W-:-:S04]  /*54f50*/  NOP ;  /* 0x0000000000007918 */ /* 0x000fc80000000000 */
[----:B------:R-:W-:Y:S04]  /*54f60*/  STL.64 [R1+0x9c0], R24 ;  /* 0x0009c01801007387 */ /* 0x000fe80000100a00 */
[----:B------:R0:W-:Y:S04]  /*54f70*/  STL.64 [R1+0x9c8], R26 ;  /* 0x0009c81a01007387 */ /* 0x0001e80000100a00 */
[----:B0-----:R-:W4:Y:S04]  /*54f80*/  LDL.LU.64 R26, [R1+0x54b8] ;  /* 0x0054b800011a7983 */ /* 0x001f280000300a00 */
[----:B------:R-:W2:Y:S04]  /*54f90*/  LDL.LU R12, [R1+0x370] ;  /* 0x00037000010c7983 */ /* 0x000ea80000300800 */
[----:B------:R-:W2:Y:S01]  /*54fa0*/  LDL.LU R13, [R1+0x374] ;  /* 0x00037400010d7983 */ /* 0x000ea20000300800 */
[----:B------:R-:W-:-:S03]  /*54fb0*/  IMAD.MOV.U32 R29, RZ, RZ, R15 ;  /* 0x000000ffff1d7224 */ /* 0x000fc600078e000f */
[----:B------:R-:W2:Y:S04]  /*54fc0*/  LDL.LU R14, [R1+0x378] ;  /* 0x00037800010e7983 */ /* 0x000ea80000300800 */
[----:B------:R-:W2:Y:S01]  /*54fd0*/  LDL.LU R15, [R1+0x37c] ;  /* 0x00037c00010f7983 */ /* 0x000ea20000300800 */
[----:B----4-:R-:W-:-:S15]  /*54fe0*/  HMMA.16816.F32 R16, R20, R26, R16 ;  /* 0x0000001a1410723c */ /* 0x010fde0000001810 */
[----:B------:R-:W-:-:S04]  /*54ff0*/  NOP ;  /* 0x0000000000007918 */ /* 0x000fc80000000000 */
[----:B------:R0:W-:Y:S04]  /*55000*/  STL.64 [R1+0x9b0], R16 ;  /* 0x0009b01001007387 */ /* 0x0001e80000100a00 */
[----:B------:R1:W-:Y:S01]  /*55010*/  STL.64 [R1+0x9b8], R18 ;  /* 0x0009b81201007387 */ /* 0x0003e20000100a00 */
[----:B0-----:R-:W-:Y:S02]  /*55020*/  IMAD.MOV.U32 R17, RZ, RZ, R26 ;  /* 0x000000ffff117224 */ /* 0x001fe400078e001a */
[----:B------:R-:W-:Y:S02]  /*55030*/  IMAD.MOV.U32 R16, RZ, RZ, R27 ;  /* 0x000000ffff107224 */ /* 0x000fe400078e001b */
[----:B------:R-:W2:Y:S02]  /*55040*/  LDL.LU.64 R26, [R1+0x54b0] ;  /* 0x0054b000011a7983 */ /* 0x000ea40000300a00 */
[----:B--2---:R-:W-:Y:S01]  /*55050*/  HMMA.16816.F32 R4, R20, R26, R4 ;  /* 0x0000001a1404723c */ /* 0x004fe20000001804 */
[----:B-1----:R-:W-:-:S02]  /*55060*/  IMAD.MOV.U32 R19, RZ, RZ, R26 ;  /* 0x000000ffff137224 */ /* 0x002fc400078e001a */
[----:B------:R-:W-:-:S15]  /*55070*/  IMAD.MOV.U32 R18, RZ, RZ, R27 ;  /* 0x000000ffff127224 */ /* 0x000fde00078e001b */
[----:B------:R-:W-:Y:S01]  /*55080*/  NOP ;  /* 0x0000000000007918 */ /* 0x000fe20000000000 */
[----:B------:R-:W-:Y:S04]  /*55090*/  STL.64 [R1+0x9a0], R4 ;  /* 0x0009a00401007387 */ /* 0x000fe80000100a00 */
[----:B------:R0:W-:Y:S04]  /*550a0*/  STL.64 [R1+0x9a8], R6 ;  /* 0x0009a80601007387 */ /* 0x0001e80000100a00 */
[----:B0-----:R-:W2:Y:S04]  /*550b0*/  LDL.LU.64 R6, [R1+0x54a8] ;  /* 0x0054a80001067983 */ /* 0x001ea80000300a00 */
[----:B------:R-:W4:Y:S04]  /*550c0*/  LDL.LU.64 R4, [R1+0x54a0] ;  /* 0x0054a00001047983 */ /* 0x000f280000300a00 */
[----:B------:R-:W2:Y:S04]  /*550d0*/  LDL.LU.64 R26, [R1+0x5498] ;  /* 0x00549800011a7983 */ /* 0x000ea80000300a00 */
[----:B------:R-:W-:Y:S04]  /*550e0*/  STL.64 [R1+0x5448], R18 ;  /* 0x0054481201007387 */ /* 0x000fe80000100a00 */
[----:B------:R0:W-:Y:S02]  /*550f0*/  STL.64 [R1+0x5440], R16 ;  /* 0x0054401001007387 */ /* 0x0001e40000100a00 */
[----:B0-----:R-:W-:-:S02]  /*55100*/  IMAD.MOV.U32 R16, RZ, RZ, R3 ;  /* 0x000000ffff107224 */ /* 0x001fc400078e0003 */
[----:B------:R-:W3:Y:S01]  /*55110*/  LDL.LU R3, [R1+0x5490] ;  /* 0x0054900001037983 */ /* 0x000ee20000300800 */
[----:B--2---:R-:W-:Y:S01]  /*55120*/  MOV R17, R26 ;  /* 0x0000001a00117202 */ /* 0x004fe20000000f00 */
[----:B------:R-:W-:Y:S02]  /*55130*/  IMAD.MOV.U32 R18, RZ, RZ, R27 ;  /* 0x000000ffff127224 */ /* 0x000fe400078e001b */
[----:B------:R-:W3:Y:S04]  /*55140*/  LDL.LU R26, [R1+0x548c] ;  /* 0x00548c00011a7983 */ /* 0x000ee80000300800 */
[----:B------:R-:W3:Y:S04]  /*55150*/  LDL.LU R27, [R1+0x5488] ;  /* 0x00548800011b7983 */ /* 0x000ee80000300800 */
[----:B------:R-:W2:Y:S04]  /*55160*/  LDL.LU R19, [R1+0x6dc] ;  /* 0x0006dc0001137983 */ /* 0x000ea80000300800 */
[----:B--2---:R0:W-:Y:S04]  /*55170*/  STL.64 [R1+0x5458], R18 ;  /* 0x0054581201007387 */ /* 0x0041e80000100a00 */
[----:B------:R1:W-:Y:S04]  /*55180*/  STL.64 [R1+0x5450], R16 ;  /* 0x0054501001007387 */ /* 0x0003e80000100a00 */
[----:B0-----:R-:W2:Y:S01]  /*55190*/  LDL.64 R18, [R1+0x38] ;  /* 0x0000380001127983 */ /* 0x001ea20000100a00 */
[----:B---3--:R-:W-:Y:S01]  /*551a0*/  HMMA.16816.F32 R8, R20, R26, R8 ;  /* 0x0000001a1408723c */ /* 0x008fe20000001808 */
[----:B-1----:R-:W-:-:S15]  /*551b0*/  IMAD.MOV.U32 R17, RZ, RZ, R3 ;  /* 0x000000ffff117224 */ /* 0x002fde00078e0003 */
[----:B------:R-:W-:-:S03]  /*551c0*/  NOP ;  /* 0x0000000000007918 */ /* 0x000fc60000000000 */
[----:B------:R-:W-:Y:S01]  /*551d0*/  IMAD.MOV.U32 R3, RZ, RZ, R9 ;  /* 0x000000ffff037224 */ /* 0x000fe200078e0009 */
[----:B--2---:R0:W-:Y:S04]  /*551e0*/  STL.64 [R1+0x5468], R18 ;  /* 0x0054681201007387 */ /* 0x0041e80000100a00 */
[----:B------:R-:W2:Y:S04]  /*551f0*/  LDL.LU R16, [R1+0x360] ;  /* 0x0003600001107983 */ /* 0x000ea80000300800 */
[----:B------:R1:W-:Y:S01]  /*55200*/  STL [R1+0x990], R8 ;  /* 0x0009900801007387 */ /* 0x0003e20000100800 */
[----:B0-----:R-:W-:-:S02]  /*55210*/  IMAD.MOV.U32 R18, RZ, RZ, R2 ;  /* 0x000000ffff127224 */ /* 0x001fc400078e0002 */
[----:B------:R-:W-:Y:S02]  /*55220*/  IMAD.MOV.U32 R19, RZ, RZ, R0 ;  /* 0x000000ffff137224 */ /* 0x000fe400078e0000 */
[----:B------:R-:W-:Y:S02]  /*55230*/  IMAD.MOV.U32 R2, RZ, RZ, R10 ;  /* 0x000000ffff027224 */ /* 0x000fe400078e000a */
[----:B------:R-:W-:Y:S02]  /*55240*/  IMAD.MOV.U32 R0, RZ, RZ, R11 ;  /* 0x000000ffff007224 */ /* 0x000fe400078e000b */
[----:B------:R-:W3:Y:S04]  /*55250*/  LDL.LU.64 R10, [R1+0x5480] ;  /* 0x00548000010a7983 */ /* 0x000ee80000300a00 */
[----:B-1----:R-:W2:Y:S04]  /*55260*/  LDL.LU.64 R8, [R1+0x5478] ;  /* 0x0054780001087983 */ /* 0x002ea80000300a00 */
[----:B------:R0:W-:Y:S04]  /*55270*/  STL.64 [R1+0x5460], R26 ;  /* 0x0054601a01007387 */ /* 0x0001e80000100a00 */
[----:B------:R-:W4:Y:S04]  /*55280*/  LDL.LU R24, [R1+0x6e0] ;  /* 0x0006e00001187983 */ /* 0x000f280000300800 */
[----:B------:R-:W4:Y:S01]  /*55290*/  LDL.LU R25, [R1+0x6e4] ;  /* 0x0006e40001197983 */ /* 0x000f220000300800 */
[----:B0-----:R-:W-:-:S02]  /*552a0*/  IMAD.MOV.U32 R26, RZ, RZ, R6 ;  /* 0x000000ffff1a7224 */ /* 0x001fc400078e0006 */
[----:B------:R-:W-:Y:S01]  /*552b0*/  IMAD.MOV.U32 R27, RZ, RZ, R7 ;  /* 0x000000ffff1b7224 */ /* 0x000fe200078e0007 */
[----:B------:R-:W4:Y:S04]  /*552c0*/  LDL.LU R6, [R1+0x5474] ;  /* 0x0054740001067983 */ /* 0x000f280000300800 */
[----:B------:R-:W4:Y:S04]  /*552d0*/  LDL.LU R7, [R1+0x5470] ;  /* 0x0054700001077983 */ /* 0x000f280000300800 */
[----:B------:R-:W-:Y:S04]  /*552e0*/  STL [R1+0x4c1c], R0 ;  /* 0x004c1c0001007387 */ /* 0x000fe80000100800 */
[----:B------:R-:W-:Y:S04]  /*552f0*/  STL [R1+0x4c18], R2 ;  /* 0x004c180201007387 */ /* 0x000fe80000100800 */
[----:B------:R-:W-:Y:S01]  /*55300*/  STL [R1+0x4c14], R3 ;  /* 0x004c140301007387 */ /* 0x000fe20000100800 */
[----:B---3--:R-:W-:Y:S03]  /*55310*/  HMMA.16816.F32 R12, R20, R10, R12 ;  /* 0x0000000a140c723c */ /* 0x008fe6000000180c */
[----:B------:R0:W-:Y:S04]  /*55320*/  STL.64 [R1+0x5348], R10 ;  /* 0x0053480a01007387 */ /* 0x0001e80000100a00 */
[----:B--2---:R-:W-:-:S12]  /*55330*/  STL.64 [R1+0x5340], R8 ;  /* 0x0053400801007387 */ /* 0x004fd80000100a00 */
[----:B------:R-:W-:Y:S04]  /*55340*/  STL.64 [R1+0x980], R12 ;  /* 0x0009800c01007387 */ /* 0x000fe80000100a00 */
[----:B------:R1:W-:Y:S01]  /*55350*/  STL.64 [R1+0x988], R14 ;  /* 0x0009880e01007387 */ /* 0x0003e20000100a00 */
[----:B----4-:R-:W-:Y:S03]  /*55360*/  HMMA.16816.F32 R16, R20, R6, R16 ;  /* 0x000000061410723c */ /* 0x010fe60000001810 */
[----:B0-----:R-:W2:Y:S01]  /*55370*/  LDL.64 R10, [R1+0xc8] ;  /* 0x0000c800010a7983 */ /* 0x001ea20000100a00 */
[----:B-1----:R-:W0:Y:S02]  /*55380*/  S2R R15, SR_TID.X ;  /* 0x00000000000f7919 */ /* 0x002e240000002100 */
[C---:B0-----:R-:W-:Y:S01]  /*55390*/  LOP3.LUT R28, R15.reuse, 0x7, RZ, 0xc0, !PT ;  /* 0x000000070f1c7812 */ /* 0x041fe200078ec0ff */
[----:B------:R-:W-:-:S04]  /*553a0*/  IMAD.SHL.U32 R14, R15, 0x2, RZ ;  /* 0x000000020f0e7824 */ /* 0x000fc800078e00ff */
[----:B------:R-:W-:Y:S01]  /*553b0*/  IMAD R28, R28, 0x110, RZ ;  /* 0x000001101c1c7824 */ /* 0x000fe200078e02ff */
[----:B------:R-:W-:-:S04]  /*553c0*/  SHF.L.U32 R15, R15, 0x7, RZ ;  /* 0x000000070f0f7819 */ /* 0x000fc800000006ff */
[----:B------:R-:W-:-:S04]  /*553d0*/  LOP3.LUT R28, R28, 0x10, R14, 0x78, !PT ;  /* 0x000000101c1c7812 */ /* 0x000fc800078e780e */
[----:B------:R-:W-:-:S04]  /*553e0*/  LOP3.LUT R28, R28, 0x800, R15, 0xf8, !PT ;  /* 0x000008001c1c7812 */ /* 0x000fc800078ef80f */
[----:B------:R-:W-:-:S05]  /*553f0*/  LOP3.LUT R28, R28, 0x20, RZ, 0x3c, !PT ;  /* 0x000000201c1c7812 */ /* 0x000fca00078e3cff */
[----:B------:R-:W0:Y:S04]  /*55400*/  LDSM.16.MT88.4 R12, [R28+UR5+0x11000] ;  /* 0x011000051c0c783b */ /* 0x000e280008004200 */
[----:B------:R-:W-:Y:S04]  /*55410*/  STL.64 [R1+0x970], R16 ;  /* 0x0009701001007387 */ /* 0x000fe80000100a00 */
[----:B------:R1:W-:Y:S04]  /*55420*/  STL.64 [R1+0x978], R18 ;  /* 0x0009781201007387 */ /* 0x0003e80000100a00 */
[----:B-1----:R-:W3:Y:S04]  /*55430*/  LDL.LU.64 R18, [R1+0x5468] ;  /* 0x0054680001127983 */ /* 0x002ee80000300a00 */
[----:B------:R-:W-:Y:S04]  /*55440*/  STL.64 [R1+0x5358], R6 ;  /* 0x0053580601007387 */ /* 0x000fe80000100a00 */
[----:B------:R1:W-:Y:S04]  /*55450*/  STL.64 [R1+0x5350], R4 ;  /* 0x0053500401007387 */ /* 0x0003e80000100a00 */
[----:B-1----:R-:W2:Y:S04]  /*55460*/  LDL.LU R4, [R1+0x6c0] ;  /* 0x0006c00001047983 */ /* 0x002ea80000300800 */
[----:B------:R-:W2:Y:S04]  /*55470*/  LDL.LU R5, [R1+0x6c4] ;  /* 0x0006c40001057983 */ /* 0x000ea80000300800 */
[----:B------:R-:W2:Y:S04]  /*55480*/  LDL.LU R6, [R1+0x6c8] ;  /* 0x0006c80001067983 */ /* 0x000ea80000300800 */
[----:B------:R-:W2:Y:S04]  /*55490*/  LDL.LU R7, [R1+0x6cc] ;  /* 0x0006cc0001077983 */ /* 0x000ea80000300800 */
[----:B0-----:R0:W-:Y:S04]  /*554a0*/  STL.64 [R1+0x5240], R14 ;  /* 0x0052400e01007387 */ /* 0x0011e80000100a00 */
[----:B------:R-:W-:Y:S04]  /*554b0*/  STL.64 [R1+0x5238], R12 ;  /* 0x0052380c01007387 */ /* 0x000fe80000100a00 */
[----:B0-----:R-:W4:Y:S04]  /*554c0*/  LDL R14, [R1+0x48] ;  /* 0x00004800010e7983 */ /* 0x001f280000100800 */
[----:B------:R-:W4:Y:S01]  /*554d0*/  LDL R15, [R1+0x4c] ;  /* 0x00004c00010f7983 */ /* 0x000f220000100800 */
[----:B---3--:R-:W-:Y:S01]  /*554e0*/  HMMA.16816.F32 R24, R20, R18, R24 ;  /* 0x000000121418723c */ /* 0x008fe20000001818 */
[----:B------:R-:W-:-:S02]  /*554f0*/  IMAD.MOV.U32 R2, RZ, RZ, R18 ;  /* 0x000000ffff027224 */ /* 0x000fc400078e0012 */
[----:B------:R-:W-:Y:S01]  /*55500*/  IMAD.MOV.U32 R0, RZ, RZ, R19 ;  /* 0x000000ffff007224 */ /* 0x000fe200078e0013 */
[----:B----4-:R0:W-:Y:S04]  /*55510*/  STL.64 [R1+0x5430], R14 ;  /* 0x0054300e01007387 */ /* 0x0101e80000100a00 */
[----:B0-----:R-:W3:Y:S11]  /*55520*/  LDL.64 R14, [R1+0xd8] ;  /* 0x0000d800010e7983 */ /* 0x001ef60000100a00 */
[----:B------:R-:W-:Y:S04]  /*55530*/  STL.64 [R1+0xdb0], R24 ;  /* 0x000db01801007387 */ /* 0x000fe80000100a00 */
[----:B------:R0:W-:Y:S04]  /*55540*/  STL.64 [R1+0xdb8], R26 ;  /* 0x000db81a01007387 */ /* 0x0001e80000100a00 */
[----:B0-----:R-:W4:Y:S04]  /*55550*/  LDL.LU.64 R26, [R1+0x5460] ;  /* 0x00546000011a7983 */ /* 0x001f280000300a00 */
[----:B------:R-:W3:Y:S04]  /*55560*/  LDL.LU.64 R18, [R1+0x5458] ;  /* 0x0054580001127983 */ /* 0x000ee80000300a00 */
[----:B------:R-:W3:Y:S01]  /*55570*/  LDL.LU.64 R16, [R1+0x5450] ;  /* 0x0054500001107983 */ /* 0x000ee20000300a00 */
[----:B--2---:R-:W-:Y:S03]  /*55580*/  HMMA.16816.F32 R4, R20, R10, R4 ;  /* 0x0000000a1404723c */ /* 0x004fe60000001804 */
[----:B------:R-:W-:Y:S04]  /*55590*/  STL [R1+0x531c], R0 ;  /* 0x00531c0001007387 */ /* 0x000fe80000100800 */
[----:B------:R-:W-:Y:S01]  /*555a0*/  STL [R1+0x5318], R2 ;  /* 0x0053180201007387 */ /* 0x000fe20000100800 */
[----:B------:R-:W-:-:S02]  /*555b0*/  IMAD.MOV.U32 R28, RZ, RZ, R10 ;  /* 0x000000ffff1c7224 */ /* 0x000fc400078e000a */
[----:B------:R-:W-:Y:S01]  /*555c0*/  IMAD.MOV.U32 R25, RZ, RZ, R11 ;  /* 0x000000ffff197224 */ /* 0x000fe200078e000b */
[----:B---3--:R-:W-:Y:S01]  /*555d0*/  HMMA.16816.F32 R16, R20, R14, R16 ;  /* 0x0000000e1410723c */ /* 0x008fe20000001810 */
[----:B------:R-:W-:Y:S02]  /*555e0*/  IMAD.MOV.U32 R3, RZ, RZ, R15 ;  /* 0x000000ffff037224 */ /* 0x000fe400078e000f */
[----:B------:R-:W-:-:S15]  /*555f0*/  IMAD.MOV.U32 R24, RZ, RZ, R14 ;  /* 0x000000ffff187224 */ /* 0x000fde00078e000e */
[----:B------:R-:W-:Y:S01]  /*55600*/  NOP ;  /* 0x0000000000007918 */ /* 0x000fe20000000000 */
[----:B------:R-:W-:Y:S04]  /*55610*/  STL.64 [R1+0xda0], R16 ;  /* 0x000da01001007387 */ /* 0x000fe80000100a00 */
[----:B------:R0:W-:Y:S04]  /*55620*/  STL.64 [R1+0xda8], R18 ;  /* 0x000da81201007387 */ /* 0x0001e80000100a00 */
[----:B0-----:R-:W2:Y:S04]  /*55630*/  LDL.LU.64 R18, [R1+0x5448] ;  /* 0x0054480001127983 */ /* 0x001ea80000300a00 */
[----:B------:R-:W3:Y:S04]  /*55640*/  LDL.LU.64 R16, [R1+0x5440] ;  /* 0x0054400001107983 */ /* 0x000ee80000300a00 */
[----:B------:R-:W-:Y:S04]  /*55650*/  STL [R1+0x5324], R3 ;  /* 0x0053240301007387 */ /* 0x000fe80000100800 */
[----:B------:R-:W-:Y:S04]  /*55660*/  STL [R1+0x5320], R24 ;  /* 0x0053201801007387 */ /* 0x000fe80000100800 */
[----:B------:R-:W-:Y:S04]  /*55670*/  STL.64 [R1+0xd90], R4 ;  /* 0x000d900401007387 */ /* 0x000fe80000100a00 */
[----:B------:R2:W-:Y:S04]  /*55680*/  STL.64 [R1+0xd98], R6 ;  /* 0x000d980601007387 */ /* 0x0005e80000100a00 */
[----:B------:R-:W3:Y:S04]  /*55690*/  LDL.LU R8, [R1+0x200] ;  /* 0x0002000001087983 */ /* 0x000ee80000300800 */
[----:B------:R-:W3:Y:S04]  /*556a0*/  LDL.LU R9, [R1+0x204] ;  /* 0x0002040001097983 */ /* 0x000ee80000300800 */
[----:B------:R-:W3:Y:S04]  /*556b0*/  LDL.LU R10, [R1+0x208] ;  /* 0x00020800010a7983 */ /* 0x000ee80000300800 */
[----:B------:R-:W3:Y:S01]  /*556c0*/  LDL.LU R11, [R1+0x20c] ;  /* 0x00020c00010b7983 */ /* 0x000ee20000300800 */
[----:B--2---:R-:W-:-:S02]  /*556d0*/  IMAD.MOV.U32 R6, RZ, RZ, R19 ;  /* 0x000000ffff067224 */ /* 0x004fc400078e0013 */
[----:B------:R-:W-:Y:S01]  /*556e0*/  IMAD.MOV.U32 R7, RZ, RZ, R18 ;  /* 0x000000ffff077224 */ /* 0x000fe200078e0012 */
[----:B---3--:R-:W-:Y:S04]  /*556f0*/  STL.64 [R1+0x5368], R10 ;  /* 0x0053680a01007387 */ /* 0x008fe80000100a00 */
[----:B------:R0:W-:Y:S04]  /*55700*/  STL.64 [R1+0x5360], R8 ;  /* 0x0053600801007387 */ /* 0x0001e80000100a00 */
[----:B------:R1:W-:Y:S04]  /*55710*/  STL.64 [R1+0x5370], R6 ;  /* 0x0053700601007387 */ /* 0x0003e80000100a00 */
[----:B0-----:R-:W2:Y:S04]  /*55720*/  LDL.LU R8, [R1+0x210] ;  /* 0x0002100001087983 */ /* 0x001ea80000300800 */
[----:B------:R-:W2:Y:S04]  /*55730*/  LDL.LU R9, [R1+0x214] ;  /* 0x0002140001097983 */ /* 0x000ea80000300800 */
[----:B------:R-:W3:Y:S04]  /*55740*/  LDL.LU R10, [R1+0x218] ;  /* 0x00021800010a7983 */ /* 0x000ee80000300800 */
[----:B------:R-:W3:Y:S01]  /*55750*/  LDL.LU R11, [R1+0x21c] ;  /* 0x00021c00010b7983 */ /* 0x000ee20000300800 */
[----:B-1----:R-:W-:-:S02]  /*55760*/  IMAD.MOV.U32 R6, RZ, RZ, R17 ;  /* 0x000000ffff067224 */ /* 0x002fc400078e0011 */
[----:B------:R-:W-:Y:S01]  /*55770*/  IMAD.MOV.U32 R7, RZ, RZ, R16 ;  /* 0x000000ffff077224 */ /* 0x000fe200078e0010 */
[----:B---3--:R-:W-:Y:S04]  /*55780*/  STL.64 [R1+0x5380], R10 ;  /* 0x0053800a01007387 */ /* 0x008fe80000100a00 */
[----:B--2---:R0:W-:Y:S04]  /*55790*/  STL.64 [R1+0x5378], R8 ;  /* 0x0053780801007387 */ /* 0x0041e80000100a00 */
[----:B------:R-:W-:Y:S04]  /*557a0*/  STL.64 [R1+0x5388], R6 ;  /* 0x0053880601007387 */ /* 0x000fe80000100a00 */
[----:B0-----:R-:W2:Y:S04]  /*557b0*/  LDL.LU R8, [R1+0x220] ;  /* 0x0002200001087983 */ /* 0x001ea80000300800 */
[----:B------:R-:W2:Y:S04]  /*557c0*/  LDL.LU R9, [R1+0x224] ;  /* 0x0002240001097983 */ /* 0x000ea80000300800 */
[----:B------:R-:W3:Y:S04]  /*557d0*/  LDL.LU R10, [R1+0x228] ;  /* 0x00022800010a7983 */ /* 0x000ee80000300800 */
[----:B------:R-:W3:Y:S04]  /*557e0*/  LDL.LU R11, [R1+0x22c] ;  /* 0x00022c00010b7983 */ /* 0x000ee80000300800 */
[----:B------:R-:W2:Y:S04]  /*557f0*/  LDL.LU R16, [R1+0x350] ;  /* 0x0003500001107983 */ /* 0x000ea80000300800 */
[----:B------:R-:W2:Y:S04]  /*55800*/  LDL.LU R17, [R1+0x354] ;  /* 0x0003540001117983 */ /* 0x000ea80000300800 */
[----:B------:R-:W2:Y:S04]  /*55810*/  LDL.LU R18, [R1+0x358] ;  /* 0x0003580001127983 */ /* 0x000ea80000300800 */
[----:B------:R-:W2:Y:S04]  /*55820*/  LDL.LU R19, [R1+0x35c] ;  /* 0x00035c0001137983 */ /* 0x000ea80000300800 */
[----:B--2---:R0:W-:Y:S04]  /*55830*/  STL.64 [R1+0x53b8], R18 ;  /* 0x0053b81201007387 */ /* 0x0041e80000100a00 */
[----:B------:R-:W-:Y:S04]  /*55840*/  STL.64 [R1+0x53b0], R16 ;  /* 0x0053b01001007387 */ /* 0x000fe80000100a00 */
[----:B0-----:R-:W2:Y:S04]  /*55850*/  LDL.64 R18, [R1+0x68] ;  /* 0x0000680001127983 */ /* 0x001ea80000100a00 */
[----:B--2---:R0:W-:Y:S04]  /*55860*/  STL.64 [R1+0x53c8], R18 ;  /* 0x0053c81201007387 */ /* 0x0041e80000100a00 */
[----:B0-----:R-:W2:Y:S01]  /*55870*/  LDL.64 R18, [R1+0x78] ;  /* 0x0000780001127983 */ /* 0x001ea20000100a00 */
[----:B------:R-:W-:-:S03]  /*55880*/  MOV R7, R29 ;  /* 0x0000001d00077202 */ /* 0x000fc60000000f00 */
[----:B--2---:R0:W-:Y:S04]  /*55890*/  STL.64 [R1+0x53e0], R18 ;  /* 0x0053e01201007387 */ /* 0x0041e80000100a00 */
[----:B---3--:R-:W-:Y:S04]  /*558a0*/  STL.64 [R1+0x5398], R10 ;  /* 0x0053980a01007387 */ /* 0x008fe80000100a00 */
[----:B------:R-:W-:Y:S04]  /*558b0*/  STL.64 [R1+0x5390], R8 ;  /* 0x0053900801007387 */ /* 0x000fe80000100a00 */
[----:B------:R-:W2:Y:S04]  /*558c0*/  LDL R6, [R1+0x28] ;  /* 0x0000280001067983 */ /* 0x000ea80000100800 */
[----:B------:R-:W3:Y:S04]  /*558d0*/  LDL.LU R29, [R1+0x5438] ;  /* 0x00543800011d7983 */ /* 0x000ee80000300800 */
[----:B0-----:R-:W2:Y:S04]  /*558e0*/  LDL.64 R18, [R1+0x88] ;  /* 0x0000880001127983 */ /* 0x001ea80000100a00 */
[----:B--2---:R0:W-:Y:S04]  /*558f0*/  STL.64 [R1+0x53f8], R18 ;  /* 0x0053f81201007387 */ /* 0x0041e80000100a00 */
[----:B0-----:R-:W2:Y:S04]  /*55900*/  LDL.64 R18, [R1+0x98] ;  /* 0x0000980001127983 */ /* 0x001ea80000100a00 */
[----:B--2---:R0:W-:Y:S04]  /*55910*/  STL.64 [R1+0x5410], R18 ;  /* 0x0054101201007387 */ /* 0x0041e80000100a00 */
[----:B0-----:R-:W2:Y:S04]  /*55920*/  LDL.64 R18, [R1+0xa8] ;  /* 0x0000a80001127983 */ /* 0x001ea80000100a00 */
[----:B--2---:R-:W-:Y:S04]  /*55930*/  STL.64 [R1+0x5428], R18 ;  /* 0x0054281201007387 */ /* 0x004fe80000100a00 */
[----:B------:R0:W-:Y:S04]  /*55940*/  STL.64 [R1+0x53c0], R6 ;  /* 0x0053c00601007387 */ /* 0x0001e80000100a00 */
[----:B------:R-:W2:Y:S04]  /*55950*/  LDL.LU R4, [R1+0x660] ;  /* 0x0006600001047983 */ /* 0x000ea80000300800 */
[----:B------:R-:W2:Y:S04]  /*55960*/  LDL.LU R5, [R1+0x664] ;  /* 0x0006640001057983 */ /* 0x000ea80000300800 */
[----:B0-----:R-:W2:Y:S04]  /*55970*/  LDL.LU R6, [R1+0x668] ;  /* 0x0006680001067983 */ /* 0x001ea80000300800 */
[----:B------:R-:W2:Y:S04]  /*55980*/  LDL.LU R7, [R1+0x66c] ;  /* 0x00066c0001077983 */ /* 0x000ea80000300800 */
[----:B------:R-:W3:Y:S04]  /*55990*/  LDL.LU R12, [R1+0x6b0] ;  /* 0x0006b000010c7983 */ /* 0x000ee80000300800 */
[----:B------:R-:W3:Y:S04]  /*559a0*/  LDL.LU R13, [R1+0x6b4] ;  /* 0x0006b400010d7983 */ /* 0x000ee80000300800 */
[----:B------:R-:W3:Y:S04]  /*559b0*/  LDL.LU R14, [R1+0x6b8] ;  /* 0x0006b800010e7983 */ /* 0x000ee80000300800 */
[----:B------:R-:W3:Y:S04]  /*559c0*/  LDL.LU R15, [R1+0x6bc] ;  /* 0x0006bc00010f7983 */ /* 0x000ee80000300800 */
[----:B------:R-:W3:Y:S04]  /*559d0*/  LDL.64 R18, [R1+0xb8] ;  /* 0x0000b80001127983 */ /* 0x000ee80000100a00 */
[----:B--2---:R-:W-:Y:S04]  /*559e0*/  STL.64 [R1+0x53d8], R6 ;  /* 0x0053d80601007387 */ /* 0x004fe80000100a00 */
[----:B------:R0:W-:Y:S04]  /*559f0*/  STL.64 [R1+0x53d0], R4 ;  /* 0x0053d00401007387 */ /* 0x0001e80000100a00 */
[----:B0-----:R-:W2:Y:S04]  /*55a00*/  LDL.LU R4, [R1+0x670] ;  /* 0x0006700001047983 */ /* 0x001ea80000300800 */
[----:B------:R-:W2:Y:S04]  /*55a10*/  LDL.LU R5, [R1+0x674] ;  /* 0x0006740001057983 */ /* 0x000ea80000300800 */
[----:B------:R-:W2:Y:S04]  /*55a20*/  LDL.LU R6, [R1+0x678] ;  /* 0x0006780001067983 */ /* 0x000ea80000300800 */
[----:B------:R-:W2:Y:S04]  /*55a30*/  LDL.LU R7, [R1+0x67c] ;  /* 0x00067c0001077983 */ /* 0x000ea80000300800 */
[----:B--2---:R-:W-:Y:S04]  /*55a40*/  STL.64 [R1+0x53f0], R6 ;  /* 0x0053f00601007387 */ /* 0x004fe80000100a00 */
[----:B------:R0:W-:Y:S04]  /*55a50*/  STL.64 [R1+0x53e8], R4 ;  /* 0x0053e80401007387 */ /* 0x0001e80000100a00 */
[----:B0-----:R-:W2:Y:S04]  /*55a60*/  LDL.LU R4, [R1+0x680] ;  /* 0x0006800001047983 */ /* 0x001ea80000300800 */
[----:B------:R-:W2:Y:S04]  /*55a70*/  LDL.LU R5, [R1+0x684] ;  /* 0x0006840001057983 */ /* 0x000ea80000300800 */
[----:B------:R-:W2:Y:S04]  /*55a80*/  LDL.LU R6, [R1+0x688] ;  /* 0x0006880001067983 */ /* 0x000ea80000300800 */
[----:B------:R-:W2:Y:S01]  /*55a90*/  LDL.LU R7, [R1+0x68c] ;  /* 0x00068c0001077983 */ /* 0x000ea20000300800 */
[----:B---3--:R-:W-:Y:S03]  /*55aa0*/  HMMA.16816.F32 R12, R20, R18, R12 ;  /* 0x00000012140c723c */ /* 0x008fe6000000180c */
[----:B--2---:R-:W-:Y:S04]  /*55ab0*/  STL.64 [R1+0x5408], R6 ;  /* 0x0054080601007387 */ /* 0x004fe80000100a00 */
[----:B------:R0:W-:Y:S04]  /*55ac0*/  STL.64 [R1+0x5400], R4 ;  /* 0x0054000401007387 */ /* 0x0001e80000100a00 */
[----:B0-----:R-:W2:Y:S04]  /*55ad0*/  LDL.LU R4, [R1+0x690] ;  /* 0x0006900001047983 */ /* 0x001ea80000300800 */
[----:B------:R-:W2:Y:S04]  /*55ae0*/  LDL.LU R5, [R1+0x694] ;  /* 0x0006940001057983 */ /* 0x000ea80000300800 */
[----:B------:R-:W3:Y:S04]  /*55af0*/  LDL.LU R6, [R1+0x698] ;  /* 0x0006980001067983 */ /* 0x000ee80000300800 */
[----:B------:R-:W3:Y:S04]  /*55b00*/  LDL.LU R7, [R1+0x69c] ;  /* 0x00069c0001077983 */ /* 0x000ee80000300800 */
[----:B---3--:R-:W-:Y:S04]  /*55b10*/  STL.64 [R1+0x5420], R6 ;  /* 0x0054200601007387 */ /* 0x008fe80000100a00 */
[----:B--2---:R0:W-:Y:S04]  /*55b20*/  STL.64 [R1+0x5418], R4 ;  /* 0x0054180401007387 */ /* 0x0041e80000100a00 */
[----:B0-----:R-:W2:Y:S04]  /*55b30*/  LDL.LU R4, [R1+0x6a0] ;  /* 0x0006a00001047983 */ /* 0x001ea80000300800 */
[----:B------:R-:W2:Y:S04]  /*55b40*/  LDL.LU R5, [R1+0x6a4] ;  /* 0x0006a40001057983 */ /* 0x000ea80000300800 */
[----:B------:R-:W2:Y:S04]  /*55b50*/  LDL.LU R6, [R1+0x6a8] ;  /* 0x0006a80001067983 */ /* 0x000ea80000300800 */
[----:B------:R-:W2:Y:S04]  /*55b60*/  LDL.LU R7, [R1+0x6ac] ;  /* 0x0006ac0001077983 */ /* 0x000ea80000300800 */
[----:B------:R-:W3:Y:S04]  /*55b70*/  LDL.LU R8, [R1+0x230] ;  /* 0x0002300001087983 */ /* 0x000ee80000300800 */
[----:B------:R-:W3:Y:S04]  /*55b80*/  LDL.LU R9, [R1+0x234] ;  /* 0x0002340001097983 */ /* 0x000ee80000300800 */
[----:B------:R-:W3:Y:S04]  /*55b90*/  LDL.LU R10, [R1+0x238] ;  /* 0x00023800010a7983 */ /* 0x000ee80000300800 */
[----:B------:R-:W3:Y:S04]  /*55ba0*/  LDL.LU R11, [R1+0x23c] ;  /* 0x00023c00010b7983 */ /* 0x000ee80000300800 */
[----:B------:R-:W-:Y:S04]  /*55bb0*/  STL [R1+0x532c], R25 ;  /* 0x00532c1901007387 */ /* 0x000fe80000100800 */
[----:B------:R-:W-:Y:S04]  /*55bc0*/  STL [R1+0x5328], R28 ;  /* 0x0053281c01007387 */ /* 0x000fe80000100800 */
[----:B------:R0:W-:Y:S04]  /*55bd0*/  STL.64 [R1+0xd80], R12 ;  /* 0x000d800c01007387 */ /* 0x0001e80000100a00 */
[----:B------:R1:W-:Y:S01]  /*55be0*/  STL.64 [R1+0xd88], R14 ;  /* 0x000d880e01007387 */ /* 0x0003e20000100a00 */
[----:B0-----:R-:W-:-:S03]  /*55bf0*/  IMAD.MOV.U32 R13, RZ, RZ, R18 ;  /* 0x000000ffff0d7224 */ /* 0x001fc600078e0012 */
[----:B-1----:R-:W2:Y:S01]  /*55c00*/  LDL.LU.64 R14, [R1+0x5430] ;  /* 0x00543000010e7983 */ /* 0x002ea20000300a00 */
[----:B------:R-:W-:-:S03]  /*55c10*/  IMAD.MOV.U32 R12, RZ, RZ, R19 ;  /* 0x000000ffff0c7224 */ /* 0x000fc600078e0013 */
[----:B------:R-:W2:Y:S04]  /*55c20*/  LDL.LU.64 R18, [R1+0x5428] ;  /* 0x0054280001127983 */ /* 0x000ea80000300a00 */
[----:B------:R-:W-:Y:S04]  /*55c30*/  STL [R1+0x5334], R12 ;  /* 0x0053340c01007387 */ /* 0x000fe80000100800 */
[----:B------:R-:W-:Y:S01]  /*55c40*/  STL [R1+0x5330], R13 ;  /* 0x0053300d01007387 */ /* 0x000fe20000100800 */
[----:B--2---:R-:W-:Y:S01]  /*55c50*/  HMMA.16816.F32 R4, R20, R18, R4 ;  /* 0x000000121404723c */ /* 0x004fe20000001804 */
[----:B------:R-:W-:-:S02]  /*55c60*/  IMAD.MOV.U32 R0, RZ, RZ, R18 ;  /* 0x000000ffff007224 */ /* 0x000fc400078e0012 */
[----:B------:R-:W-:-:S15]  /*55c70*/  IMAD.MOV.U32 R2, RZ, RZ, R19 ;  /* 0x000000ffff027224 */ /* 0x000fde00078e0013 */
[----:B------:R-:W-:Y:S01]  /*55c80*/  NOP ;  /* 0x0000000000007918 */ /* 0x000fe20000000000 */
[----:B------:R-:W-:Y:S04]  /*55c90*/  STL.64 [R1+0xd70], R4 ;  /* 0x000d700401007387 */ /* 0x000fe80000100a00 */
[----:B------:R0:W-:Y:S04]  /*55ca0*/  STL.64 [R1+0xd78], R6 ;  /* 0x000d780601007387 */ /* 0x0001e80000100a00 */
[----:B0-----:R-:W2:Y:S04]  /*55cb0*/  LDL.LU.64 R6, [R1+0x5420] ;  /* 0x0054200001067983 */ /* 0x001ea80000300a00 */
[----:B------:R-:W2:Y:S04]  /*55cc0*/  LDL.LU.64 R4, [R1+0x5418] ;  /* 0x0054180001047983 */ /* 0x000ea80000300a00 */
        /* <DEDUP_REMOVED lines=11> */
[----:B------:R-:W2:Y:S02]  /*55d80*/  LDL.LU.64 R18, [R1+0x53f8] ;  /* 0x0053f80001127983 */ /* 0x000ea40000300a00 */
        /* <DEDUP_REMOVED lines=19> */
[----:B------:R-:W-:Y:S01]  /*55ec0*/  MOV R2, R18 ;  /* 0x0000001200027202 */ /* 0x000fe20000000f00 */
[----:B------:R-:W-:-:S15]  /*55ed0*/  IMAD.MOV.U32 R0, RZ, RZ, R19 ;  /* 0x000000ffff007224 */ /* 0x000fde00078e0013 */
[----:B------:R-:W-:Y:S02]  /*55ee0*/  NOP ;  /* 0x0000000000007918 */ /* 0x000fe40000000000 */
[----:B------:R-:W-:Y:S04]  /*55ef0*/  STL.64 [R1+0xd30], R4 ;  /* 0x000d300401007387 */ /* 0x000fe80000100a00 */
[----:B------:R0:W-:Y:S04]  /*55f00*/  STL.64 [R1+0xd38], R6 ;  /* 0x000d380601007387 */ /* 0x0001e80000100a00 */
[----:B0-----:R-:W3:Y:S04]  /*55f10*/  LDL.LU.64 R6, [R1+0x53c0] ;  /* 0x0053c00001067983 */ /* 0x001ee80000300a00 */
[----:B------:R-:W2:Y:S04]  /*55f20*/  LDL.LU.64 R18, [R1+0x53b8] ;  /* 0x0053b80001127983 */ /* 0x000ea80000300a00 */
[----:B------:R-:W2:Y:S02]  /*55f30*/  LDL.LU.64 R16, [R1+0x53b0] ;  /* 0x0053b00001107983 */ /* 0x000ea40000300a00 */
[----:B--2---:R-:W-:Y:S02]  /*55f40*/  HMMA.16816.F32 R20, R20, R14, R16 ;  /* 0x0000000e1414723c */ /* 0x004fe40000001810 */
[----:B------:R-:W3:Y:S04]  /*55f50*/  LDL.LU.64 R18, [R1+0x53a8] ;  /* 0x0053a80001127983 */ /* 0x000ee80000300a00 */
[----:B------:R-:W3:-:S13]  /*55f60*/  LDL.LU.64 R16, [R1+0x53a0] ;  /* 0x0053a00001107983 */ /* 0x000eda0000300a00 */
[----:B------:R0:W-:Y:S04]  /*55f70*/  STL.64 [R1+0x960], R20 ;  /* 0x0009601401007387 */ /* 0x0001e80000100a00 */
[----:B------:R1:W-:Y:S04]  /*55f80*/  STL.64 [R1+0x968], R22 ;  /* 0x0009681601007387 */ /* 0x0003e80000100a00 */
[----:B0-----:R-:W2:Y:S04]  /*55f90*/  LDL.LU R20, [R1+0x1f0] ;  /* 0x0001f00001147983 */ /* 0x001ea80000300800 */
[----:B------:R-:W2:Y:S04]  /*55fa0*/  LDL.LU R21, [R1+0x1f4] ;  /* 0x0001f40001157983 */ /* 0x000ea80000300800 */
[----:B-1----:R-:W2:Y:S04]  /*55fb0*/  LDL.LU R22, [R1+0x1f8] ;  /* 0x0001f80001167983 */ /* 0x002ea80000300800 */
[----:B------:R-:W2:Y:S04]  /*55fc0*/  LDL.LU R23, [R1+0x1fc] ;  /* 0x0001fc0001177983 */ /* 0x000ea80000300800 */
[----:B------:R-:W-:Y:S01]  /*55fd0*/  STL.64 [R1+0x5250], R14 ;  /* 0x0052500e01007387 */ /* 0x000fe20000100a00 */
[----:B---3--:R-:W-:Y:S03]  /*55fe0*/  HMMA.16816.F32 R4, R16, R6, R8 ;  /* 0x000000061004723c */ /* 0x008fe60000001808 */
[----:B------:R-:W3:Y:S04]  /*55ff0*/  LDL.LU.64 R10, [R1+0x5398] ;  /* 0x00539800010a7983 */ /* 0x000ee80000300a00 */
[----:B------:R-:W3:-:S12]  /*56000*/  LDL.LU.64 R8, [R1+0x5390] ;  /* 0x0053900001087983 */ /* 0x000ed80000300a00 */
[----:B------:R-:W-:Y:S04]  /*56010*/  STL.64 [R1+0x670], R4 ;  /* 0x0006700401007387 */ /* 0x000fe80000100a00 */
[----:B------:R0:W-:Y:S04]  /*56020*/  STL.64 [R1+0x678], R6 ;  /* 0x0006780601007387 */ /* 0x0001e80000100a00 */
[----:B0-----:R-:W3:Y:S02]  /*56030*/  LDL.LU.64 R6, [R1+0x5388] ;  /* 0x0053880001067983 */ /* 0x001ee40000300a00 */
[----:B---3--:R-:W-:Y:S02]  /*56040*/  HMMA.16816.F32 R4, R16, R6, R8 ;  /* 0x000000061004723c */ /* 0x008fe40000001808 */
[----:B------:R-:W3:Y:S04]  /*56050*/  LDL.LU.64 R10, [R1+0x5380] ;  /* 0x00538000010a7983 */ /* 0x000ee80000300a00 */
[----:B------:R-:W3:-:S13]  /*56060*/  LDL.LU.64 R8, [R1+0x5378] ;  /* 0x0053780001087983 */ /* 0x000eda0000300a00 */
[----:B------:R-:W-:Y:S04]  /*56070*/  STL.64 [R1+0x660], R4 ;  /* 0x0006600401007387 */ /* 0x000fe80000100a00 */
[----:B------:R0:W-:Y:S04]  /*56080*/  STL.64 [R1+0x668], R6 ;  /* 0x0006680601007387 */ /* 0x0001e80000100a00 */
[----:B0-----:R-:W3:Y:S02]  /*56090*/  LDL.LU.64 R6, [R1+0x5370] ;  /* 0x0053700001067983 */ /* 0x001ee40000300a00 */
[----:B---3--:R-:W-:Y:S02]  /*560a0*/  HMMA.16816.F32 R4, R16, R6, R8 ;  /* 0x000000061004723c */ /* 0x008fe40000001808 */
[----:B------:R-:W4:Y:S04]  /*560b0*/  LDL.LU.64 R10, [R1+0x5368] ;  /* 0x00536800010a7983 */ /* 0x000f280000300a00 */
[----:B------:R-:W4:-:S13]  /*560c0*/  LDL.LU.64 R8, [R1+0x5360] ;  /* 0x0053600001087983 */ /* 0x000f1a0000300a00 */
[----:B------:R-:W-:Y:S04]  /*560d0*/  STL.64 [R1+0x3b0], R4 ;  /* 0x0003b00401007387 */ /* 0x000fe80000100a00 */
[----:B------:R0:W-:Y:S04]  /*560e0*/  STL.64 [R1+0x3b8], R6 ;  /* 0x0003b80601007387 */ /* 0x0001e80000100a00 */
[----:B0-----:R-:W3:Y:S04]  /*560f0*/  LDL.LU.64 R6, [R1+0x5358] ;  /* 0x0053580001067983 */ /* 0x001ee80000300a00 */
[----:B------:R-:W2:Y:S01]  /*56100*/  LDL.LU.64 R4, [R1+0x5350] ;  /* 0x0053500001047983 */ /* 0x000ea20000300a00 */
[----:B----4-:R-:W-:-:S15]  /*56110*/  HMMA.16816.F32 R8, R16, R26, R8 ;  /* 0x0000001a1008723c */ /* 0x010fde0000001808 */
[----:B------:R-:W-:-:S04]  /*56120*/  NOP ;  /* 0x0000000000007918 */ /* 0x000fc80000000000 */
[----:B------:R-:W-:Y:S04]  /*56130*/  STL.64 [R1+0x380], R8 ;  /* 0x0003800801007387 */ /* 0x000fe80000100a00 */
[----:B------:R0:W-:Y:S04]  /*56140*/  STL.64 [R1+0x388], R10 ;  /* 0x0003880a01007387 */ /* 0x0001e80000100a00 */
[----:B0-----:R-:W2:Y:S04]  /*56150*/  LDL.LU.64 R10, [R1+0x5348] ;  /* 0x00534800010a7983 */ /* 0x001ea80000300a00 */
[----:B------:R-:W4:Y:S04]  /*56160*/  LDL.LU.64 R8, [R1+0x5340] ;  /* 0x0053400001087983 */ /* 0x000f280000300a00 */
[----:B------:R-:W-:Y:S01]  /*56170*/  STL.64 [R1+0x5200], R26 ;  /* 0x0052001a01007387 */ /* 0x000fe20000100a00 */
[----:B--2---:R-:W-:Y:S03]  /*56180*/  HMMA.16816.F32 R20, R16, R10, R20 ;  /* 0x0000000a1014723c */ /* 0x004fe60000001814 */
[----:B------:R-:W-:Y:S04]  /*56190*/  STL.64 [R1+0x51f8], R10 ;  /* 0x0051f80a01007387 */ /* 0x000fe80000100a00 */
[----:B----4-:R0:W-:-:S12]  /*561a0*/  STL.64 [R1+0x51f0], R8 ;  /* 0x0051f00801007387 */ /* 0x0101d80000100a00 */
[----:B------:R-:W-:Y:S04]  /*561b0*/  STL.64 [R1+0x230], R20 ;  /* 0x0002301401007387 */ /* 0x000fe80000100a00 */
[----:B------:R1:W-:Y:S04]  /*561c0*/  STL.64 [R1+0x238], R22 ;  /* 0x0002381601007387 */ /* 0x0003e80000100a00 */
[----:B0-----:R-:W3:Y:S04]  /*561d0*/  LDL.LU R9, [R1+0x1e4] ;  /* 0x0001e40001097983 */ /* 0x001ee80000300800 */
[----:B------:R-:W3:Y:S04]  /*561e0*/  LDL.LU R10, [R1+0x1e8] ;  /* 0x0001e800010a7983 */ /* 0x000ee80000300800 */
[----:B------:R-:W3:Y:S01]  /*561f0*/  LDL.LU R11, [R1+0x1ec] ;  /* 0x0001ec00010b7983 */ /* 0x000ee20000300800 */
[----:B------:R-:W-:-:S02]  /*56200*/  IMAD.MOV.U32 R8, RZ, RZ, R29 ;  /* 0x000000ffff087224 */ /* 0x000fc400078e001d */
[----:B------:R-:W1:Y:S02]  /*56210*/  S2R R29, SR_TID.X ;  /* 0x00000000001d7919 */ /* 0x000e640000002100 */
[C---:B-1----:R-:W-:Y:S01]  /*56220*/  LOP3.LUT R23, R29.reuse, 0x7, RZ, 0xc0, !PT ;  /* 0x000000071d177812 */ /* 0x042fe200078ec0ff */
[C---:B------:R-:W-:Y:S02]  /*56230*/  IMAD.SHL.U32 R21, R29.reuse, 0x2, RZ ;  /* 0x000000021d157824 */ /* 0x040fe400078e00ff */
[----:B------:R-:W-:Y:S01]  /*56240*/  IMAD.SHL.U32 R22, R29, 0x80, RZ ;  /* 0x000000801d167824 */ /* 0x000fe200078e00ff */
[----:B---3--:R-:W-:-:S15]  /*56250*/  HMMA.16816.F32 R8, R16, R6, R8 ;  /* 0x000000061008723c */ /* 0x008fde0000001808 */
[----:B------:R-:W-:-:S04]  /*56260*/  NOP ;  /* 0x0000000000007918 */ /* 0x000fc80000000000 */
[----:B------:R-:W-:Y:S01]  /*56270*/  IMAD.MOV.U32 R29, RZ, RZ, R11 ;  /* 0x000000ffff1d7224 */ /* 0x000fe200078e000b */
[----:B------:R-:W-:Y:S04]  /*56280*/  STL.64 [R1+0x220], R8 ;  /* 0x0002200801007387 */ /* 0x000fe80000100a00 */
[----:B------:R-:W-:Y:S04]  /*56290*/  STL [R1+0x228], R10 ;  /* 0x0002280a01007387 */ /* 0x000fe80000100800 */
[----:B------:R-:W-:Y:S04]  /*562a0*/  STL.64 [R1+0x5210], R6 ;  /* 0x0052100601007387 */ /* 0x000fe80000100a00 */
[----:B------:R0:W-:Y:S04]  /*562b0*/  STL.64 [R1+0x5208], R4 ;  /* 0x0052080401007387 */ /* 0x0001e80000100a00 */
[----:B------:R-:W-:Y:S04]  /*562c0*/  STL [R1+0x4aa8], R29 ;  /* 0x004aa81d01007387 */ /* 0x000fe80000100800 */
[----:B0-----:R-:W2:Y:S04]  /*562d0*/  LDL.LU R4, [R1+0x320] ;  /* 0x0003200001047983 */ /* 0x001ea80000300800 */
[----:B------:R-:W2:Y:S04]  /*562e0*/  LDL.LU R5, [R1+0x324] ;  /* 0x0003240001057983 */ /* 0x000ea80000300800 */
[----:B------:R-:W3:Y:S04]  /*562f0*/  LDL.LU R6, [R1+0x328] ;  /* 0x0003280001067983 */ /* 0x000ee80000300800 */
[----:B------:R-:W3:Y:S01]  /*56300*/  LDL.LU R7, [R1+0x32c] ;  /* 0x00032c0001077983 */ /* 0x000ee20000300800 */
[----:B------:R-:W-:-:S02]  /*56310*/  IMAD.MOV.U32 R14, RZ, RZ, R2 ;  /* 0x000000ffff0e7224 */ /* 0x000fc400078e0002 */
[----:B------:R-:W-:Y:S01]  /*56320*/  IMAD.MOV.U32 R15, RZ, RZ, R0 ;  /* 0x000000ffff0f7224 */ /* 0x000fe200078e0000 */
[----:B------:R-:W4:Y:S04]  /*56330*/  LDL.LU R2, [R1+0x533c] ;  /* 0x00533c0001027983 */ /* 0x000f280000300800 */
[----:B------:R-:W4:Y:S04]  /*56340*/  LDL.LU R0, [R1+0x5338] ;  /* 0x0053380001007983 */ /* 0x000f280000300800 */
[----:B------:R-:W-:Y:S04]  /*56350*/  STL.64 [R1+0x5268], R14 ;  /* 0x0052680e01007387 */ /* 0x000fe80000100a00 */
[----:B---3--:R0:W-:Y:S04]  /*56360*/  STL.64 [R1+0x5220], R6 ;  /* 0x0052200601007387 */ /* 0x0081e80000100a00 */
[----:B--2---:R-:W-:Y:S04]  /*56370*/  STL.64 [R1+0x5218], R4 ;  /* 0x0052180401007387 */ /* 0x004fe80000100a00 */
[----:B0-----:R-:W2:Y:S04]  /*56380*/  LDL.64 R6, [R1+0x18] ;  /* 0x0000180001067983 */ /* 0x001ea80000100a00 */
[----:B--2---:R0:W-:Y:S04]  /*56390*/  STL.64 [R1+0x5228], R6 ;  /* 0x0052280601007387 */ /* 0x0041e80000100a00 */
[----:B0-----:R-:W2:Y:S01]  /*563a0*/  LDL.64 R6, [R1+0x28] ;  /* 0x0000280001067983 */ /* 0x001ea20000100a00 */
[----:B------:R-:W-:-:S02]  /*563b0*/  IMAD.MOV.U32 R14, RZ, RZ, R12 ;  /* 0x000000ffff0e7224 */ /* 0x000fc400078e000c */
[----:B------:R-:W-:Y:S01]  /*563c0*/  IMAD.MOV.U32 R15, RZ, RZ, R13 ;  /* 0x000000ffff0f7224 */ /* 0x000fe200078e000d */
[----:B--2---:R0:W-:Y:S04]  /*563d0*/  STL.64 [R1+0x5248], R6 ;  /* 0x0052480601007387 */ /* 0x0041e80000100a00 */
[----:B------:R-:W2:Y:S04]  /*563e0*/  LDL.LU R4, [R1+0x1d0] ;  /* 0x0001d00001047983 */ /* 0x000ea80000300800 */
[----:B------:R-:W2:Y:S04]  /*563f0*/  LDL.LU R5, [R1+0x1d4] ;  /* 0x0001d40001057983 */ /* 0x000ea80000300800 */
[----:B0-----:R-:W3:Y:S04]  /*56400*/  LDL.LU R6, [R1+0x1d8] ;  /* 0x0001d80001067983 */ /* 0x001ee80000300800 */
[----:B------:R-:W3:Y:S04]  /*56410*/  LDL.LU R7, [R1+0x1dc] ;  /* 0x0001dc0001077983 */ /* 0x000ee80000300800 */
[----:B------:R-:W2:Y:S04]  /*56420*/  LDL.LU R12, [R1+0x5334] ;  /* 0x00533400010c7983 */ /* 0x000ea80000300800 */
[----:B------:R-:W4:Y:S04]  /*56430*/  LDL.LU R13, [R1+0x5330] ;  /* 0x00533000010d7983 */ /* 0x000f280000300800 */
[----:B------:R-:W-:Y:S04]  /*56440*/  STL.64 [R1+0x5280], R14 ;  /* 0x0052800e01007387 */ /* 0x000fe80000100a00 */
[----:B---3--:R-:W-:Y:S04]  /*56450*/  STL.64 [R1+0x5260], R6 ;  /* 0x0052600601007387 */ /* 0x008fe80000100a00 */
[----:B--2---:R0:W-:Y:S04]  /*56460*/  STL.64 [R1+0x5258], R4 ;  /* 0x0052580401007387 */ /* 0x0041e80000100a00 */
[----:B0-----:R-:W2:Y:S04]  /*56470*/  LDL.LU R4, [R1+0x4c0] ;  /* 0x0004c00001047983 */ /* 0x001ea80000300800 */
[----:B------:R-:W2:Y:S04]  /*56480*/  LDL.LU R5, [R1+0x4c4] ;  /* 0x0004c40001057983 */ /* 0x000ea80000300800 */
[----:B------:R-:W3:Y:S04]  /*56490*/  LDL.LU R6, [R1+0x4c8] ;  /* 0x0004c80001067983 */ /* 0x000ee80000300800 */
[----:B------:R-:W3:Y:S01]  /*564a0*/  LDL.LU R7, [R1+0x4cc] ;  /* 0x0004cc0001077983 */ /* 0x000ee20000300800 */
[----:B------:R-:W-:Y:S01]  /*564b0*/  IMAD.MOV.U32 R14, RZ, RZ, R25 ;  /* 0x000000ffff0e7224 */ /* 0x000fe200078e0019 */
[----:B------:R-:W-:-:S02]  /*564c0*/  MOV R15, R28 ;  /* 0x0000001c000f7202 */ /* 0x000fc40000000f00 */
[----:B------:R-:W2:Y:S04]  /*564d0*/  LDL.LU R25, [R1+0x532c] ;  /* 0x00532c0001197983 */ /* 0x000ea80000300800 */
[----:B------:R-:W2:Y:S04]  /*564e0*/  LDL.LU R28, [R1+0x5328] ;  /* 0x00532800011c7983 */ /* 0x000ea80000300800 */
[----:B------:R0:W-:Y:S01]  /*564f0*/  STL.64 [R1+0x5298], R14 ;  /* 0x0052980e01007387 */ /* 0x0001e20000100a00 */
[----:B----4-:R-:W-:Y:S02]  /*56500*/  IMAD.MOV.U32 R10, RZ, RZ, R13 ;  /* 0x000000ffff0a7224 */ /* 0x010fe400078e000d */
[----:B------:R-:W-:-:S02]  /*56510*/  IMAD.MOV.U32 R11, RZ, RZ, R12 ;  /* 0x000000ffff0b7224 */ /* 0x000fc400078e000c */
[----:B0-----:R-:W-:Y:S02]  /*56520*/  IMAD.MOV.U32 R14, RZ, RZ, R3 ;  /* 0x000000ffff0e7224 */ /* 0x001fe400078e0003 */
[----:B------:R-:W-:Y:S01]  /*56530*/  IMAD.MOV.U32 R15, RZ, RZ, R24 ;  /* 0x000000ffff0f7224 */ /* 0x000fe200078e0018 */
[----:B------:R-:W4:Y:S04]  /*56540*/  LDL.LU R3, [R1+0x5324] ;  /* 0x0053240001037983 */ /* 0x000f280000300800 */
[----:B------:R-:W4:Y:S04]  /*56550*/  LDL.LU R24, [R1+0x5320] ;  /* 0x0053200001187983 */ /* 0x000f280000300800 */
[----:B------:R0:W-:Y:S02]  /*56560*/  STL.64 [R1+0x52b0], R14 ;  /* 0x0052b00e01007387 */ /* 0x0001e40000100a00 */
[----:B0-----:R-:W-:-:S02]  /*56570*/  IMAD.MOV.U32 R14, RZ, RZ, R0 ;  /* 0x000000ffff0e7224 */ /* 0x001fc400078e0000 */
[----:B------:R-:W-:Y:S01]  /*56580*/  IMAD.MOV.U32 R15, RZ, RZ, R2 ;  /* 0x000000ffff0f7224 */ /* 0x000fe200078e0002 */
[----:B---3--:R-:W-:Y:S04]  /*56590*/  STL.64 [R1+0x5278], R6 ;  /* 0x0052780601007387 */ /* 0x008fe80000100a00 */
[----:B--2---:R0:W-:Y:S04]  /*565a0*/  STL.64 [R1+0x5270], R4 ;  /* 0x0052700401007387 */ /* 0x0041e80000100a00 */
[----:B0-----:R-:W2:Y:S04]  /*565b0*/  LDL.LU R4, [R1+0x4d0] ;  /* 0x0004d00001047983 */ /* 0x001ea80000300800 */
[----:B------:R-:W2:Y:S04]  /*565c0*/  LDL.LU R5, [R1+0x4d4] ;  /* 0x0004d40001057983 */ /* 0x000ea80000300800 */
[----:B------:R-:W3:Y:S04]  /*565d0*/  LDL.LU R6, [R1+0x4d8] ;  /* 0x0004d80001067983 */ /* 0x000ee80000300800 */
[----:B------:R-:W3:Y:S04]  /*565e0*/  LDL.LU R7, [R1+0x4dc] ;  /* 0x0004dc0001077983 */ /* 0x000ee80000300800 */
[----:B------:R-:W2:Y:S04]  /*565f0*/  LDL.LU R0, [R1+0x531c] ;  /* 0x00531c0001007983 */ /* 0x000ea80000300800 */
[----:B------:R-:W2:Y:S04]  /*56600*/  LDL.LU R2, [R1+0x5318] ;  /* 0x0053180001027983 */ /* 0x000ea80000300800 */
[----:B------:R0:W-:Y:S04]  /*56610*/  STL.64 [R1+0x52c8], R14 ;  /* 0x0052c80e01007387 */ /* 0x0001e80000100a00 */
[----:B------:R1:W-:Y:S04]  /*56620*/  STL.64 [R1+0x52d0], R10 ;  /* 0x0052d00a01007387 */ /* 0x0003e80000100a00 */
[----:B------:R-:W2:Y:S04]  /*56630*/  LDL.LU R12, [R1+0x510] ;  /* 0x00051000010c7983 */ /* 0x000ea80000300800 */
[----:B------:R-:W2:Y:S04]  /*56640*/  LDL.LU R13, [R1+0x514] ;  /* 0x00051400010d7983 */ /* 0x000ea80000300800 */
[----:B0-----:R-:W2:Y:S04]  /*56650*/  LDL.LU R14, [R1+0x518] ;  /* 0x00051800010e7983 */ /* 0x001ea80000300800 */
[----:B------:R-:W2:Y:S01]  /*56660*/  LDL.LU R15, [R1+0x51c] ;  /* 0x00051c00010f7983 */ /* 0x000ea20000300800 */
[----:B-1----:R-:W-:-:S02]  /*56670*/  IMAD.MOV.U32 R10, RZ, RZ, R28 ;  /* 0x000000ffff0a7224 */ /* 0x002fc400078e001c */
[----:B------:R-:W-:Y:S01]  /*56680*/  IMAD.MOV.U32 R11, RZ, RZ, R25 ;  /* 0x000000ffff0b7224 */ /* 0x000fe200078e0019 */
[----:B--2---:R-:W-:Y:S04]  /*56690*/  STL.64 [R1+0x52e0], R14 ;  /* 0x0052e00e01007387 */ /* 0x004fe80000100a00 */
[----:B------:R0:W-:Y:S04]  /*566a0*/  STL.64 [R1+0x52d8], R12 ;  /* 0x0052d80c01007387 */ /* 0x0001e80000100a00 */
[----:B------:R4:W-:Y:S04]  /*566b0*/  STL.64 [R1+0x52e8], R10 ;  /* 0x0052e80a01007387 */ /* 0x0009e80000100a00 */
[----:B0-----:R-:W2:Y:S04]  /*566c0*/  LDL.LU R12, [R1+0x520] ;  /* 0x00052000010c7983 */ /* 0x001ea80000300800 */
[----:B------:R-:W2:Y:S04]  /*566d0*/  LDL.LU R13, [R1+0x524] ;  /* 0x00052400010d7983 */ /* 0x000ea80000300800 */
[----:B------:R-:W2:Y:S04]  /*566e0*/  LDL.LU R14, [R1+0x528] ;  /* 0x00052800010e7983 */ /* 0x000ea80000300800 */
[----:B------:R-:W2:Y:S01]  /*566f0*/  LDL.LU R15, [R1+0x52c] ;  /* 0x00052c00010f7983 */ /* 0x000ea20000300800 */
[----:B----4-:R-:W-:-:S02]  /*56700*/  IMAD.MOV.U32 R10, RZ, RZ, R24 ;  /* 0x000000ffff0a7224 */ /* 0x010fc400078e0018 */
[----:B------:R-:W-:Y:S01]  /*56710*/  IMAD.MOV.U32 R11, RZ, RZ, R3 ;  /* 0x000000ffff0b7224 */ /* 0x000fe200078e0003 */
[----:B--2---:R-:W-:Y:S04]  /*56720*/  STL.64 [R1+0x52f8], R14 ;  /* 0x0052f80e01007387 */ /* 0x004fe80000100a00 */
[----:B------:R0:W-:Y:S04]  /*56730*/  STL.64 [R1+0x52f0], R12 ;  /* 0x0052f00c01007387 */ /* 0x0001e80000100a00 */
[----:B------:R-:W-:Y:S04]  /*56740*/  STL.64 [R1+0x5300], R10 ;  /* 0x0053000a01007387 */ /* 0x000fe80000100a00 */
[----:B0-----:R-:W2:Y:S04]  /*56750*/  LDL.LU R12, [R1+0x530] ;  /* 0x00053000010c7983 */ /* 0x001ea80000300800 */
[----:B------:R-:W2:Y:S04]  /*56760*/  LDL.LU R13, [R1+0x534] ;  /* 0x00053400010d7983 */ /* 0x000ea80000300800 */
[----:B------:R-:W4:Y:S04]  /*56770*/  LDL.LU R14, [R1+0x538] ;  /* 0x00053800010e7983 */ /* 0x000f280000300800 */
[----:B------:R-:W4:Y:S04]  /*56780*/  LDL.LU R15, [R1+0x53c] ;  /* 0x00053c00010f7983 */ /* 0x000f280000300800 */
[----:B----4-:R-:W-:Y:S04]  /*56790*/  STL.64 [R1+0x5310], R14 ;  /* 0x0053100e01007387 */ /* 0x010fe80000100a00 */
[----:B--2---:R0:W-:Y:S04]  /*567a0*/  STL.64 [R1+0x5308], R12 ;  /* 0x0053080c01007387 */ /* 0x0041e80000100a00 */
[----:B0-----:R-:W2:Y:S04]  /*567b0*/  LDL.LU R12, [R1+0x540] ;  /* 0x00054000010c7983 */ /* 0x001ea80000300800 */
[----:B------:R-:W2:Y:S04]  /*567c0*/  LDL.LU R13, [R1+0x544] ;  /* 0x00054400010d7983 */ /* 0x000ea80000300800 */
[----:B------:R-:W2:Y:S04]  /*567d0*/  LDL.LU R14, [R1+0x548] ;  /* 0x00054800010e7983 */ /* 0x000ea80000300800 */
[----:B------:R-:W2:Y:S04]  /*567e0*/  LDL.LU R15, [R1+0x54c] ;  /* 0x00054c00010f7983 */ /* 0x000ea80000300800 */
[----:B---3--:R-:W-:Y:S04]  /*567f0*/  STL.64 [R1+0x5290], R6 ;  /* 0x0052900601007387 */ /* 0x008fe80000100a00 */
[----:B------:R0:W-:Y:S04]  /*56800*/  STL.64 [R1+0x5288], R4 ;  /* 0x0052880401007387 */ /* 0x0001e80000100a00 */
[----:B0-----:R-:W3:Y:S04]  /*56810*/  LDL.LU R4, [R1+0x4e0] ;  /* 0x0004e00001047983 */ /* 0x001ee80000300800 */
[----:B------:R-:W3:Y:S04]  /*56820*/  LDL.LU R5, [R1+0x4e4] ;  /* 0x0004e40001057983 */ /* 0x000ee80000300800 */
[----:B------:R-:W4:Y:S04]  /*56830*/  LDL.LU R6, [R1+0x4e8] ;  /* 0x0004e80001067983 */ /* 0x000f280000300800 */
[----:B------:R-:W4:Y:S04]  /*56840*/  LDL.LU R7, [R1+0x4ec] ;  /* 0x0004ec0001077983 */ /* 0x000f280000300800 */
[----:B----4-:R-:W-:Y:S04]  /*56850*/  STL.64 [R1+0x52a8], R6 ;  /* 0x0052a80601007387 */ /* 0x010fe80000100a00 */
[----:B---3--:R0:W-:Y:S04]  /*56860*/  STL.64 [R1+0x52a0], R4 ;  /* 0x0052a00401007387 */ /* 0x0081e80000100a00 */
[----:B0-----:R-:W3:Y:S04]  /*56870*/  LDL.LU R4, [R1+0x4f0] ;  /* 0x0004f00001047983 */ /* 0x001ee80000300800 */
[----:B------:R-:W3:Y:S04]  /*56880*/  LDL.LU R5, [R1+0x4f4] ;  /* 0x0004f40001057983 */ /* 0x000ee80000300800 */
[----:B------:R-:W4:Y:S04]  /*56890*/  LDL.LU R6, [R1+0x4f8] ;  /* 0x0004f80001067983 */ /* 0x000f280000300800 */
[----:B------:R-:W4:Y:S01]  /*568a0*/  LDL.LU R7, [R1+0x4fc] ;  /* 0x0004fc0001077983 */ /* 0x000f220000300800 */
[----:B------:R-:W-:-:S05]  /*568b0*/  IMAD R23, R23, 0x110, RZ ;  /* 0x0000011017177824 */ /* 0x000fca00078e02ff */
[----:B------:R-:W-:-:S04]  /*568c0*/  LOP3.LUT R23, R23, 0x10, R21, 0x78, !PT ;  /* 0x0000001017177812 */ /* 0x000fc800078e7815 */
[----:B------:R-:W-:-:S04]  /*568d0*/  LOP3.LUT R23, R23, 0x800, R22, 0xf8, !PT ;  /* 0x0000080017177812 */ /* 0x000fc800078ef816 */
[----:B------:R-:W-:-:S06]  /*568e0*/  LOP3.LUT R23, R23, 0x20, RZ, 0x3c, !PT ;  /* 0x0000002017177812 */ /* 0x000fcc00078e3cff */
[----:B------:R-:W0:Y:S04]  /*568f0*/  LDSM.16.MT88.4 R20, [R23+UR5+0x11080] ;  /* 0x011080051714783b */ /* 0x000e280008004200 */
[----:B----4-:R-:W-:Y:S04]  /*56900*/  STL.64 [R1+0x52c0], R6 ;  /* 0x0052c00601007387 */ /* 0x010fe80000100a00 */
[----:B---3--:R1:W-:Y:S04]  /*56910*/  STL.64 [R1+0x52b8], R4 ;  /* 0x0052b80401007387 */ /* 0x0083e80000100a00 */
[----:B-1----:R-:W3:Y:S04]  /*56920*/  LDL.LU R4, [R1+0x500] ;  /* 0x0005000001047983 */ /* 0x002ee80000300800 */
[----:B------:R-:W3:Y:S04]  /*56930*/  LDL.LU R5, [R1+0x504] ;  /* 0x0005040001057983 */ /* 0x000ee80000300800 */
[----:B------:R-:W3:Y:S04]  /*56940*/  LDL.LU R6, [R1+0x508] ;  /* 0x0005080001067983 */ /* 0x000ee80000300800 */
[----:B------:R-:W3:Y:S04]  /*56950*/  LDL.LU R7, [R1+0x50c] ;  /* 0x00050c0001077983 */ /* 0x000ee80000300800 */
[----:B------:R-:W4:Y:S01]  /*56960*/  LDL.64 R26, [R1+0x8] ;  /* 0x00000800011a7983 */ /* 0x000f220000100a00 */
[----:B------:R-:W-:Y:S01]  /*56970*/  MOV R10, R2 ;  /* 0x00000002000a7202 */ /* 0x000fe20000000f00 */
[----:B------:R-:W-:-:S07]  /*56980*/  IMAD.MOV.U32 R11, RZ, RZ, R0 ;  /* 0x000000ffff0b7224 */ /* 0x000fce00078e0000 */
[C---:B--2---:R-:W-:Y:S01]  /*56990*/  HMMA.16816.F32 R8, R16.reuse, R10, R12 ;  /* 0x0000000a1008723c */ /* 0x044fe2000000180c */
[----:B----4-:R1:W-:Y:S04]  /*569a0*/  STL.64 [R1+0x5230], R26 ;  /* 0x0052301a01007387 */ /* 0x0103e80000100a00 */
[----:B------:R-:W2:Y:S04]  /*569b0*/  LDL.LU R24, [R1+0x340] ;  /* 0x0003400001187983 */ /* 0x000ea80000300800 */
[----:B------:R-:W2:Y:S04]  /*569c0*/  LDL.LU R25, [R1+0x344] ;  /* 0x0003440001197983 */ /* 0x000ea80000300800 */
[----:B-1----:R-:W2:Y:S04]  /*569d0*/  LDL.LU R26, [R1+0x348] ;  /* 0x00034800011a7983 */ /* 0x002ea80000300800 */
[----:B------:R-:W2:Y:S04]  /*569e0*/  LDL.LU R27, [R1+0x34c] ;  /* 0x00034c00011b7983 */ /* 0x000ea80000300800 */
[----:B0-----:R0:W-:Y:S04]  /*569f0*/  STL [R1+0x5124], R20 ;  /* 0x0051241401007387 */ /* 0x0011e80000100800 */
[----:B------:R1:W-:Y:S04]  /*56a00*/  STL [R1+0x5120], R21 ;  /* 0x0051201501007387 */ /* 0x0003e80000100800 */
[----:B------:R4:W-:Y:S04]  /*56a10*/  STL [R1+0x511c], R22 ;  /* 0x00511c1601007387 */ /* 0x0009e80000100800 */
[----:B------:R3:W-:Y:S04]  /*56a20*/  STL [R1+0x5118], R23 ;  /* 0x0051181701007387 */ /* 0x0007e80000100800 */
[----:B0-----:R-:W2:Y:S04]  /*56a30*/  LDL.LU R20, [R1+0x330] ;  /* 0x0003300001147983 */ /* 0x001ea80000300800 */
[----:B-1----:R-:W2:Y:S04]  /*56a40*/  LDL.LU R21, [R1+0x334] ;  /* 0x0003340001157983 */ /* 0x002ea80000300800 */
[----:B----4-:R-:W4:Y:S04]  /*56a50*/  LDL.LU R22, [R1+0x338] ;  /* 0x0003380001167983 */ /* 0x010f280000300800 */
[----:B---3--:R-:W4:Y:S04]  /*56a60*/  LDL.LU R23, [R1+0x33c] ;  /* 0x00033c0001177983 */ /* 0x008f280000300800 */
[----:B------:R-:W3:Y:S04]  /*56a70*/  LDL.LU.64 R14, [R1+0x5310] ;  /* 0x00531000010e7983 */ /* 0x000ee80000300a00 */
[----:B------:R-:W3:Y:S04]  /*56a80*/  LDL.LU.64 R12, [R1+0x5308] ;  /* 0x00530800010c7983 */ /* 0x000ee80000300a00 */
        /* <DEDUP_REMOVED lines=16> */
[----:B------:R-:W3:-:S15]  /*56b90*/  LDL.LU.64 R14, [R1+0x52c8] ;  /* 0x0052c800010e7983 */ /* 0x000ede0000300a00 */
[----:B------:R-:W-:Y:S02]  /*56ba0*/  NOP ;  /* 0x0000000000007918 */ /* 0x000fe40000000000 */
[----:B------:R0:W-:Y:S04]  /*56bb0*/  STL.64 [R1+0xb50], R8 ;  /* 0x000b500801007387 */ /* 0x0001e80000100a00 */
[----:B------:R1:W-:Y:S04]  /*56bc0*/  STL.64 [R1+0xb58], R10 ;  /* 0x000b580a01007387 */ /* 0x0003e80000100a00 */
[----:B0-----:R-:W2:Y:S04]  /*56bd0*/  LDL.LU R8, [R1+0x310] ;  /* 0x0003100001087983 */ /* 0x001ea80000300800 */
[----:B------:R-:W2:Y:S04]  /*56be0*/  LDL.LU R9, [R1+0x314] ;  /* 0x0003140001097983 */ /* 0x000ea80000300800 */
[----:B-1----:R-:W2:Y:S04]  /*56bf0*/  LDL.LU R10, [R1+0x318] ;  /* 0x00031800010a7983 */ /* 0x002ea80000300800 */
[----:B------:R-:W2:Y:S01]  /*56c00*/  LDL.LU R11, [R1+0x31c] ;  /* 0x00031c00010b7983 */ /* 0x000ea20000300800 */
        /* <DEDUP_REMOVED lines=31> */
[----:B------:R-:W2:Y:S04]  /*56e00*/  LDL.LU.64 R6, [R1+0x5248] ;  /* 0x0052480001067983 */ /* 0x000ea80000300a00 */
[----:B------:R-:W2:Y:S04]  /*56e10*/  LDL.LU.64 R14, [R1+0x5240] ;  /* 0x00524000010e7983 */ /* 0x000ea80000300a00 */
[----:B------:R-:W2:Y:S09]  /*56e20*/  LDL.LU.64 R12, [R1+0x5238] ;  /* 0x00523800010c7983 */ /* 0x000eb20000300a00 */
[----:B------:R0:W-:Y:S04]  /*56e30*/  STL.64 [R1+0x360], R16 ;  /* 0x0003601001007387 */ /* 0x0001e80000100a00 */
[----:B------:R1:W-:Y:S04]  /*56e40*/  STL.64 [R1+0x368], R18 ;  /* 0x0003681201007387 */ /* 0x0003e80000100a00 */
[----:B0-----:R-:W3:Y:S04]  /*56e50*/  LDL.LU R16, [R1+0x2f0] ;  /* 0x0002f00001107983 */ /* 0x001ee80000300800 */
[----:B------:R-:W3:Y:S04]  /*56e60*/  LDL.LU R17, [R1+0x2f4] ;  /* 0x0002f40001117983 */ /* 0x000ee80000300800 */
[----:B-1----:R-:W3:Y:S04]  /*56e70*/  LDL.LU R18, [R1+0x2f8] ;  /* 0x0002f80001127983 */ /* 0x002ee80000300800 */
[----:B------:R-:W3:Y:S01]  /*56e80*/  LDL.LU R19, [R1+0x2fc] ;  /* 0x0002fc0001137983 */ /* 0x000ee20000300800 */
[----:B--2---:R-:W-:Y:S01]  /*56e90*/  HMMA.16816.F32 R24, R12, R6, R24 ;  /* 0x000000060c18723c */ /* 0x004fe20000001818 */
[----:B------:R-:W-:-:S02]  /*56ea0*/  IMAD.MOV.U32 R29, RZ, RZ, R6 ;  /* 0x000000ffff1d7224 */ /* 0x000fc400078e0006 */
[----:B------:R-:W-:-:S15]  /*56eb0*/  IMAD.MOV.U32 R28, RZ, RZ, R7 ;  /* 0x000000ffff1c7224 */ /* 0x000fde00078e0007 */
[----:B------:R-:W-:Y:S01]  /*56ec0*/  NOP ;  /* 0x0000000000007918 */ /* 0x000fe20000000000 */
[----:B------:R-:W-:Y:S04]  /*56ed0*/  STL.64 [R1+0x950], R24 ;  /* 0x0009501801007387 */ /* 0x000fe80000100a00 */
[----:B------:R0:W-:Y:S04]  /*56ee0*/  STL.64 [R1+0x958], R26 ;  /* 0x0009581a01007387 */ /* 0x0001e80000100a00 */
[----:B0-----:R-:W2:Y:S04]  /*56ef0*/  LDL.LU.64 R26, [R1+0x5230] ;  /* 0x00523000011a7983 */ /* 0x001ea80000300a00 */
[----:B------:R-:W4:Y:S04]  /*56f00*/  LDL.LU.64 R6, [R1+0x5228] ;  /* 0x0052280001067983 */ /* 0x000f280000300a00 */
[----:B------:R-:W-:Y:S04]  /*56f10*/  STL [R1+0x512c], R28 ;  /* 0x00512c1c01007387 */ /* 0x000fe80000100800 */
[----:B------:R-:W-:Y:S01]  /*56f20*/  STL [R1+0x5128], R29 ;  /* 0x0051281d01007387 */ /* 0x000fe20000100800 */
[----:B----4-:R-:W-:-:S15]  /*56f30*/  HMMA.16816.F32 R20, R12, R6, R20 ;  /* 0x000000060c14723c */ /* 0x010fde0000001814 */
[----:B------:R-:W-:-:S04]  /*56f40*/  NOP ;  /* 0x0000000000007918 */ /* 0x000fc80000000000 */
[----:B------:R-:W-:Y:S04]  /*56f50*/  STL.64 [R1+0x940], R20 ;  /* 0x0009401401007387 */ /* 0x000fe80000100a00 */
[----:B------:R0:W-:Y:S02]  /*56f60*/  STL.64 [R1+0x948], R22 ;  /* 0x0009481601007387 */ /* 0x0001e40000100a00 */
[----:B0-----:R-:W-:Y:S02]  /*56f70*/  IMAD.MOV.U32 R22, RZ, RZ, R6 ;  /* 0x000000ffff167224 */ /* 0x001fe400078e0006 */
[----:B------:R-:W-:Y:S02]  /*56f80*/  IMAD.MOV.U32 R23, RZ, RZ, R7 ;  /* 0x000000ffff177224 */ /* 0x000fe400078e0007 */
[----:B------:R-:W4:Y:S04]  /*56f90*/  LDL.LU.64 R6, [R1+0x5220] ;  /* 0x0052200001067983 */ /* 0x000f280000300a00 */
[----:B------:R-:W4:Y:S01]  /*56fa0*/  LDL.LU.64 R4, [R1+0x5218] ;  /* 0x0052180001047983 */ /* 0x000f220000300a00 */
[----:B--2---:R-:W-:-:S02]  /*56fb0*/  IMAD.MOV.U32 R20, RZ, RZ, R26 ;  /* 0x000000ffff147224 */ /* 0x004fc400078e001a */
[----:B------:R-:W-:Y:S01]  /*56fc0*/  IMAD.MOV.U32 R21, RZ, RZ, R27 ;  /* 0x000000ffff157224 */ /* 0x000fe200078e001b */
[----:B----4-:R-:W-:-:S15]  /*56fd0*/  HMMA.16816.F32 R4, R12, R26, R4 ;  /* 0x0000001a0c04723c */ /* 0x010fde0000001804 */
[----:B------:R-:W-:-:S04]  /*56fe0*/  NOP ;  /* 0x0000000000007918 */ /* 0x000fc80000000000 */
[----:B------:R-:W-:Y:S04]  /*56ff0*/  STL.64 [R1+0x930], R4 ;  /* 0x0009300401007387 */ /* 0x000fe80000100a00 */
[----:B------:R0:W-:Y:S04]  /*57000*/  STL.64 [R1+0x938], R6 ;  /* 0x0009380601007387 */ /* 0x0001e80000100a00 */
[----:B0-----:R-:W3:Y:S04]  /*57010*/  LDL.LU.64 R6, [R1+0x5210] ;  /* 0x0052100001067983 */ /* 0x001ee80000300a00 */
[----:B------:R-:W2:Y:S04]  /*57020*/  LDL.LU.64 R4, [R1+0x5208] ;  /* 0x0052080001047983 */ /* 0x000ea80000300a00 */
[----:B------:R-:W4:Y:S04]  /*57030*/  LDL.LU.64 R26, [R1+0x5200] ;  /* 0x00520000011a7983 */ /* 0x000f280000300a00 */
[----:B------:R-:W-:Y:S04]  /*57040*/  STL.64 [R1+0x5138], R22 ;  /* 0x0051381601007387 */ /* 0x000fe80000100a00 */
[----:B------:R0:W-:Y:S04]  /*57050*/  STL.64 [R1+0x5130], R20 ;  /* 0x0051301401007387 */ /* 0x0001e80000100a00 */
[----:B0-----:R-:W2:Y:S04]  /*57060*/  LDL.LU R20, [R1+0x300] ;  /* 0x0003000001147983 */ /* 0x001ea80000300800 */
[----:B------:R-:W2:Y:S04]  /*57070*/  LDL.LU R21, [R1+0x304] ;  /* 0x0003040001157983 */ /* 0x000ea80000300800 */
[----:B------:R-:W2:Y:S04]  /*57080*/  LDL.LU R22, [R1+0x308] ;  /* 0x0003080001167983 */ /* 0x000ea80000300800 */
[----:B------:R-:W2:Y:S01]  /*57090*/  LDL.LU R23, [R1+0x30c] ;  /* 0x00030c0001177983 */ /* 0x000ea20000300800 */
[----:B----4-:R-:W-:-:S15]  /*570a0*/  HMMA.16816.F32 R8, R12, R26, R8 ;  /* 0x0000001a0c08723c */ /* 0x010fde0000001808 */
[----:B------:R-:W-:-:S04]  /*570b0*/  NOP ;  /* 0x0000000000007918 */ /* 0x000fc80000000000 */
[----:B------:R-:W-:Y:S04]  /*570c0*/  STL.64 [R1+0x920], R8 ;  /* 0x0009200801007387 */ /* 0x000fe80000100a00 */
[----:B------:R0:W-:Y:S04]  /*570d0*/  STL.64 [R1+0x928], R10 ;  /* 0x0009280a01007387 */ /* 0x0001e80000100a00 */
[----:B0-----:R-:W2:Y:S04]  /*570e0*/  LDL.LU.64 R10, [R1+0x51f8] ;  /* 0x0051f800010a7983 */ /* 0x001ea80000300a00 */
[----:B------:R-:W4:Y:S01]  /*570f0*/  LDL.LU.64 R8, [R1+0x51f0] ;  /* 0x0051f00001087983 */ /* 0x000f220000300a00 */
[C---:B--2---:R-:W-:Y:S03]  /*57100*/  HMMA.16816.F32 R20, R12.reuse, R10, R20 ;  /* 0x0000000a0c14723c */ /* 0x044fe60000001814 */
[----:B------:R-:W-:Y:S04]  /*57110*/  STL.64 [R1+0x50c0], R10 ;  /* 0x0050c00a01007387 */ /* 0x000fe80000100a00 */
[----:B----4-:R3:W-:Y:S02]  /*57120*/  STL.64 [R1+0x50b8], R8 ;  /* 0x0050b80801007387 */ /* 0x0107e40000100a00 */
[----:B---3--:R-:W-:Y:S10]  /*57130*/  HMMA.16816.F32 R8, R12, R6, R16 ;  /* 0x000000060c08723c */ /* 0x008ff40000001810 */
[----:B------:R0:W-:Y:S04]  /*57140*/  STL.64 [R1+0x6e0], R20 ;  /* 0x0006e01401007387 */ /* 0x0001e80000100a00 */
[----:B------:R1:W-:Y:S04]  /*57150*/  STL.64 [R1+0x6e8], R22 ;  /* 0x0006e81601007387 */ /* 0x0003e80000100a00 */
[----:B0-----:R-:W2:Y:S04]  /*57160*/  LDL.LU R20, [R1+0x2e0] ;  /* 0x0002e00001147983 */ /* 0x001ea80000300800 */
[----:B------:R-:W-:Y:S04]  /*57170*/  STL.64 [R1+0x4c0], R8 ;  /* 0x0004c00801007387 */ /* 0x000fe80000100a00 */
[----:B------:R-:W-:Y:S04]  /*57180*/  STL.64 [R1+0x4c8], R10 ;  /* 0x0004c80a01007387 */ /* 0x000fe80000100a00 */
[----:B------:R-:W2:Y:S04]  /*57190*/  LDL.LU R21, [R1+0x2e4] ;  /* 0x0002e40001157983 */ /* 0x000ea80000300800 */
[----:B-1----:R-:W3:Y:S04]  /*571a0*/  LDL.LU R22, [R1+0x2e8] ;  /* 0x0002e80001167983 */ /* 0x002ee80000300800 */
[----:B------:R-:W3:Y:S04]  /*571b0*/  LDL.LU R23, [R1+0x2ec] ;  /* 0x0002ec0001177983 */ /* 0x000ee80000300800 */
[----:B---3--:R0:W-:Y:S04]  /*571c0*/  STL.64 [R1+0x5148], R22 ;  /* 0x0051481601007387 */ /* 0x0081e80000100a00 */
[----:B--2---:R-:W-:Y:S04]  /*571d0*/  STL.64 [R1+0x5140], R20 ;  /* 0x0051401401007387 */ /* 0x004fe80000100a00 */
[----:B0-----:R-:W2:Y:S04]  /*571e0*/  LDL.64 R22, [R1+0x68] ;  /* 0x0000680001167983 */ /* 0x001ea80000100a00 */
[----:B--2---:R0:W-:Y:S04]  /*571f0*/  STL.64 [R1+0x5160], R22 ;  /* 0x0051601601007387 */ /* 0x0041e80000100a00 */
[----:B0-----:R-:W2:Y:S04]  /*57200*/  LDL.64 R22, [R1+0x78] ;  /* 0x0000780001167983 */ /* 0x001ea80000100a00 */
[----:B--2---:R0:W-:Y:S04]  /*57210*/  STL.64 [R1+0x5168], R22 ;  /* 0x0051681601007387 */ /* 0x0041e80000100a00 */
[----:B0-----:R-:W2:Y:S04]  /*57220*/  LDL.64 R22, [R1+0x88] ;  /* 0x0000880001167983 */ /* 0x001ea80000100a00 */
[----:B--2---:R0:W-:Y:S04]  /*57230*/  STL.64 [R1+0x5180], R22 ;  /* 0x0051801601007387 */ /* 0x0041e80000100a00 */
[----:B0-----:R-:W2:Y:S01]  /*57240*/  LDL.64 R22, [R1+0x98] ;  /* 0x0000980001167983 */ /* 0x001ea20000100a00 */
[----:B------:R-:W0:Y:S03]  /*57250*/  S2R R24, SR_TID.X ;  /* 0x0000000000187919 */ /* 0x000e260000002100 */
[----:B--2---:R1:W-:Y:S04]  /*57260*/  STL.64 [R1+0x5198], R22 ;  /* 0x0051981601007387 */ /* 0x0043e80000100a00 */
[----:B-1----:R-:W2:Y:S01]  /*57270*/  LDL.64 R22, [R1+0xa8] ;  /* 0x0000a80001167983 */ /* 0x002ea20000100a00 */
        /* <DEDUP_REMOVED lines=8> */
[----:B--2---:R-:W-:Y:S04]  /*57300*/  STL.64 [R1+0x51b0], R22 ;  /* 0x0051b01601007387 */ /* 0x004fe80000100a00 */
[----:B------:R-:W-:Y:S04]  /*57310*/  STL.64 [R1+0x50b0], R6 ;  /* 0x0050b00601007387 */ /* 0x000fe80000100a00 */
[----:B------:R-:W-:Y:S04]  /*57320*/  STL.64 [R1+0x50a8], R4 ;  /* 0x0050a80401007387 */ /* 0x000fe80000100a00 */
[----:B------:R-:W-:Y:S04]  /*57330*/  STL.64 [R1+0x5178], R26 ;  /* 0x0051781a01007387 */ /* 0x000fe80000100a00 */
[----:B------:R1:W-:Y:S04]  /*57340*/  STL [R1+0x5170], R25 ;  /* 0x0051701901007387 */ /* 0x0003e80000100800 */
[----:B------:R-:W2:Y:S04]  /*57350*/  LDL.LU R24, [R1+0x5f0] ;  /* 0x0005f00001187983 */ /* 0x000ea80000300800 */
[----:B-1----:R-:W2:Y:S04]  /*57360*/  LDL.LU R25, [R1+0x5f4] ;  /* 0x0005f40001197983 */ /* 0x002ea80000300800 */
[----:B------:R-:W3:Y:S04]  /*57370*/  LDL.LU R26, [R1+0x5f8] ;  /* 0x0005f800011a7983 */ /* 0x000ee80000300800 */
[----:B------:R-:W3:Y:S04]  /*57380*/  LDL.LU R27, [R1+0x5fc] ;  /* 0x0005fc00011b7983 */ /* 0x000ee80000300800 */
[----:B------:R-:W4:Y:S04]  /*57390*/  LDL.LU R8, [R1+0x630] ;  /* 0x0006300001087983 */ /* 0x000f280000300800 */
[----:B------:R-:W4:Y:S04]  /*573a0*/  LDL.LU R9, [R1+0x634] ;  /* 0x0006340001097983 */ /* 0x000f280000300800 */
[----:B------:R-:W2:Y:S04]  /*573b0*/  LDL.LU R10, [R1+0x638] ;  /* 0x00063800010a7983 */ /* 0x000ea80000300800 */
[----:B------:R-:W2:Y:S04]  /*573c0*/  LDL.LU R11, [R1+0x63c] ;  /* 0x00063c00010b7983 */ /* 0x000ea80000300800 */
[----:B------:R-:W3:Y:S04]  /*573d0*/  LDL.LU R4, [R1+0x650] ;  /* 0x0006500001047983 */ /* 0x000ee80000300800 */
[----:B------:R-:W3:Y:S04]  /*573e0*/  LDL.LU R5, [R1+0x654] ;  /* 0x0006540001057983 */ /* 0x000ee80000300800 */
[----:B------:R-:W3:Y:S04]  /*573f0*/  LDL.LU R6, [R1+0x658] ;  /* 0x0006580001067983 */ /* 0x000ee80000300800 */
[----:B------:R-:W3:Y:S04]  /*57400*/  LDL.LU R7, [R1+0x65c] ;  /* 0x00065c0001077983 */ /* 0x000ee80000300800 */
[----:B--2---:R1:W-:Y:S04]  /*57410*/  STL.64 [R1+0x51d8], R10 ;  /* 0x0051d80a01007387 */ /* 0x0043e80000100a00 */
[----:B----4-:R-:W-:Y:S04]  /*57420*/  STL.64 [R1+0x51d0], R8 ;  /* 0x0051d00801007387 */ /* 0x010fe80000100a00 */
[----:B-1----:R-:W2:Y:S04]  /*57430*/  LDL.64 R10, [R1+0xd8] ;  /* 0x0000d800010a7983 */ /* 0x002ea80000100a00 */
[----:B--2---:R1:W-:Y:S04]  /*57440*/  STL.64 [R1+0x51e8], R10 ;  /* 0x0051e80a01007387 */ /* 0x0043e80000100a00 */
[----:B------:R-:W2:Y:S04]  /*57450*/  LDL.64 R22, [R1+0xb8] ;  /* 0x0000b80001167983 */ /* 0x000ea80000100a00 */
[----:B-1----:R-:W4:Y:S04]  /*57460*/  LDL.64 R10, [R1+0x38] ;  /* 0x00003800010a7983 */ /* 0x002f280000100a00 */
[----:B--2---:R1:W-:Y:S04]  /*57470*/  STL.64 [R1+0x51c8], R22 ;  /* 0x0051c81601007387 */ /* 0x0043e80000100a00 */
[----:B-1----:R-:W2:Y:S04]  /*57480*/  LDL.64 R22, [R1+0xc8] ;  /* 0x0000c80001167983 */ /* 0x002ea80000100a00 */
[----:B--2---:R1:W-:Y:S04]  /*57490*/  STL.64 [R1+0x51e0], R22 ;  /* 0x0051e01601007387 */ /* 0x0043e80000100a00 */
[----:B------:R-:W2:Y:S04]  /*574a0*/  LDL.LU R20, [R1+0x640] ;  /* 0x0006400001147983 */ /* 0x000ea80000300800 */
[----:B------:R-:W2:Y:S04]  /*574b0*/  LDL.LU R21, [R1+0x644] ;  /* 0x0006440001157983 */ /* 0x000ea80000300800 */
[----:B-1----:R-:W2:Y:S04]  /*574c0*/  LDL.LU R22, [R1+0x648] ;  /* 0x0006480001167983 */ /* 0x002ea80000300800 */
[----:B------:R-:W2:Y:S04]  /*574d0*/  LDL.LU R23, [R1+0x64c] ;  /* 0x00064c0001177983 */ /* 0x000ea80000300800 */
[----:B---3--:R-:W-:Y:S04]  /*574e0*/  STL.64 [R1+0x5190], R26 ;  /* 0x0051901a01007387 */ /* 0x008fe80000100a00 */
[----:B------:R1:W-:Y:S04]  /*574f0*/  STL.64 [R1+0x5188], R24 ;  /* 0x0051881801007387 */ /* 0x0003e80000100a00 */
[----:B-1----:R-:W3:Y:S04]  /*57500*/  LDL.LU R24, [R1+0x600] ;  /* 0x0006000001187983 */ /* 0x002ee80000300800 */
[----:B------:R-:W3:Y:S04]  /*57510*/  LDL.LU R25, [R1+0x604] ;  /* 0x0006040001197983 */ /* 0x000ee80000300800 */
[----:B------:R-:W2:Y:S04]  /*57520*/  LDL.LU R26, [R1+0x608] ;  /* 0x00060800011a7983 */ /* 0x000ea80000300800 */
[----:B------:R-:W2:Y:S01]  /*57530*/  LDL.LU R27, [R1+0x60c] ;  /* 0x00060c00011b7983 */ /* 0x000ea20000300800 */
[----:B----4-:R-:W-:Y:S03]  /*57540*/  HMMA.16816.F32 R4, R12, R10, R4 ;  /* 0x0000000a0c04723c */ /* 0x010fe60000001804 */
[----:B--2---:R-:W-:Y:S04]  /*57550*/  STL.64 [R1+0x51a8], R26 ;  /* 0x0051a81a01007387 */ /* 0x004fe80000100a00 */
[----:B---3--:R1:W-:Y:S04]  /*57560*/  STL.64 [R1+0x51a0], R24 ;  /* 0x0051a01801007387 */ /* 0x0083e80000100a00 */
[----:B-1----:R-:W2:Y:S04]  /*57570*/  LDL.LU R24, [R1+0x610] ;  /* 0x0006100001187983 */ /* 0x002ea80000300800 */
[----:B------:R-:W2:Y:S04]  /*57580*/  LDL.LU R25, [R1+0x614] ;  /* 0x0006140001197983 */ /* 0x000ea80000300800 */
[----:B------:R-:W3:Y:S04]  /*57590*/  LDL.LU R26, [R1+0x618] ;  /* 0x00061800011a7983 */ /* 0x000ee80000300800 */
[----:B------:R-:W3:Y:S04]  /*575a0*/  LDL.LU R27, [R1+0x61c] ;  /* 0x00061c00011b7983 */ /* 0x000ee80000300800 */
[----:B---3--:R-:W-:Y:S04]  /*575b0*/  STL.64 [R1+0x51c0], R26 ;  /* 0x0051c01a01007387 */ /* 0x008fe80000100a00 */
[----:B--2---:R1:W-:Y:S04]  /*575c0*/  STL.64 [R1+0x51b8], R24 ;  /* 0x0051b81801007387 */ /* 0x0043e80000100a00 */
[----:B-1----:R-:W2:Y:S04]  /*575d0*/  LDL.LU R24, [R1+0x620] ;  /* 0x0006200001187983 */ /* 0x002ea80000300800 */
[----:B------:R-:W2:Y:S04]  /*575e0*/  LDL.LU R25, [R1+0x624] ;  /* 0x0006240001197983 */ /* 0x000ea80000300800 */
[----:B------:R-:W2:Y:S04]  /*575f0*/  LDL.LU R26, [R1+0x628] ;  /* 0x00062800011a7983 */ /* 0x000ea80000300800 */
[----:B------:R-:W2:Y:S04]  /*57600*/  LDL.LU R27, [R1+0x62c] ;  /* 0x00062c00011b7983 */ /* 0x000ea80000300800 */
[----:B0-----:R0:W-:Y:S04]  /*57610*/  STL.64 [R1+0x5000], R18 ;  /* 0x0050001201007387 */ /* 0x0011e80000100a00 */
[----:B------:R-:W-:Y:S04]  /*57620*/  STL.64 [R1+0x4ff8], R16 ;  /* 0x004ff81001007387 */ /* 0x000fe80000100a00 */
[----:B0-----:R-:W3:Y:S04]  /*57630*/  LDL.64 R18, [R1+0x48] ;  /* 0x0000480001127983 */ /* 0x001ee80000100a00 */
[----:B------:R0:W-:Y:S04]  /*57640*/  STL.64 [R1+0xd20], R4 ;  /* 0x000d200401007387 */ /* 0x0001e80000100a00 */
[----:B------:R1:W-:Y:S01]  /*57650*/  STL.64 [R1+0xd28], R6 ;  /* 0x000d280601007387 */ /* 0x0003e20000100a00 */
[----:B0-----:R-:W-:Y:S01]  /*57660*/  IMAD.MOV.U32 R5, RZ, RZ, R10 ;  /* 0x000000ffff057224 */ /* 0x001fe200078e000a */
[----:B------:R-:W-:-:S02]  /*57670*/  MOV R4, R11 ;  /* 0x0000000b00047202 */ /* 0x000fc40000000f00 */
[----:B------:R-:W4:Y:S02]  /*57680*/  LDL.LU.64 R10, [R1+0x51e8] ;  /* 0x0051e800010a7983 */ /* 0x000f240000300a00 */
[----:B----4-:R-:W-:Y:S01]  /*57690*/  HMMA.16816.F32 R20, R12, R10, R20 ;  /* 0x0000000a0c14723c */ /* 0x010fe20000001814 */
[----:B-1----:R-:W-:Y:S02]  /*576a0*/  IMAD.MOV.U32 R7, RZ, RZ, R10 ;  /* 0x000000ffff077224 */ /* 0x002fe400078e000a */
[----:B------:R-:W-:-:S15]  /*576b0*/  IMAD.MOV.U32 R6, RZ, RZ, R11 ;  /* 0x000000ffff067224 */ /* 0x000fde00078e000b */
[----:B------:R-:W-:Y:S01]  /*576c0*/  NOP ;  /* 0x0000000000007918 */ /* 0x000fe20000000000 */
[----:B------:R-:W-:Y:S04]  /*576d0*/  STL.64 [R1+0xd10], R20 ;  /* 0x000d101401007387 */ /* 0x000fe80000100a00 */
[----:B------:R0:W-:Y:S04]  /*576e0*/  STL.64 [R1+0xd18], R22 ;  /* 0x000d181601007387 */ /* 0x0001e80000100a00 */
[----:B0-----:R-:W4:Y:S04]  /*576f0*/  LDL.LU.64 R22, [R1+0x51e0] ;  /* 0x0051e00001167983 */ /* 0x001f280000300a00 */
[----:B------:R-:W4:Y:S04]  /*57700*/  LDL.LU.64 R10, [R1+0x51d8] ;  /* 0x0051d800010a7983 */ /* 0x000f280000300a00 */
        /* <DEDUP_REMOVED lines=41> */
[----:B--2---:R-:W-:-:S15]  /*579a0*/  HMMA.16816.F32 R24, R12, R22, R24 ;  /* 0x000000160c18723c */ /* 0x004fde0000001818 */
[----:B------:R-:W-:-:S04]  /*579b0*/  NOP ;  /* 0x0000000000007918 */ /* 0x000fc80000000000 */
[----:B------:R-:W-:Y:S04]  /*579c0*/  STL.64 [R1+0xcc0], R24 ;  /* 0x000cc01801007387 */ /* 0x000fe80000100a00 */
[----:B------:R0:W-:Y:S04]  /*579d0*/  STL.64 [R1+0xcc8], R26 ;  /* 0x000cc81a01007387 */ /* 0x0001e80000100a00 */
[----:B0-----:R-:W2:Y:S04]  /*579e0*/  LDL.LU.64 R26, [R1+0x5178] ;  /* 0x00517800011a7983 */ /* 0x001ea80000300a00 */
[----:B------:R-:W4:Y:S01]  /*579f0*/  LDL.LU R25, [R1+0x5170] ;  /* 0x0051700001197983 */ /* 0x000f220000300800 */
[----:B------:R-:W-:Y:S01]  /*57a00*/  MOV R24, R22 ;  /* 0x0000001600187202 */ /* 0x000fe20000000f00 */
[----:B------:R-:W-:-:S02]  /*57a10*/  IMAD.MOV.U32 R3, RZ, RZ, R23 ;  /* 0x000000ffff037224 */ /* 0x000fc400078e0017 */
[----:B------:R-:W3:Y:S04]  /*57a20*/  LDL.LU.64 R22, [R1+0x5168] ;  /* 0x0051680001167983 */ /* 0x000ee80000300a00 */
[----:B--2---:R-:W-:Y:S04]  /*57a30*/  STL.64 [R1+0x50d0], R26 ;  /* 0x0050d01a01007387 */ /* 0x004fe80000100a00 */
[----:B----4-:R0:W-:Y:S04]  /*57a40*/  STL.64 [R1+0x50c8], R24 ;  /* 0x0050c81801007387 */ /* 0x0101e80000100a00 */
[----:B0-----:R-:W3:Y:S04]  /*57a50*/  LDL.LU R24, [R1+0x5e0] ;  /* 0x0005e00001187983 */ /* 0x001ee80000300800 */
[----:B------:R-:W3:Y:S04]  /*57a60*/  LDL.LU R25, [R1+0x5e4] ;  /* 0x0005e40001197983 */ /* 0x000ee80000300800 */
[----:B------:R-:W3:Y:S04]  /*57a70*/  LDL.LU R26, [R1+0x5e8] ;  /* 0x0005e800011a7983 */ /* 0x000ee80000300800 */
[----:B------:R-:W3:Y:S02]  /*57a80*/  LDL.LU R27, [R1+0x5ec] ;  /* 0x0005ec00011b7983 */ /* 0x000ee40000300800 */
[----:B---3--:R-:W-:-:S15]  /*57a90*/  HMMA.16816.F32 R24, R12, R22, R24 ;  /* 0x000000160c18723c */ /* 0x008fde0000001818 */
[----:B------:R-:W-:-:S04]  /*57aa0*/  NOP ;  /* 0x0000000000007918 */ /* 0x000fc80000000000 */
[----:B------:R0:W-:Y:S04]  /*57ab0*/  STL.64 [R1+0xcb0], R24 ;  /* 0x000cb01801007387 */ /* 0x0001e80000100a00 */
[----:B------:R-:W-:Y:S01]  /*57ac0*/  STL.64 [R1+0xcb8], R26 ;  /* 0x000cb81a01007387 */ /* 0x000fe20000100a00 */
[----:B0-----:R-:W-:Y:S02]  /*57ad0*/  IMAD.MOV.U32 R25, RZ, RZ, R22 ;  /* 0x000000ffff197224 */ /* 0x001fe400078e0016 */
[----:B------:R-:W-:Y:S02]  /*57ae0*/  IMAD.MOV.U32 R24, RZ, RZ, R23 ;  /* 0x000000ffff187224 */ /* 0x000fe400078e0017 */
        /* <DEDUP_REMOVED lines=8> */
[----:B------:R-:W3:Y:S04]  /*57b70*/  LDL.LU.64 R4, [R1+0x5150] ;  /* 0x0051500001047983 */ /* 0x000ee80000300a00 */
[----:B------:R-:W4:Y:S04]  /*57b80*/  LDL.LU.64 R22, [R1+0x5148] ;  /* 0x0051480001167983 */ /* 0x000f280000300a00 */
[----:B------:R-:W4:Y:S02]  /*57b90*/  LDL.LU.64 R20, [R1+0x5140] ;  /* 0x0051400001147983 */ /* 0x000f240000300a00 */
[----:B----4-:R-:W-:Y:S02]  /*57ba0*/  HMMA.16816.F32 R12, R12, R18, R20 ;  /* 0x000000120c0c723c */ /* 0x010fe40000001814 */
[----:B------:R-:W4:Y:S04]  /*57bb0*/  LDL.LU.64 R22, [R1+0x5138] ;  /* 0x0051380001167983 */ /* 0x000f280000300a00 */
[----:B------:R-:W2:-:S13]  /*57bc0*/  LDL.LU.64 R20, [R1+0x5130] ;  /* 0x0051300001147983 */ /* 0x000e9a0000300a00 */
[----:B------:R-:W-:Y:S04]  /*57bd0*/  STL.64 [R1+0x620], R12 ;  /* 0x0006200c01007387 */ /* 0x000fe80000100a00 */
[----:B------:R0:W-:Y:S02]  /*57be0*/  STL.64 [R1+0x628], R14 ;  /* 0x0006280e01007387 */ /* 0x0001e40000100a00 */
[----:B0-----:R-:W-:Y:S02]  /*57bf0*/  IMAD.MOV.U32 R14, RZ, RZ, R25 ;  /* 0x000000ffff0e7224 */ /* 0x001fe400078e0019 */
[----:B------:R-:W-:-:S05]  /*57c00*/  IMAD.MOV.U32 R15, RZ, RZ, R24 ;  /* 0x000000ffff0f7224 */ /* 0x000fca00078e0018 */
[----:B------:R0:W-:Y:S02]  /*57c10*/  STL.64 [R1+0x5010], R14 ;  /* 0x0050100e01007387 */ /* 0x0001e40000100a00 */
[----:B0-----:R-:W-:Y:S02]  /*57c20*/  IMAD.MOV.U32 R14, RZ, RZ, R28 ;  /* 0x000000ffff0e7224 */ /* 0x001fe400078e001c */
[----:B------:R-:W-:Y:S01]  /*57c30*/  IMAD.MOV.U32 R15, RZ, RZ, R29 ;  /* 0x000000ffff0f7224 */ /* 0x000fe200078e001d */
[----:B------:R-:W2:Y:S04]  /*57c40*/  LDL.LU R28, [R1+0x512c] ;  /* 0x00512c00011c7983 */ /* 0x000ea80000300800 */
[----:B------:R-:W2:Y:S04]  /*57c50*/  LDL.LU R29, [R1+0x5128] ;  /* 0x00512800011d7983 */ /* 0x000ea80000300800 */
[----:B------:R0:W-:Y:S02]  /*57c60*/  STL.64 [R1+0x5028], R14 ;  /* 0x0050280e01007387 */ /* 0x0001e40000100a00 */
[----:B0-----:R-:W-:Y:S01]  /*57c70*/  IMAD.MOV.U32 R14, RZ, RZ, R17 ;  /* 0x000000ffff0e7224 */ /* 0x001fe200078e0011 */
[----:B------:R-:W-:-:S05]  /*57c80*/  MOV R15, R16 ;  /* 0x00000010000f7202 */ /* 0x000fca0000000f00 */
[----:B------:R-:W-:Y:S04]  /*57c90*/  STL.64 [R1+0x5040], R14 ;  /* 0x0050400e01007387 */ /* 0x000fe80000100a00 */
[----:B------:R0:W-:Y:S04]  /*57ca0*/  STL.64 [R1+0x5008], R18 ;  /* 0x0050081201007387 */ /* 0x0001e80000100a00 */
[----:B------:R-:W2:Y:S04]  /*57cb0*/  LDL.LU R16, [R1+0xf0] ;  /* 0x0000f00001107983 */ /* 0x000ea80000300800 */
[----:B------:R-:W2:Y:S04]  /*57cc0*/  LDL.LU R17, [R1+0xf4] ;  /* 0x0000f40001117983 */ /* 0x000ea80000300800 */
[----:B0-----:R-:W2:Y:S04]  /*57cd0*/  LDL.LU R18, [R1+0xf8] ;  /* 0x0000f80001127983 */ /* 0x001ea80000300800 */
[----:B------:R-:W2:Y:S01]  /*57ce0*/  LDL.LU R19, [R1+0xfc] ;  /* 0x0000fc0001137983 */ /* 0x000ea20000300800 */
[----:B------:R-:W-:-:S02]  /*57cf0*/  IMAD.MOV.U32 R14, RZ, RZ, R11 ;  /* 0x000000ffff0e7224 */ /* 0x000fc400078e000b */
[----:B------:R-:W-:-:S05]  /*57d00*/  IMAD.MOV.U32 R15, RZ, RZ, R10 ;  /* 0x000000ffff0f7224 */ /* 0x000fca00078e000a */
[----:B------:R-:W-:Y:S04]  /*57d10*/  STL.64 [R1+0x5058], R14 ;  /* 0x0050580e01007387 */ /* 0x000fe80000100a00 */
[----:B--2---:R-:W-:Y:S04]  /*57d20*/  STL.64 [R1+0x5020], R18 ;  /* 0x0050201201007387 */ /* 0x004fe80000100a00 */
[----:B------:R0:W-:Y:S04]  /*57d30*/  STL.64 [R1+0x5018], R16 ;  /* 0x0050181001007387 */ /* 0x0001e80000100a00 */
[----:B0-----:R-:W2:Y:S04]  /*57d40*/  LDL.LU R16, [R1+0x110] ;  /* 0x0001100001107983 */ /* 0x001ea80000300800 */
[----:B------:R-:W2:Y:S04]  /*57d50*/  LDL.LU R17, [R1+0x114] ;  /* 0x0001140001117983 */ /* 0x000ea80000300800 */
[----:B------:R-:W2:Y:S04]  /*57d60*/  LDL.LU R18, [R1+0x118] ;  /* 0x0001180001127983 */ /* 0x000ea80000300800 */
[----:B------:R-:W2:Y:S01]  /*57d70*/  LDL.LU R19, [R1+0x11c] ;  /* 0x00011c0001137983 */ /* 0x000ea20000300800 */
[----:B------:R-:W-:-:S02]  /*57d80*/  IMAD.MOV.U32 R14, RZ, RZ, R9 ;  /* 0x000000ffff0e7224 */ /* 0x000fc400078e0009 */
[----:B------:R-:W-:-:S05]  /*57d90*/  IMAD.MOV.U32 R15, RZ, RZ, R8 ;  /* 0x000000ffff0f7224 */ /* 0x000fca00078e0008 */
[----:B------:R0:W-:Y:S02]  /*57da0*/  STL.64 [R1+0x5070], R14 ;  /* 0x0050700e01007387 */ /* 0x0001e40000100a00 */
[----:B0-----:R-:W-:Y:S02]  /*57db0*/  IMAD.MOV.U32 R14, RZ, RZ, R7 ;  /* 0x000000ffff0e7224 */ /* 0x001fe400078e0007 */
[----:B------:R-:W-:Y:S01]  /*57dc0*/  IMAD.MOV.U32 R15, RZ, RZ, R6 ;  /* 0x000000ffff0f7224 */ /* 0x000fe200078e0006 */
[----:B--2---:R-:W-:Y:S04]  /*57dd0*/  STL.64 [R1+0x5038], R18 ;  /* 0x0050381201007387 */ /* 0x004fe80000100a00 */
[----:B------:R0:W-:Y:S04]  /*57de0*/  STL.64 [R1+0x5030], R16 ;  /* 0x0050301001007387 */ /* 0x0001e80000100a00 */
[----:B0-----:R-:W2:Y:S04]  /*57df0*/  LDL.LU R16, [R1+0x120] ;  /* 0x0001200001107983 */ /* 0x001ea80000300800 */
[----:B------:R-:W2:Y:S04]  /*57e00*/  LDL.LU R17, [R1+0x124] ;  /* 0x0001240001117983 */ /* 0x000ea80000300800 */
[----:B------:R-:W2:Y:S04]  /*57e10*/  LDL.LU R18, [R1+0x128] ;  /* 0x0001280001127983 */ /* 0x000ea80000300800 */
[----:B------:R-:W2:Y:S04]  /*57e20*/  LDL.LU R19, [R1+0x12c] ;  /* 0x00012c0001137983 */ /* 0x000ea80000300800 */
[----:B------:R3:W-:Y:S02]  /*57e30*/  STL.64 [R1+0x5088], R14 ;  /* 0x0050880e01007387 */ /* 0x0007e40000100a00 */
[----:B---3--:R-:W-:-:S02]  /*57e40*/  IMAD.MOV.U32 R15, RZ, RZ, R4 ;  /* 0x000000ffff0f7224 */ /* 0x008fc400078e0004 */
[----:B------:R-:W-:Y:S01]  /*57e50*/  IMAD.MOV.U32 R14, RZ, RZ, R5 ;  /* 0x000000ffff0e7224 */ /* 0x000fe200078e0005 */
[----:B------:R-:W3:Y:S04]  /*57e60*/  LDL.LU R4, [R1+0x180] ;  /* 0x0001800001047983 */ /* 0x000ee80000300800 */
[----:B------:R-:W3:Y:S04]  /*57e70*/  LDL.LU R5, [R1+0x184] ;  /* 0x0001840001057983 */ /* 0x000ee80000300800 */
[----:B------:R-:W2:Y:S04]  /*57e80*/  LDL.LU R6, [R1+0x188] ;  /* 0x0001880001067983 */ /* 0x000ea80000300800 */
[----:B------:R-:W2:Y:S04]  /*57e90*/  LDL.LU R7, [R1+0x18c] ;  /* 0x00018c0001077983 */ /* 0x000ea80000300800 */
[----:B--2---:R-:W-:Y:S04]  /*57ea0*/  STL.64 [R1+0x50e0], R6 ;  /* 0x0050e00601007387 */ /* 0x004fe80000100a00 */
[----:B---3--:R0:W-:Y:S04]  /*57eb0*/  STL.64 [R1+0x50d8], R4 ;  /* 0x0050d80401007387 */ /* 0x0081e80000100a00 */
[----:B------:R-:W2:Y:S04]  /*57ec0*/  LDL.LU R8, [R1+0x190] ;  /* 0x0001900001087983 */ /* 0x000ea80000300800 */
[----:B------:R-:W2:Y:S04]  /*57ed0*/  LDL.LU R9, [R1+0x194] ;  /* 0x0001940001097983 */ /* 0x000ea80000300800 */
[----:B------:R-:W3:Y:S04]  /*57ee0*/  LDL.LU R10, [R1+0x198] ;  /* 0x00019800010a7983 */ /* 0x000ee80000300800 */
[----:B------:R-:W3:Y:S01]  /*57ef0*/  LDL.LU R11, [R1+0x19c] ;  /* 0x00019c00010b7983 */ /* 0x000ee20000300800 */
[----:B------:R-:W-:-:S02]  /*57f00*/  IMAD.MOV.U32 R26, RZ, RZ, R20 ;  /* 0x000000ffff1a7224 */ /* 0x000fc400078e0014 */
[----:B------:R-:W-:Y:S01]  /*57f10*/  IMAD.MOV.U32 R27, RZ, RZ, R21 ;  /* 0x000000ffff1b7224 */ /* 0x000fe200078e0015 */
[----:B---3--:R4:W-:Y:S04]  /*57f20*/  STL.64 [R1+0x50f0], R10 ;  /* 0x0050f00a01007387 */ /* 0x0089e80000100a00 */
[----:B--2---:R1:W-:Y:S04]  /*57f30*/  STL.64 [R1+0x50e8], R8 ;  /* 0x0050e80801007387 */ /* 0x0043e80000100a00 */
[----:B------:R-:W2:Y:S04]  /*57f40*/  LDL.LU R20, [R1+0x5124] ;  /* 0x0051240001147983 */ /* 0x000ea80000300800 */
[----:B------:R-:W2:Y:S04]  /*57f50*/  LDL.LU R21, [R1+0x5120] ;  /* 0x0051200001157983 */ /* 0x000ea80000300800 */
[----:B------:R-:W-:Y:S04]  /*57f60*/  STL.64 [R1+0x50f8], R26 ;  /* 0x0050f81a01007387 */ /* 0x000fe80000100a00 */
[----:B0-----:R-:W3:Y:S04]  /*57f70*/  LDL.LU R4, [R1+0x1a0] ;  /* 0x0001a00001047983 */ /* 0x001ee80000300800 */
[----:B------:R-:W3:Y:S04]  /*57f80*/  LDL.LU R5, [R1+0x1a4] ;  /* 0x0001a40001057983 */ /* 0x000ee80000300800 */
[----:B------:R-:W2:Y:S04]  /*57f90*/  LDL.LU R6, [R1+0x1a8] ;  /* 0x0001a80001067983 */ /* 0x000ea80000300800 */
[----:B------:R-:W2:Y:S01]  /*57fa0*/  LDL.LU R7, [R1+0x1ac] ;  /* 0x0001ac0001077983 */ /* 0x000ea20000300800 */
[----:B----4-:R-:W-:Y:S01]  /*57fb0*/  MOV R10, R22 ;  /* 0x00000016000a7202 */ /* 0x010fe20000000f00 */
[----:B------:R-:W-:-:S02]  /*57fc0*/  IMAD.MOV.U32 R11, RZ, RZ, R23 ;  /* 0x000000ffff0b7224 */ /* 0x000fc400078e0017 */
[----:B--2---:R-:W-:Y:S04]  /*57fd0*/  STL.64 [R1+0x5108], R6 ;  /* 0x0051080601007387 */ /* 0x004fe80000100a00 */
[----:B---3--:R-:W-:Y:S04]  /*57fe0*/  STL.64 [R1+0x5100], R4 ;  /* 0x0051000401007387 */ /* 0x008fe80000100a00 */
[----:B------:R-:W2:Y:S04]  /*57ff0*/  LDL.LU R22, [R1+0x511c] ;  /* 0x00511c0001167983 */ /* 0x000ea80000300800 */
[----:B------:R-:W2:Y:S04]  /*58000*/  LDL.LU R23, [R1+0x5118] ;  /* 0x0051180001177983 */ /* 0x000ea80000300800 */
[----:B------:R0:W-:Y:S04]  /*58010*/  STL.64 [R1+0x5110], R10 ;  /* 0x0051100a01007387 */ /* 0x0001e80000100a00 */
[----:B-1----:R-:W2:Y:S04]  /*58020*/  LDL.LU R8, [R1+0x1c0] ;  /* 0x0001c00001087983 */ /* 0x002ea80000300800 */
[----:B------:R-:W2:Y:S04]  /*58030*/  LDL.LU R9, [R1+0x1c4] ;  /* 0x0001c40001097983 */ /* 0x000ea80000300800 */
[----:B0-----:R-:W2:Y:S04]  /*58040*/  LDL.LU R10, [R1+0x1c8] ;  /* 0x0001c800010a7983 */ /* 0x001ea80000300800 */
[----:B------:R-:W2:Y:S04]  /*58050*/  LDL.LU R11, [R1+0x1cc] ;  /* 0x0001cc00010b7983 */ /* 0x000ea80000300800 */
[----:B------:R-:W3:Y:S04]  /*58060*/  LDL.LU R24, [R1+0x1b0] ;  /* 0x0001b00001187983 */ /* 0x000ee80000300800 */
[----:B------:R-:W3:Y:S04]  /*58070*/  LDL.LU R25, [R1+0x1b4] ;  /* 0x0001b40001197983 */ /* 0x000ee80000300800 */
[----:B------:R-:W3:Y:S04]  /*58080*/  LDL.LU R26, [R1+0x1b8] ;  /* 0x0001b800011a7983 */ /* 0x000ee80000300800 */
[----:B------:R-:W3:Y:S04]  /*58090*/  LDL.LU R27, [R1+0x1bc] ;  /* 0x0001bc00011b7983 */ /* 0x000ee80000300800 */
[----:B------:R0:W-:Y:S04]  /*580a0*/  STL.64 [R1+0x50a0], R14 ;  /* 0x0050a00e01007387 */ /* 0x0001e80000100a00 */
[----:B------:R-:W4:Y:S04]  /*580b0*/  LDL.LU R12, [R1+0x170] ;  /* 0x00017000010c7983 */ /* 0x000f280000300800 */
[----:B------:R-:W4:Y:S04]  /*580c0*/  LDL.LU R13, [R1+0x174] ;  /* 0x00017400010d7983 */ /* 0x000f280000300800 */
[----:B0-----:R-:W4:Y:S04]  /*580d0*/  LDL.LU R14, [R1+0x178] ;  /* 0x00017800010e7983 */ /* 0x001f280000300800 */
[----:B------:R-:W4:Y:S04]  /*580e0*/  LDL.LU R15, [R1+0x17c] ;  /* 0x00017c00010f7983 */ /* 0x000f280000300800 */
[----:B------:R-:W-:Y:S04]  /*580f0*/  STL.64 [R1+0x5050], R18 ;  /* 0x0050501201007387 */ /* 0x000fe80000100a00 */
        /* <DEDUP_REMOVED lines=17> */
[----:B------:R-:W-:-:S02]  /*58210*/  IMAD.MOV.U32 R6, RZ, RZ, R29 ;  /* 0x000000ffff067224 */ /* 0x000fc400078e001d */
[----:B------:R-:W-:-:S07]  /*58220*/  IMAD.MOV.U32 R7, RZ, RZ, R28 ;  /* 0x000000ffff077224 */ /* 0x000fce00078e001c */
[C---:B------:R-:W-:Y:S01]  /*58230*/  HMMA.16816.F32 R4, R20.reuse, R6, R8 ;  /* 0x000000061404723c */ /* 0x040fe20000001808 */
[----:B--2---:R-:W-:Y:S04]  /*58240*/  STL.64 [R1+0x5098], R18 ;  /* 0x0050981201007387 */ /* 0x004fe80000100a00 */
[----:B------:R0:W-:Y:S04]  /*58250*/  STL.64 [R1+0x5090], R16 ;  /* 0x0050901001007387 */ /* 0x0001e80000100a00 */
[----:B0-----:R-:W2:Y:S04]  /*58260*/  LDL.LU R16, [R1+0x160] ;  /* 0x0001600001107983 */ /* 0x001ea80000300800 */
[----:B------:R-:W2:Y:S04]  /*58270*/  LDL.LU R17, [R1+0x164] ;  /* 0x0001640001117983 */ /* 0x000ea80000300800 */
[----:B------:R-:W2:Y:S04]  /*58280*/  LDL.LU R18, [R1+0x168] ;  /* 0x0001680001127983 */ /* 0x000ea80000300800 */
[----:B------:R-:W2:Y:S04]  /*58290*/  LDL.LU R19, [R1+0x16c] ;  /* 0x00016c0001137983 */ /* 0x000ea80000300800 */
[----:B------:R-:W3:Y:S04]  /*582a0*/  LDL.LU.64 R10, [R1+0x5110] ;  /* 0x00511000010a7983 */ /* 0x000ee80000300a00 */
[----:B------:R-:W-:Y:S04]  /*582b0*/  STL.64 [R1+0x540], R4 ;  /* 0x0005400401007387 */ /* 0x000fe80000100a00 */
[----:B------:R0:W-:Y:S04]  /*582c0*/  STL.64 [R1+0x548], R6 ;  /* 0x0005480601007387 */ /* 0x0001e80000100a00 */
[----:B0-----:R-:W2:Y:S04]  /*582d0*/  LDL.LU.64 R6, [R1+0x5108] ;  /* 0x0051080001067983 */ /* 0x001ea80000300a00 */
[----:B------:R-:W2:Y:S01]  /*582e0*/  LDL.LU.64 R4, [R1+0x5100] ;  /* 0x0051000001047983 */ /* 0x000ea20000300a00 */
[----:B---3--:R-:W-:Y:S03]  /*582f0*/  HMMA.16816.F32 R8, R20, R10, R24 ;  /* 0x0000000a1408723c */ /* 0x008fe60000001818 */
[----:B------:R-:W2:-:S15]  /*58300*/  LDL.LU.64 R26, [R1+0x50f8] ;  /* 0x0050f800011a7983 */ /* 0x000e9e0000300a00 */
[----:B------:R-:W-:Y:S01]  /*58310*/  NOP ;  /* 0x0000000000007918 */ /* 0x000fe20000000000 */
[----:B------:R-:W-:Y:S04]  /*58320*/  STL.64 [R1+0x610], R8 ;  /* 0x0006100801007387 */ /* 0x000fe80000100a00 */
[----:B------:R0:W-:Y:S04]  /*58330*/  STL.64 [R1+0x618], R10 ;  /* 0x0006180a01007387 */ /* 0x0001e80000100a00 */
[----:B0-----:R-:W3:Y:S04]  /*58340*/  LDL.LU.64 R10, [R1+0x50f0] ;  /* 0x0050f000010a7983 */ /* 0x001ee80000300a00 */
[----:B------:R-:W3:Y:S01]  /*58350*/  LDL.LU.64 R8, [R1+0x50e8] ;  /* 0x0050e80001087983 */ /* 0x000ee20000300a00 */
[----:B--2---:R-:W-:Y:S03]  /*58360*/  HMMA.16816.F32 R24, R20, R26, R4 ;  /* 0x0000001a1418723c */ /* 0x004fe60000001804 */
[----:B------:R-:W2:Y:S04]  /*58370*/  LDL.LU.64 R6, [R1+0x50e0] ;  /* 0x0050e00001067983 */ /* 0x000ea80000300a00 */
[----:B------:R-:W2:-:S12]  /*58380*/  LDL.LU.64 R4, [R1+0x50d8] ;  /* 0x0050d80001047983 */ /* 0x000e980000300a00 */
[----:B------:R-:W-:Y:S04]  /*58390*/  STL.64 [R1+0x600], R24 ;  /* 0x0006001801007387 */ /* 0x000fe80000100a00 */
[----:B------:R0:W-:Y:S04]  /*583a0*/  STL.64 [R1+0x608], R26 ;  /* 0x0006081a01007387 */ /* 0x0001e80000100a00 */
[----:B0-----:R-:W3:Y:S04]  /*583b0*/  LDL.LU.64 R26, [R1+0x50d0] ;  /* 0x0050d000011a7983 */ /* 0x001ee80000300a00 */
[----:B------:R-:W2:Y:S01]  /*583c0*/  LDL.LU.64 R24, [R1+0x50c8] ;  /* 0x0050c80001187983 */ /* 0x000ea20000300a00 */
[----:B---3--:R-:W-:-:S15]  /*583d0*/  HMMA.16816.F32 R8, R20, R26, R8 ;  /* 0x0000001a1408723c */ /* 0x008fde0000001808 */
[----:B------:R-:W-:-:S04]  /*583e0*/  NOP ;  /* 0x0000000000007918 */ /* 0x000fc80000000000 */
[----:B------:R-:W-:Y:S04]  /*583f0*/  STL.64 [R1+0x5f0], R8 ;  /* 0x0005f00801007387 */ /* 0x000fe80000100a00 */
[----:B------:R0:W-:Y:S04]  /*58400*/  STL.64 [R1+0x5f8], R10 ;  /* 0x0005f80a01007387 */ /* 0x0001e80000100a00 */
[----:B0-----:R-:W2:Y:S04]  /*58410*/  LDL.LU.64 R10, [R1+0x50c0] ;  /* 0x0050c000010a7983 */ /* 0x001ea80000300a00 */
[----:B------:R-:W3:Y:S04]  /*58420*/  LDL.LU.64 R8, [R1+0x50b8] ;  /* 0x0050b80001087983 */ /* 0x000ee80000300a00 */
[----:B------:R-:W-:Y:S01]  /*58430*/  STL.64 [R1+0x4fd8], R26 ;  /* 0x004fd81a01007387 */ /* 0x000fe20000100a00 */
[----:B--2---:R-:W-:-:S15]  /*58440*/  HMMA.16816.F32 R4, R20, R10, R4 ;  /* 0x0000000a1404723c */ /* 0x004fde0000001804 */
[----:B------:R-:W-:-:S04]  /*58450*/  NOP ;  /* 0x0000000000007918 */ /* 0x000fc80000000000 */
[----:B------:R-:W-:Y:S04]  /*58460*/  STL.64 [R1+0x5e0], R4 ;  /* 0x0005e00401007387 */ /* 0x000fe80000100a00 */
[----:B------:R0:W-:Y:S04]  /*58470*/  STL.64 [R1+0x5e8], R6 ;  /* 0x0005e80601007387 */ /* 0x0001e80000100a00 */
[----:B0-----:R-:W4:Y:S04]  /*58480*/  LDL.LU.64 R6, [R1+0x50b0] ;  /* 0x0050b00001067983 */ /* 0x001f280000300a00 */
[----:B------:R-:W2:Y:S04]  /*58490*/  LDL.LU.64 R4, [R1+0x50a8] ;  /* 0x0050a80001047983 */ /* 0x000ea80000300a00 */
[----:B------:R-:W-:Y:S04]  /*584a0*/  STL.64 [R1+0x4fa8], R10 ;  /* 0x004fa80a01007387 */ /* 0x000fe80000100a00 */
[----:B---3--:R-:W-:Y:S01]  /*584b0*/  STL.64 [R1+0x4fa0], R8 ;  /* 0x004fa00801007387 */ /* 0x008fe20000100a00 */
[----:B----4-:R-:W-:-:S15]  /*584c0*/  HMMA.16816.F32 R12, R20, R6, R12 ;  /* 0x00000006140c723c */ /* 0x010fde000000180c */
[----:B------:R-:W-:-:S04]  /*584d0*/  NOP ;  /* 0x0000000000007918 */ /* 0x000fc80000000000 */
[----:B------:R-:W-:Y:S04]  /*584e0*/  STL.64 [R1+0x5d0], R12 ;  /* 0x0005d00c01007387 */ /* 0x000fe80000100a00 */
[----:B------:R0:W-:Y:S04]  /*584f0*/  STL.64 [R1+0x5d8], R14 ;  /* 0x0005d80e01007387 */ /* 0x0001e80000100a00 */
[----:B0-----:R-:W3:Y:S04]  /*58500*/  LDL.LU.64 R14, [R1+0x50a0] ;  /* 0x0050a000010e7983 */ /* 0x001ee80000300a00 */
[----:B------:R-:W-:Y:S04]  /*58510*/  STL.64 [R1+0x4f98], R6 ;  /* 0x004f980601007387 */ /* 0x000fe80000100a00 */
[----:B--2---:R0:W-:Y:S04]  /*58520*/  STL.64 [R1+0x4f90], R4 ;  /* 0x004f900401007387 */ /* 0x0041e80000100a00 */
[----:B0-----:R-:W2:Y:S04]  /*58530*/  LDL.LU R4, [R1+0x100] ;  /* 0x0001000001047983 */ /* 0x001ea80000300800 */
[----:B------:R-:W2:Y:S04]  /*58540*/  LDL.LU R5, [R1+0x104] ;  /* 0x0001040001057983 */ /* 0x000ea80000300800 */
[----:B------:R-:W2:Y:S04]  /*58550*/  LDL.LU R6, [R1+0x108] ;  /* 0x0001080001067983 */ /* 0x000ea80000300800 */
        /* <DEDUP_REMOVED lines=36> */
[----:B0-----:R-:W3:Y:S01]  /*587a0*/  LDL.LU.64 R14, [R1+0x5010] ;  /* 0x00501000010e7983 */ /* 0x001ee20000300a00 */
[----:B------:R-:W-:Y:S02]  /*587b0*/  IMAD.MOV.U32 R10, RZ, RZ, R24 ;  /* 0x000000ffff0a7224 */ /* 0x000fe400078e0018 */
[----:B------:R-:W-:-:S07]  /*587c0*/  IMAD.MOV.U32 R11, RZ, RZ, R3 ;  /* 0x000000ffff0b7224 */ /* 0x000fce00078e0003 */
[----:B--2---:R-:W-:-:S15]  /*587d0*/  HMMA.16816.F32 R4, R20, R10, R4 ;  /* 0x0000000a1404723c */ /* 0x004fde0000001804 */
[----:B------:R-:W-:-:S04]  /*587e0*/  NOP ;  /* 0x0000000000007918 */ /* 0x000fc80000000000 */
[----:B------:R-:W-:Y:S04]  /*587f0*/  STL.64 [R1+0xa90], R4 ;  /* 0x000a900401007387 */ /* 0x000fe80000100a00 */
[----:B------:R-:W-:Y:S01]  /*58800*/  STL.64 [R1+0xa98], R6 ;  /* 0x000a980601007387 */ /* 0x000fe20000100a00 */
[----:B---3--:R-:W-:Y:S03]  /*58810*/  HMMA.16816.F32 R8, R20, R14, R16 ;  /* 0x0000000e1408723c */ /* 0x008fe60000001810 */
[----:B------:R-:W0:-:S15]  /*58820*/  LDSM.16.MT88.4 R12, [R25+UR5+0x11080] ;  /* 0x01108005190c783b */ /* 0x000e1e0008004200 */
[----:B------:R-:W-:Y:S01]  /*58830*/  NOP ;  /* 0x0000000000007918 */ /* 0x000fe20000000000 */
[----:B------:R1:W-:Y:S04]  /*58840*/  STL.64 [R1+0xa80], R8 ;  /* 0x000a800801007387 */ /* 0x0003e80000100a00 */
[----:B------:R2:W-:Y:S04]  /*58850*/  STL.64 [R1+0xa88], R10 ;  /* 0x000a880a01007387 */ /* 0x0005e80000100a00 */
[----:B------:R-:W3:Y:S04]  /*58860*/  LDL.LU R16, [R1+0x4b0] ;  /* 0x0004b00001107983 */ /* 0x000ee80000300800 */
[----:B------:R-:W3:Y:S04]  /*58870*/  LDL.LU R17, [R1+0x4b4] ;  /* 0x0004b40001117983 */ /* 0x000ee80000300800 */
[----:B------:R-:W3:Y:S04]  /*58880*/  LDL.LU R18, [R1+0x4b8] ;  /* 0x0004b80001127983 */ /* 0x000ee80000300800 */
[----:B------:R-:W3:Y:S04]  /*58890*/  LDL.LU R19, [R1+0x4bc] ;  /* 0x0004bc0001137983 */ /* 0x000ee80000300800 */
[----:B-1----:R-:W4:Y:S04]  /*588a0*/  LDL.LU R8, [R1+0x2a0] ;  /* 0x0002a00001087983 */ /* 0x002f280000300800 */
[----:B------:R-:W4:Y:S04]  /*588b0*/  LDL.LU R9, [R1+0x2a4] ;  /* 0x0002a40001097983 */ /* 0x000f280000300800 */
[----:B--2---:R-:W2:Y:S04]  /*588c0*/  LDL.LU R10, [R1+0x2a8] ;  /* 0x0002a800010a7983 */ /* 0x004ea80000300800 */
[----:B------:R-:W2:Y:S04]  /*588d0*/  LDL.LU R11, [R1+0x2ac] ;  /* 0x0002ac00010b7983 */ /* 0x000ea80000300800 */
[----:B------:R-:W2:Y:S04]  /*588e0*/  LDL.LU R24, [R1+0x2c0] ;  /* 0x0002c00001187983 */ /* 0x000ea80000300800 */
[----:B------:R-:W2:Y:S04]  /*588f0*/  LDL.LU R25, [R1+0x2c4] ;  /* 0x0002c40001197983 */ /* 0x000ea80000300800 */
[----:B------:R-:W2:Y:S04]  /*58900*/  LDL.LU R26, [R1+0x2c8] ;  /* 0x0002c800011a7983 */ /* 0x000ea80000300800 */
[----:B------:R-:W2:Y:S04]  /*58910*/  LDL.LU R27, [R1+0x2cc] ;  /* 0x0002cc00011b7983 */ /* 0x000ea80000300800 */
[----:B--2---:R1:W-:Y:S04]  /*58920*/  STL.64 [R1+0x4fe8], R26 ;  /* 0x004fe81a01007387 */ /* 0x0043e80000100a00 */
[----:B------:R-:W-:Y:S04]  /*58930*/  STL.64 [R1+0x4fe0], R24 ;  /* 0x004fe01801007387 */ /* 0x000fe80000100a00 */
[----:B-1----:R-:W2:Y:S04]  /*58940*/  LDL.64 R26, [R1+0x28] ;  /* 0x00002800011a7983 */ /* 0x002ea80000100a00 */
[----:B------:R1:W-:Y:S04]  /*58950*/  STL.64 [R1+0x4fb8], R10 ;  /* 0x004fb80a01007387 */ /* 0x0003e80000100a00 */
[----:B----4-:R-:W-:Y:S04]  /*58960*/  STL.64 [R1+0x4fb0], R8 ;  /* 0x004fb00801007387 */ /* 0x010fe80000100a00 */
[----:B-1----:R-:W4:Y:S01]  /*58970*/  LDL.64 R10, [R1+0x8] ;  /* 0x00000800010a7983 */ /* 0x002f220000100a00 */
[----:B------:R-:W-:-:S02]  /*58980*/  IMAD.MOV.U32 R6, RZ, RZ, R2 ;  /* 0x000000ffff067224 */ /* 0x000fc400078e0002 */
[----:B------:R-:W-:Y:S01]  /*58990*/  IMAD.MOV.U32 R7, RZ, RZ, R0 ;  /* 0x000000ffff077224 */ /* 0x000fe200078e0000 */
[----:B----4-:R1:W-:Y:S04]  /*589a0*/  STL.64 [R1+0x4fd0], R10 ;  /* 0x004fd00a01007387 */ /* 0x0103e80000100a00 */
[----:B-1----:R-:W4:Y:S02]  /*589b0*/  LDL.64 R10, [R1+0x18] ;  /* 0x00001800010a7983 */ /* 0x002f240000100a00 */
[C---:B---3--:R-:W-:Y:S02]  /*589c0*/  HMMA.16816.F32 R4, R20.reuse, R6, R16 ;  /* 0x000000061404723c */ /* 0x048fe40000001810 */
[----:B----4-:R1:W-:Y:S04]  /*589d0*/  STL.64 [R1+0x4ff0], R10 ;  /* 0x004ff00a01007387 */ /* 0x0103e80000100a00 */
[----:B------:R-:W3:Y:S04]  /*589e0*/  LDL.LU R8, [R1+0x2d0] ;  /* 0x0002d00001087983 */ /* 0x000ee80000300800 */
[----:B------:R-:W3:Y:S04]  /*589f0*/  LDL.LU R9, [R1+0x2d4] ;  /* 0x0002d40001097983 */ /* 0x000ee80000300800 */
[----:B-1----:R-:W3:Y:S04]  /*58a00*/  LDL.LU R10, [R1+0x2d8] ;  /* 0x0002d800010a7983 */ /* 0x002ee80000300800 */
[----:B------:R-:W3:Y:S04]  /*58a10*/  LDL.LU R11, [R1+0x2dc] ;  /* 0x0002dc00010b7983 */ /* 0x000ee80000300800 */
[----:B0-----:R0:W-:Y:S04]  /*58a20*/  STL [R1+0x4ef0], R12 ;  /* 0x004ef00c01007387 */ /* 0x0011e80000100800 */
[----:B------:R1:W-:Y:S04]  /*58a30*/  STL [R1+0x4eec], R13 ;  /* 0x004eec0d01007387 */ /* 0x0003e80000100800 */
[----:B------:R4:W-:Y:S04]  /*58a40*/  STL [R1+0x4ee8], R14 ;  /* 0x004ee80e01007387 */ /* 0x0009e80000100800 */
[----:B------:R2:W-:Y:S04]  /*58a50*/  STL [R1+0x4ee4], R15 ;  /* 0x004ee40f01007387 */ /* 0x0005e80000100800 */
[----:B0-----:R-:W3:Y:S04]  /*58a60*/  LDL.LU R12, [R1+0xe0] ;  /* 0x0000e000010c7983 */ /* 0x001ee80000300800 */
[----:B-1----:R-:W3:Y:S04]  /*58a70*/  LDL.LU R13, [R1+0xe4] ;  /* 0x0000e400010d7983 */ /* 0x002ee80000300800 */
[----:B----4-:R-:W3:Y:S04]  /*58a80*/  LDL.LU R14, [R1+0xe8] ;  /* 0x0000e800010e7983 */ /* 0x010ee80000300800 */
[----:B--2---:R-:W3:Y:S04]  /*58a90*/  LDL.LU R15, [R1+0xec] ;  /* 0x0000ec00010f7983 */ /* 0x004ee80000300800 */
[----:B------:R-:W3:Y:S04]  /*58aa0*/  LDL.LU.64 R18, [R1+0x5008] ;  /* 0x0050080001127983 */ /* 0x000ee80000300a00 */
[----:B------:R0:W-:Y:S04]  /*58ab0*/  STL.64 [R1+0x640], R4 ;  /* 0x0006400401007387 */ /* 0x0001e80000100a00 */
[----:B------:R1:W-:Y:S04]  /*58ac0*/  STL.64 [R1+0x648], R6 ;  /* 0x0006480601007387 */ /* 0x0003e80000100a00 */
[----:B0-----:R-:W2:Y:S04]  /*58ad0*/  LDL.LU R4, [R1+0x290] ;  /* 0x0002900001047983 */ /* 0x001ea80000300800 */
[----:B------:R-:W2:Y:S04]  /*58ae0*/  LDL.LU R5, [R1+0x294] ;  /* 0x0002940001057983 */ /* 0x000ea80000300800 */
[----:B-1----:R-:W4:Y:S04]  /*58af0*/  LDL.LU R6, [R1+0x298] ;  /* 0x0002980001067983 */ /* 0x002f280000300800 */
[----:B------:R-:W4:Y:S01]  /*58b00*/  LDL.LU R7, [R1+0x29c] ;  /* 0x00029c0001077983 */ /* 0x000f220000300800 */
[----:B---3--:R-:W-:Y:S01]  /*58b10*/  HMMA.16816.F32 R20, R20, R18, R12 ;  /* 0x000000121414723c */ /* 0x008fe2000000180c */
[----:B------:R-:W-:-:S02]  /*58b20*/  IMAD.MOV.U32 R13, RZ, RZ, R18 ;  /* 0x000000ffff0d7224 */ /* 0x000fc400078e0012 */
[----:B------:R-:W-:Y:S01]  /*58b30*/  IMAD.MOV.U32 R12, RZ, RZ, R19 ;  /* 0x000000ffff0c7224 */ /* 0x000fe200078e0013 */
[----:B----4-:R-:W-:Y:S04]  /*58b40*/  STL.64 [R1+0x4fc8], R6 ;  /* 0x004fc80601007387 */ /* 0x010fe80000100a00 */
[----:B--2---:R0:W-:Y:S04]  /*58b50*/  STL.64 [R1+0x4fc0], R4 ;  /* 0x004fc00401007387 */ /* 0x0041e80000100a00 */
[----:B0-----:R-:W2:Y:S04]  /*58b60*/  LDL.LU R4, [R1+0x2b0] ;  /* 0x0002b00001047983 */ /* 0x001ea80000300800 */
[----:B------:R-:W2:Y:S04]  /*58b70*/  LDL.LU R5, [R1+0x2b4] ;  /* 0x0002b40001057983 */ /* 0x000ea80000300800 */
[----:B------:R-:W2:Y:S04]  /*58b80*/  LDL.LU R6, [R1+0x2b8] ;  /* 0x0002b80001067983 */ /* 0x000ea80000300800 */
[----:B------:R-:W2:Y:S04]  /*58b90*/  LDL.LU R7, [R1+0x2bc] ;  /* 0x0002bc0001077983 */ /* 0x000ea80000300800 */
[----:B------:R-:W-:Y:S04]  /*58ba0*/  STL.64 [R1+0x630], R20 ;  /* 0x0006301401007387 */ /* 0x000fe80000100a00 */
[----:B------:R0:W-:Y:S04]  /*58bb0*/  STL.64 [R1+0x638], R22 ;  /* 0x0006381601007387 */ /* 0x0001e80000100a00 */
[----:B------:R-:W3:Y:S04]  /*58bc0*/  LDL.LU.64 R18, [R1+0x5000] ;  /* 0x0050000001127983 */ /* 0x000ee80000300a00 */
[----:B------:R-:W3:Y:S04]  /*58bd0*/  LDL.LU.64 R16, [R1+0x4ff8] ;  /* 0x004ff80001107983 */ /* 0x000ee80000300a00 */
[----:B0-----:R-:W4:Y:S01]  /*58be0*/  LDL.64 R22, [R1+0x38] ;  /* 0x0000380001167983 */ /* 0x001f220000100a00 */
[----:B------:R-:W-:Y:S01]  /*58bf0*/  IMAD.MOV.U32 R29, RZ, RZ, R26 ;  /* 0x000000ffff1d7224 */ /* 0x000fe200078e001a */
[----:B------:R-:W-:Y:S01]  /*58c00*/  MOV R3, R27 ;  /* 0x0000001b00037202 */ /* 0x000fe20000000f00 */
[C---:B---3--:R-:W-:Y:S01]  /*58c10*/  HMMA.16816.F32 R8, R16.reuse, R26, R8 ;  /* 0x0000001a1008723c */ /* 0x048fe20000001808 */
[----:B----4-:R0:W-:Y:S04]  /*58c20*/  STL.64 [R1+0x4f88], R22 ;  /* 0x004f881601007387 */ /* 0x0101e80000100a00 */
[----:B------:R-:W3:Y:S04]  /*58c30*/  LDL.LU R20, [R1+0x280] ;  /* 0x0002800001147983 */ /* 0x000ee80000300800 */
[----:B------:R-:W3:Y:S04]  /*58c40*/  LDL.LU R21, [R1+0x284] ;  /* 0x0002840001157983 */ /* 0x000ee80000300800 */
[----:B0-----:R-:W3:Y:S04]  /*58c50*/  LDL.LU R22, [R1+0x288] ;  /* 0x0002880001167983 */ /* 0x001ee80000300800 */
[----:B------:R-:W3:Y:S04]  /*58c60*/  LDL.LU R23, [R1+0x28c] ;  /* 0x00028c0001177983 */ /* 0x000ee80000300800 */
[----:B------:R-:W-:Y:S04]  /*58c70*/  STL.64 [R1+0x650], R8 ;  /* 0x0006500801007387 */ /* 0x000fe80000100a00 */
[----:B------:R0:W-:Y:S04]  /*58c80*/  STL.64 [R1+0x658], R10 ;  /* 0x0006580a01007387 */ /* 0x0001e80000100a00 */
[----:B0-----:R-:W4:Y:S04]  /*58c90*/  LDL.LU.64 R10, [R1+0x4ff0] ;  /* 0x004ff000010a7983 */ /* 0x001f280000300a00 */
[----:B------:R-:W4:Y:S04]  /*58ca0*/  LDL.LU.64 R26, [R1+0x4fe8] ;  /* 0x004fe800011a7983 */ /* 0x000f280000300a00 */
[----:B------:R-:W4:Y:S04]  /*58cb0*/  LDL.LU.64 R24, [R1+0x4fe0] ;  /* 0x004fe00001187983 */ /* 0x000f280000300a00 */
[----:B------:R-:W-:Y:S04]  /*58cc0*/  STL [R1+0x4ef8], R3 ;  /* 0x004ef80301007387 */ /* 0x000fe80000100800 */
[----:B------:R-:W-:Y:S01]  /*58cd0*/  STL [R1+0x4ef4], R29 ;  /* 0x004ef41d01007387 */ /* 0x000fe20000100800 */
[----:B----4-:R-:W-:-:S15]  /*58ce0*/  HMMA.16816.F32 R24, R16, R10, R24 ;  /* 0x0000000a1018723c */ /* 0x010fde0000001818 */
[----:B------:R-:W-:-:S04]  /*58cf0*/  NOP ;  /* 0x0000000000007918 */ /* 0x000fc80000000000 */
[----:B------:R0:W-:Y:S04]  /*58d00*/  STL.64 [R1+0x6d0], R24 ;  /* 0x0006d01801007387 */ /* 0x0001e80000100a00 */
[----:B------:R1:W-:Y:S01]  /*58d10*/  STL.64 [R1+0x6d8], R26 ;  /* 0x0006d81a01007387 */ /* 0x0003e20000100a00 */
[----:B0-----:R-:W-:-:S03]  /*58d20*/  IMAD.MOV.U32 R25, RZ, RZ, R10 ;  /* 0x000000ffff197224 */ /* 0x001fc600078e000a */
[----:B-1----:R-:W4:Y:S01]  /*58d30*/  LDL.LU.64 R26, [R1+0x4fd8] ;  /* 0x004fd800011a7983 */ /* 0x002f220000300a00 */
[----:B------:R-:W-:-:S03]  /*58d40*/  IMAD.MOV.U32 R24, RZ, RZ, R11 ;  /* 0x000000ffff187224 */ /* 0x000fc600078e000b */
[----:B------:R-:W2:Y:S04]  /*58d50*/  LDL.LU.64 R10, [R1+0x4fd0] ;  /* 0x004fd000010a7983 */ /* 0x000ea80000300a00 */
[----:B------:R-:W-:Y:S01]  /*58d60*/  STL [R1+0x4efc], R25 ;  /* 0x004efc1901007387 */ /* 0x000fe20000100800 */
[----:B--2---:R-:W-:Y:S01]  /*58d70*/  HMMA.16816.F32 R4, R16, R10, R4 ;  /* 0x0000000a1004723c */ /* 0x004fe20000001804 */
[----:B------:R-:W-:Y:S02]  /*58d80*/  IMAD.MOV.U32 R15, RZ, RZ, R10 ;  /* 0x000000ffff0f7224 */ /* 0x000fe400078e000a */
[----:B------:R-:W-:-:S15]  /*58d90*/  IMAD.MOV.U32 R28, RZ, RZ, R11 ;  /* 0x000000ffff1c7224 */ /* 0x000fde00078e000b */
[----:B------:R-:W-:Y:S01]  /*58da0*/  NOP ;  /* 0x0000000000007918 */ /* 0x000fe20000000000 */
[----:B------:R-:W-:Y:S04]  /*58db0*/  STL.64 [R1+0x6c0], R4 ;  /* 0x0006c00401007387 */ /* 0x000fe80000100a00 */
[----:B------:R0:W-:Y:S04]  /*58dc0*/  STL.64 [R1+0x6c8], R6 ;  /* 0x0006c80601007387 */ /* 0x0001e80000100a00 */
[----:B0-----:R-:W2:Y:S04]  /*58dd0*/  LDL.LU.64 R6, [R1+0x4fc8] ;  /* 0x004fc80001067983 */ /* 0x001ea80000300a00 */
[----:B------:R-:W2:Y:S04]  /*58de0*/  LDL.LU.64 R4, [R1+0x4fc0] ;  /* 0x004fc00001047983 */ /* 0x000ea80000300a00 */
[----:B------:R-:W4:Y:S04]  /*58df0*/  LDL.LU.64 R10, [R1+0x4fb8] ;  /* 0x004fb800010a7983 */ /* 0x000f280000300a00 */
[----:B------:R-:W4:Y:S04]  /*58e00*/  LDL.LU.64 R8, [R1+0x4fb0] ;  /* 0x004fb00001087983 */ /* 0x000f280000300a00 */
[----:B------:R-:W-:Y:S01]  /*58e10*/  STL [R1+0x4f58], R15 ;  /* 0x004f580f01007387 */ /* 0x000fe20000100800 */
[----:B----4-:R-:W-:-:S15]  /*58e20*/  HMMA.16816.F32 R8, R16, R26, R8 ;  /* 0x0000001a1008723c */ /* 0x010fde0000001808 */
[----:B------:R-:W-:-:S04]  /*58e30*/  NOP ;  /* 0x0000000000007918 */ /* 0x000fc80000000000 */
[----:B------:R-:W-:Y:S04]  /*58e40*/  STL.64 [R1+0x680], R8 ;  /* 0x0006800801007387 */ /* 0x000fe80000100a00 */
[----:B------:R0:W-:Y:S04]  /*58e50*/  STL.64 [R1+0x688], R10 ;  /* 0x0006880a01007387 */ /* 0x0001e80000100a00 */
[----:B0-----:R-:W2:Y:S04]  /*58e60*/  LDL.LU.64 R10, [R1+0x4fa8] ;  /* 0x004fa800010a7983 */ /* 0x001ea80000300a00 */
[----:B------:R-:W4:Y:S04]  /*58e70*/  LDL.LU.64 R8, [R1+0x4fa0] ;  /* 0x004fa00001087983 */ /* 0x000f280000300a00 */
[----:B------:R0:W-:Y:S04]  /*58e80*/  STL.64 [R1+0x4e98], R26 ;  /* 0x004e981a01007387 */ /* 0x0001e80000100a00 */
[----:B------:R1:W-:Y:S04]  /*58e90*/  STL [R1+0x4f5c], R24 ;  /* 0x004f5c1801007387 */ /* 0x0003e80000100800 */
[----:B0-----:R-:W3:Y:S01]  /*58ea0*/  LDL.64 R26, [R1+0xc8] ;  /* 0x0000c800011a7983 */ /* 0x001ee20000100a00 */
[C---:B--2---:R-:W-:Y:S03]  /*58eb0*/  HMMA.16816.F32 R4, R16.reuse, R10, R4 ;  /* 0x0000000a1004723c */ /* 0x044fe60000001804 */
[----:B---3--:R0:W-:Y:S04]  /*58ec0*/  STL.64 [R1+0x4f80], R26 ;  /* 0x004f801a01007387 */ /* 0x0081e80000100a00 */
[----:B-1----:R-:W2:Y:S04]  /*58ed0*/  LDL.LU R24, [R1+0x270] ;  /* 0x0002700001187983 */ /* 0x002ea80000300800 */
[----:B------:R-:W2:Y:S04]  /*58ee0*/  LDL.LU R25, [R1+0x274] ;  /* 0x0002740001197983 */ /* 0x000ea80000300800 */
[----:B0-----:R-:W2:Y:S04]  /*58ef0*/  LDL.LU R26, [R1+0x278] ;  /* 0x00027800011a7983 */ /* 0x001ea80000300800 */
[----:B------:R-:W2:Y:S04]  /*58f00*/  LDL.LU R27, [R1+0x27c] ;  /* 0x00027c00011b7983 */ /* 0x000ea80000300800 */
[----:B------:R-:W-:Y:S04]  /*58f10*/  STL.64 [R1+0x690], R4 ;  /* 0x0006900401007387 */ /* 0x000fe80000100a00 */
[----:B------:R0:W-:Y:S04]  /*58f20*/  STL.64 [R1+0x698], R6 ;  /* 0x0006980601007387 */ /* 0x0001e80000100a00 */
[----:B0-----:R-:W3:Y:S04]  /*58f30*/  LDL.LU.64 R6, [R1+0x4f98] ;  /* 0x004f980001067983 */ /* 0x001ee80000300a00 */
[----:B------:R-:W2:Y:S04]  /*58f40*/  LDL.LU.64 R4, [R1+0x4f90] ;  /* 0x004f900001047983 */ /* 0x000ea80000300a00 */
[----:B------:R0:W-:Y:S04]  /*58f50*/  STL.64 [R1+0x4e90], R10 ;  /* 0x004e900a01007387 */ /* 0x0001e80000100a00 */
[----:B----4-:R-:W-:Y:S04]  /*58f60*/  STL.64 [R1+0x4e88], R8 ;  /* 0x004e880801007387 */ /* 0x010fe80000100a00 */
[----:B0-----:R-:W4:Y:S01]  /*58f70*/  LDL.64 R10, [R1+0xd8] ;  /* 0x0000d800010a7983 */ /* 0x001f220000100a00 */
[----:B------:R-:W0:Y:S01]  /*58f80*/  S2R R0, SR_TID.X ;  /* 0x0000000000007919 */ /* 0x000e220000002100 */
[----:B---3--:R-:W-:-:S15]  /*58f90*/  HMMA.16816.F32 R20, R16, R6, R20 ;  /* 0x000000061014723c */ /* 0x008fde0000001814 */
[----:B------:R-:W-:-:S04]  /*58fa0*/  NOP ;  /* 0x0000000000007918 */ /* 0x000fc80000000000 */
[----:B------:R-:W-:Y:S04]  /*58fb0*/  STL.64 [R1+0x6a0], R20 ;  /* 0x0006a01401007387 */ /* 0x000fe80000100a00 */
[----:B------:R1:W-:Y:S04]  /*58fc0*/  STL.64 [R1+0x6a8], R22 ;  /* 0x0006a81601007387 */ /* 0x0003e80000100a00 */
[----:B-1----:R-:W3:Y:S01]  /*58fd0*/  LDL.LU.64 R22, [R1+0x4f88] ;  /* 0x004f880001167983 */ /* 0x002ee20000300a00 */
[C---:B0-----:R-:W-:Y:S01]  /*58fe0*/  LOP3.LUT R2, R0.reuse, 0x7, RZ, 0xc0, !PT ;  /* 0x0000000700027812 */ /* 0x041fe200078ec0ff */
[----:B------:R-:W-:-:S04]  /*58ff0*/  IMAD.SHL.U32 R14, R0, 0x2, RZ ;  /* 0x00000002000e7824 */ /* 0x000fc800078e00ff */
[----:B------:R-:W-:Y:S02]  /*59000*/  IMAD R2, R2, 0x110, RZ ;  /* 0x0000011002027824 */ /* 0x000fe400078e02ff */
[----:B------:R-:W-:-:S03]  /*59010*/  IMAD.SHL.U32 R0, R0, 0x80, RZ ;  /* 0x0000008000007824 */ /* 0x000fc600078e00ff */
[----:B------:R-:W-:-:S04]  /*59020*/  LOP3.LUT R14, R2, 0x10, R14, 0x78, !PT ;  /* 0x00000010020e7812 */ /* 0x000fc800078e780e */
[----:B------:R-:W-:-:S04]  /*59030*/  LOP3.LUT R14, R14, 0x800, R0, 0xf8, !PT ;  /* 0x000008000e0e7812 */ /* 0x000fc800078ef800 */
[----:B------:R-:W-:Y:S01]  /*59040*/  LOP3.LUT R14, R14, 0x60, RZ, 0x3c, !PT ;  /* 0x000000600e0e7812 */ /* 0x000fe200078e3cff */
[----:B------:R-:W-:Y:S04]  /*59050*/  STL.64 [R1+0x4ea8], R6 ;  /* 0x004ea80601007387 */ /* 0x000fe80000100a00 */
[----:B--2---:R0:W-:Y:S04]  /*59060*/  STL.64 [R1+0x4ea0], R4 ;  /* 0x004ea00401007387 */ /* 0x0041e80000100a00 */
[----:B0-----:R-:W4:Y:S04]  /*59070*/  LDL.LU R4, [R1+0x5c0] ;  /* 0x0005c00001047983 */ /* 0x001f280000300800 */
[----:B------:R-:W4:Y:S04]  /*59080*/  LDL.LU R5, [R1+0x5c4] ;  /* 0x0005c40001057983 */ /* 0x000f280000300800 */
[----:B------:R-:W4:Y:S04]  /*59090*/  LDL.LU R6, [R1+0x5c8] ;  /* 0x0005c80001067983 */ /* 0x000f280000300800 */
[----:B------:R-:W4:Y:S01]  /*590a0*/  LDL.LU R7, [R1+0x5cc] ;  /* 0x0005cc0001077983 */ /* 0x000f220000300800 */
[----:B---3--:R-:W-:Y:S01]  /*590b0*/  HMMA.16816.F32 R24, R16, R22, R24 ;  /* 0x000000161018723c */ /* 0x008fe20000001818 */
[----:B------:R-:W-:-:S02]  /*590c0*/  IMAD.MOV.U32 R2, RZ, RZ, R22 ;  /* 0x000000ffff027224 */ /* 0x000fc400078e0016 */
[----:B------:R-:W-:Y:S02]  /*590d0*/  IMAD.MOV.U32 R0, RZ, RZ, R23 ;  /* 0x000000ffff007224 */ /* 0x000fe400078e0017 */
[----:B------:R-:W0:-:S14]  /*590e0*/  LDSM.16.MT88.4 R20, [R14+UR5+0x11000] ;  /* 0x011000050e14783b */ /* 0x000e1c0008004200 */
[----:B------:R-:W-:Y:S04]  /*590f0*/  STL.64 [R1+0xc90], R24 ;  /* 0x000c901801007387 */ /* 0x000fe80000100a00 */
[----:B------:R1:W-:Y:S04]  /*59100*/  STL.64 [R1+0xc98], R26 ;  /* 0x000c981a01007387 */ /* 0x0003e80000100a00 */
[----:B-1----:R-:W2:Y:S04]  /*59110*/  LDL.LU.64 R26, [R1+0x4f80] ;  /* 0x004f8000011a7983 */ /* 0x002ea80000300a00 */
[----:B0-----:R-:W-:Y:S04]  /*59120*/  STL.64 [R1+0x4da0], R22 ;  /* 0x004da01601007387 */ /* 0x001fe80000100a00 */
[----:B------:R0:W-:Y:S04]  /*59130*/  STL.64 [R1+0x4d98], R20 ;  /* 0x004d981401007387 */ /* 0x0001e80000100a00 */
[----:B0-----:R-:W3:Y:S04]  /*59140*/  LDL.LU R20, [R1+0x5b0] ;  /* 0x0005b00001147983 */ /* 0x001ee80000300800 */
[----:B------:R-:W3:Y:S04]  /*59150*/  LDL.LU R21, [R1+0x5b4] ;  /* 0x0005b40001157983 */ /* 0x000ee80000300800 */
[----:B------:R-:W3:Y:S04]  /*59160*/  LDL.LU R22, [R1+0x5b8] ;  /* 0x0005b80001167983 */ /* 0x000ee80000300800 */
[----:B------:R-:W3:Y:S01]  /*59170*/  LDL.LU R23, [R1+0x5bc] ;  /* 0x0005bc0001177983 */ /* 0x000ee20000300800 */
[----:B----4-:R-:W-:-:S15]  /*59180*/  HMMA.16816.F32 R4, R16, R10, R4 ;  /* 0x0000000a1004723c */ /* 0x010fde0000001804 */
[----:B------:R-:W-:-:S04]  /*59190*/  NOP ;  /* 0x0000000000007918 */ /* 0x000fc80000000000 */
[----:B------:R0:W-:Y:S04]  /*591a0*/  STL.64 [R1+0xc80], R4 ;  /* 0x000c800401007387 */ /* 0x0001e80000100a00 */
[----:B------:R2:W-:Y:S04]  /*591b0*/  STL.64 [R1+0xc88], R6 ;  /* 0x000c880601007387 */ /* 0x0005e80000100a00 */
[----:B------:R-:W4:Y:S04]  /*591c0*/  LDL.LU R8, [R1+0x5a0] ;  /* 0x0005a00001087983 */ /* 0x000f280000300800 */
[----:B------:R-:W4:Y:S01]  /*591d0*/  LDL.LU R9, [R1+0x5a4] ;  /* 0x0005a40001097983 */ /* 0x000f220000300800 */
[----:B0-----:R-:W-:-:S02]  /*591e0*/  IMAD.MOV.U32 R5, RZ, RZ, R10 ;  /* 0x000000ffff057224 */ /* 0x001fc400078e000a */
[----:B------:R-:W-:Y:S01]  /*591f0*/  IMAD.MOV.U32 R4, RZ, RZ, R11 ;  /* 0x000000ffff047224 */ /* 0x000fe200078e000b */
[----:B------:R-:W4:Y:S04]  /*59200*/  LDL.LU R10, [R1+0x5a8] ;  /* 0x0005a800010a7983 */ /* 0x000f280000300800 */
[----:B------:R-:W4:Y:S01]  /*59210*/  LDL.LU R11, [R1+0x5ac] ;  /* 0x0005ac00010b7983 */ /* 0x000f220000300800 */
[----:B--2---:R-:W-:Y:S01]  /*59220*/  MOV R7, R26 ;  /* 0x0000001a00077202 */ /* 0x004fe20000000f00 */
[----:B------:R-:W-:Y:S01]  /*59230*/  IMAD.MOV.U32 R6, RZ, RZ, R27 ;  /* 0x000000ffff067224 */ /* 0x000fe200078e001b */
[----:B---3--:R-:W-:-:S15]  /*59240*/  HMMA.16816.F32 R20, R16, R26, R20 ;  /* 0x0000001a1014723c */ /* 0x008fde0000001814 */
[----:B------:R-:W-:-:S04]  /*59250*/  NOP ;  /* 0x0000000000007918 */ /* 0x000fc80000000000 */
[----:B------:R-:W-:Y:S04]  /*59260*/  STL.64 [R1+0xc70], R20 ;  /* 0x000c701401007387 */ /* 0x000fe80000100a00 */
[----:B------:R-:W-:Y:S04]  /*59270*/  STL.64 [R1+0xc78], R22 ;  /* 0x000c781601007387 */ /* 0x000fe80000100a00 */
[----:B------:R-:W-:Y:S04]  /*59280*/  STL.64 [R1+0x4f08], R6 ;  /* 0x004f080601007387 */ /* 0x000fe80000100a00 */
[----:B------:R-:W-:Y:S04]  /*59290*/  STL.64 [R1+0x4f00], R4 ;  /* 0x004f000401007387 */ /* 0x000fe80000100a00 */
[----:B------:R-:W2:Y:S04]  /*592a0*/  LDL.LU R24, [R1+0x580] ;  /* 0x0005800001187983 */ /* 0x000ea80000300800 */
[----:B------:R-:W2:Y:S04]  /*592b0*/  LDL.LU R25, [R1+0x584] ;  /* 0x0005840001197983 */ /* 0x000ea80000300800 */
[----:B------:R-:W3:Y:S04]  /*592c0*/  LDL.LU R26, [R1+0x588] ;  /* 0x00058800011a7983 */ /* 0x000ee80000300800 */
[----:B------:R-:W3:Y:S04]  /*592d0*/  LDL.LU R27, [R1+0x58c] ;  /* 0x00058c00011b7983 */ /* 0x000ee80000300800 */
[----:B---3--:R0:W-:Y:S04]  /*592e0*/  STL.64 [R1+0x4f68], R26 ;  /* 0x004f681a01007387 */ /* 0x0081e80000100a00 */
[----:B--2---:R-:W-:Y:S04]  /*592f0*/  STL.64 [R1+0x4f60], R24 ;  /* 0x004f601801007387 */ /* 0x004fe80000100a00 */
[----:B0-----:R-:W2:Y:S04]  /*59300*/  LDL.64 R26, [R1+0xa8] ;  /* 0x0000a800011a7983 */ /* 0x001ea80000100a00 */
[----:B--2---:R0:W-:Y:S04]  /*59310*/  STL.64 [R1+0x4f78], R26 ;  /* 0x004f781a01007387 */ /* 0x0041e80000100a00 */
[----:B------:R-:W2:Y:S01]  /*59320*/  LDL.64 R14, [R1+0x98] ;  /* 0x00009800010e7983 */ /* 0x000ea20000100a00 */
[----:B------:R-:W-:-:S02]  /*59330*/  IMAD.MOV.U32 R7, RZ, RZ, R12 ;  /* 0x000000ffff077224 */ /* 0x000fc400078e000c */
[----:B------:R-:W-:Y:S01]  /*59340*/  IMAD.MOV.U32 R6, RZ, RZ, R13 ;  /* 0x000000ffff067224 */ /* 0x000fe200078e000d */
[----:B0-----:R-:W4:Y:S04]  /*59350*/  LDL.64 R26, [R1+0xb8] ;  /* 0x0000b800011a7983 */ /* 0x001f280000100a00 */
[----:B--2---:R0:W-:Y:S04]  /*59360*/  STL.64 [R1+0x4f70], R14 ;  /* 0x004f700e01007387 */ /* 0x0041e80000100a00 */
[----:B------:R-:W2:Y:S04]  /*59370*/  LDL.LU R12, [R1+0x590] ;  /* 0x00059000010c7983 */ /* 0x000ea80000300800 */
[----:B------:R-:W2:Y:S04]  /*59380*/  LDL.LU R13, [R1+0x594] ;  /* 0x00059400010d7983 */ /* 0x000ea80000300800 */
[----:B0-----:R-:W2:Y:S04]  /*59390*/  LDL.LU R14, [R1+0x598] ;  /* 0x00059800010e7983 */ /* 0x001ea80000300800 */
[----:B------:R-:W2:Y:S04]  /*593a0*/  LDL.LU R15, [R1+0x59c] ;  /* 0x00059c00010f7983 */ /* 0x000ea80000300800 */
[----:B------:R-:W3:Y:S04]  /*593b0*/  LDL.64 R22, [R1+0x88] ;  /* 0x0000880001167983 */ /* 0x000ee80000100a00 */
[----:B------:R0:W-:Y:S04]  /*593c0*/  STL.64 [R1+0x4f20], R6 ;  /* 0x004f200601007387 */ /* 0x0001e80000100a00 */
[----:B0-----:R-:W2:Y:S01]  /*593d0*/  LDL.64 R6, [R1+0x68] ;  /* 0x0000680001067983 */ /* 0x001ea20000100a00 */
[----:B----4-:R-:W-:Y:S03]  /*593e0*/  HMMA.16816.F32 R8, R16, R26, R8 ;  /* 0x0000001a1008723c */ /* 0x010fe60000001808 */
[----:B--2---:R0:W-:Y:S04]  /*593f0*/  STL.64 [R1+0x4f38], R6 ;  /* 0x004f380601007387 */ /* 0x0041e80000100a00 */
[----:B0-----:R-:W2:Y:S04]  /*59400*/  LDL.64 R6, [R1+0x78] ;  /* 0x0000780001067983 */ /* 0x001ea80000100a00 */
[----:B--2---:R0:W-:Y:S04]  /*59410*/  STL.64 [R1+0x4f50], R6 ;  /* 0x004f500601007387 */ /* 0x0041e80000100a00 */
[----:B------:R-:W3:Y:S04]  /*59420*/  LDL.LU R4, [R1+0x570] ;  /* 0x0005700001047983 */ /* 0x000ee80000300800 */
[----:B------:R-:W3:Y:S04]  /*59430*/  LDL.LU R5, [R1+0x574] ;  /* 0x0005740001057983 */ /* 0x000ee80000300800 */
[----:B0-----:R-:W3:Y:S04]  /*59440*/  LDL.LU R6, [R1+0x578] ;  /* 0x0005780001067983 */ /* 0x001ee80000300800 */
[----:B------:R-:W3:Y:S04]  /*59450*/  LDL.LU R7, [R1+0x57c] ;  /* 0x00057c0001077983 */ /* 0x000ee80000300800 */
[----:B------:R0:W-:Y:S04]  /*59460*/  STL.64 [R1+0xc60], R8 ;  /* 0x000c600801007387 */ /* 0x0001e80000100a00 */
[----:B------:R1:W-:Y:S01]  /*59470*/  STL.64 [R1+0xc68], R10 ;  /* 0x000c680a01007387 */ /* 0x0003e20000100a00 */
[----:B0-----:R-:W-:-:S02]  /*59480*/  IMAD.MOV.U32 R9, RZ, RZ, R26 ;  /* 0x000000ffff097224 */ /* 0x001fc400078e001a */
[----:B------:R-:W-:Y:S02]  /*59490*/  IMAD.MOV.U32 R8, RZ, RZ, R27 ;  /* 0x000000ffff087224 */ /* 0x000fe400078e001b */
[----:B------:R-:W2:Y:S02]  /*594a0*/  LDL.LU.64 R26, [R1+0x4f78] ;  /* 0x004f7800011a7983 */ /* 0x000ea40000300a00 */
[----:B--2---:R-:W-:Y:S01]  /*594b0*/  HMMA.16816.F32 R12, R16, R26, R12 ;  /* 0x0000001a100c723c */ /* 0x004fe2000000180c */
[----:B-1----:R-:W-:Y:S02]  /*594c0*/  IMAD.MOV.U32 R11, RZ, RZ, R26 ;  /* 0x000000ffff0b7224 */ /* 0x002fe400078e001a */
[----:B------:R-:W-:-:S15]  /*594d0*/  IMAD.MOV.U32 R10, RZ, RZ, R27 ;  /* 0x000000ffff0a7224 */ /* 0x000fde00078e001b */
[----:B------:R-:W-:Y:S01]  /*594e0*/  NOP ;  /* 0x0000000000007918 */ /* 0x000fe20000000000 */
[----:B------:R-:W-:Y:S04]  /*594f0*/  STL.64 [R1+0xc50], R12 ;  /* 0x000c500c01007387 */ /* 0x000fe80000100a00 */
[----:B------:R0:W-:Y:S04]  /*59500*/  STL.64 [R1+0xc58], R14 ;  /* 0x000c580e01007387 */ /* 0x0001e80000100a00 */
[----:B0-----:R-:W2:Y:S04]  /*59510*/  LDL.LU.64 R14, [R1+0x4f70] ;  /* 0x004f7000010e7983 */ /* 0x001ea80000300a00 */
[----:B------:R-:W2:Y:S04]  /*59520*/  LDL.LU.64 R26, [R1+0x4f68] ;  /* 0x004f6800011a7983 */ /* 0x000ea80000300a00 */
[----:B------:R-:W2:Y:S04]  /*59530*/  LDL.LU.64 R24, [R1+0x4f60] ;  /* 0x004f600001187983 */ /* 0x000ea80000300a00 */
[----:B------:R-:W-:Y:S04]  /*59540*/  STL.64 [R1+0x4f18], R10 ;  /* 0x004f180a01007387 */ /* 0x000fe80000100a00 */
[----:B------:R0:W-:Y:S04]  /*59550*/  STL.64 [R1+0x4f10], R8 ;  /* 0x004f100801007387 */ /* 0x0001e80000100a00 */
[----:B0-----:R-:W4:Y:S04]  /*59560*/  LDL.LU R8, [R1+0x260] ;  /* 0x0002600001087983 */ /* 0x001f280000300800 */
[----:B------:R-:W4:Y:S04]  /*59570*/  LDL.LU R9, [R1+0x264] ;  /* 0x0002640001097983 */ /* 0x000f280000300800 */
[----:B------:R-:W2:Y:S04]  /*59580*/  LDL.LU R10, [R1+0x268] ;  /* 0x00026800010a7983 */ /* 0x000ea80000300800 */
[----:B------:R-:W2:Y:S01]  /*59590*/  LDL.LU R11, [R1+0x26c] ;  /* 0x00026c00010b7983 */ /* 0x000ea20000300800 */
[C---:B---3--:R-:W-:Y:S03]  /*595a0*/  HMMA.16816.F32 R4, R16.reuse, R22, R4 ;  /* 0x000000161004723c */ /* 0x048fe60000001804 */
[----:B--2---:R-:W-:Y:S04]  /*595b0*/  STL.64 [R1+0x4f30], R10 ;  /* 0x004f300a01007387 */ /* 0x004fe80000100a00 */
[----:B----4-:R0:W-:Y:S04]  /*595c0*/  STL.64 [R1+0x4f28], R8 ;  /* 0x004f280801007387 */ /* 0x0101e80000100a00 */
[----:B0-----:R-:W2:Y:S04]  /*595d0*/  LDL.LU R8, [R1+0x550] ;  /* 0x0005500001087983 */ /* 0x001ea80000300800 */
[----:B------:R-:W2:Y:S04]  /*595e0*/  LDL.LU R9, [R1+0x554] ;  /* 0x0005540001097983 */ /* 0x000ea80000300800 */
[----:B------:R-:W3:Y:S04]  /*595f0*/  LDL.LU R10, [R1+0x558] ;  /* 0x00055800010a7983 */ /* 0x000ee80000300800 */
[----:B------:R-:W3:Y:S01]  /*59600*/  LDL.LU R11, [R1+0x55c] ;  /* 0x00055c00010b7983 */ /* 0x000ee20000300800 */
[----:B------:R-:W-:Y:S03]  /*59610*/  HMMA.16816.F32 R24, R16, R14, R24 ;  /* 0x0000000e1018723c */ /* 0x000fe60000001818 */
[----:B---3--:R-:W-:Y:S04]  /*59620*/  STL.64 [R1+0x4f48], R10 ;  /* 0x004f480a01007387 */ /* 0x008fe80000100a00 */
[----:B--2---:R0:W-:Y:S04]  /*59630*/  STL.64 [R1+0x4f40], R8 ;  /* 0x004f400801007387 */ /* 0x0041e80000100a00 */
[----:B0-----:R-:W2:Y:S04]  /*59640*/  LDL.LU R8, [R1+0x560] ;  /* 0x0005600001087983 */ /* 0x001ea80000300800 */
[----:B------:R-:W2:Y:S04]  /*59650*/  LDL.LU R9, [R1+0x564] ;  /* 0x0005640001097983 */ /* 0x000ea80000300800 */
[----:B------:R-:W2:Y:S04]  /*59660*/  LDL.LU R10, [R1+0x568] ;  /* 0x00056800010a7983 */ /* 0x000ea80000300800 */
[----:B------:R-:W2:Y:S04]  /*59670*/  LDL.LU R11, [R1+0x56c] ;  /* 0x00056c00010b7983 */ /* 0x000ea80000300800 */
[----:B------:R0:W-:Y:S04]  /*59680*/  STL.64 [R1+0xc40], R24 ;  /* 0x000c401801007387 */ /* 0x0001e80000100a00 */
[----:B------:R1:W-:Y:S04]  /*59690*/  STL.64 [R1+0xc48], R26 ;  /* 0x000c481a01007387 */ /* 0x0003e80000100a00 */
[----:B0-----:R-:W3:Y:S01]  /*596a0*/  LDL.LU R24, [R1+0x4f5c] ;  /* 0x004f5c0001187983 */ /* 0x001ee20000300800 */
[----:B-1----:R-:W-:-:S03]  /*596b0*/  IMAD.MOV.U32 R26, RZ, RZ, R15 ;  /* 0x000000ffff1a7224 */ /* 0x002fc600078e000f */
[----:B------:R-:W4:Y:S04]  /*596c0*/  LDL.LU R15, [R1+0x4f58] ;  /* 0x004f5800010f7983 */ /* 0x000f280000300800 */
[----:B------:R-:W-:Y:S04]  /*596d0*/  STL.64 [R1+0xc30], R4 ;  /* 0x000c300401007387 */ /* 0x000fe80000100a00 */
[----:B------:R0:W-:Y:S04]  /*596e0*/  STL.64 [R1+0xc38], R6 ;  /* 0x000c380601007387 */ /* 0x0001e80000100a00 */
[----:B0-----:R-:W2:Y:S01]  /*596f0*/  LDL.LU.64 R6, [R1+0x4f50] ;  /* 0x004f500001067983 */ /* 0x001ea20000300a00 */
[----:B------:R-:W0:Y:S01]  /*59700*/  S2R R12, SR_TID.X ;  /* 0x00000000000c7919 */ /* 0x000e220000002100 */
[----:B------:R-:W-:Y:S01]  /*59710*/  IMAD.MOV.U32 R27, RZ, RZ, R14 ;  /* 0x000000ffff1b7224 */ /* 0x000fe200078e000e */
[----:B------:R-:W-:Y:S01]  /*59720*/  MOV R14, R23 ;  /* 0x00000017000e7202 */ /* 0x000fe20000000f00 */
[C---:B0-----:R-:W-:Y:S01]  /*59730*/  IMAD.SHL.U32 R3, R12.reuse, 0x80, RZ ;  /* 0x000000800c037824 */ /* 0x041fe200078e00ff */
[C---:B------:R-:W-:Y:S01]  /*59740*/  LOP3.LUT R25, R12.reuse, 0x7, RZ, 0xc0, !PT ;  /* 0x000000070c197812 */ /* 0x040fe200078ec0ff */
[----:B------:R-:W-:Y:S01]  /*59750*/  IMAD.SHL.U32 R23, R12, 0x2, RZ ;  /* 0x000000020c177824 */ /* 0x000fe200078e00ff */
        /* <DEDUP_REMOVED lines=8> */
[----:B------:R-:W2:Y:S01]  /*597e0*/  LDL.LU.64 R6, [R1+0x4f38] ;  /* 0x004f380001067983 */ /* 0x000ea20000300a00 */
[----:B------:R-:W-:-:S05]  /*597f0*/  IMAD R25, R25, 0x110, RZ ;  /* 0x0000011019197824 */ /* 0x000fca00078e02ff */
[----:B------:R-:W-:-:S04]  /*59800*/  LOP3.LUT R23, R25, 0x10, R23, 0x78, !PT ;  /* 0x0000001019177812 */ /* 0x000fc800078e7817 */
[----:B------:R-:W-:Y:S01]  /*59810*/  LOP3.LUT R23, R23, 0x800, R3, 0xf8, !PT ;  /* 0x0000080017177812 */ /* 0x000fe200078ef803 */
        /* <DEDUP_REMOVED lines=8> */
[----:B------:R-:W2:Y:S01]  /*598a0*/  LDL.LU.64 R6, [R1+0x4f20] ;  /* 0x004f200001067983 */ /* 0x000ea20000300a00 */
[----:B------:R-:W-:Y:S01]  /*598b0*/  LOP3.LUT R23, R23, 0x60, RZ, 0x3c, !PT ;  /* 0x0000006017177812 */ /* 0x000fe200078e3cff */
[----:B------:R-:W-:Y:S01]  /*598c0*/  IMAD.MOV.U32 R13, RZ, RZ, R22 ;  /* 0x000000ffff0d7224 */ /* 0x000fe200078e0016 */
[----:B--2---:R-:W-:Y:S01]  /*598d0*/  HMMA.16816.F32 R16, R16, R6, R8 ;  /* 0x000000061010723c */ /* 0x004fe20000001808 */
[----:B------:R-:W2:Y:S04]  /*598e0*/  LDL.LU.64 R10, [R1+0x4f18] ;  /* 0x004f1800010a7983 */ /* 0x000ea80000300a00 */
[----:B------:R-:W2:Y:S04]  /*598f0*/  LDL.LU.64 R8, [R1+0x4f10] ;  /* 0x004f100001087983 */ /* 0x000ea80000300a00 */
[----:B------:R-:W2:Y:S04]  /*59900*/  LDL.LU.64 R6, [R1+0x4f08] ;  /* 0x004f080001067983 */ /* 0x000ea80000300a00 */
[----:B------:R-:W2:Y:S06]  /*59910*/  LDL.LU.64 R4, [R1+0x4f00] ;  /* 0x004f000001047983 */ /* 0x000eac0000300a00 */
[----:B------:R-:W-:Y:S04]  /*59920*/  STL.64 [R1+0x910], R16 ;  /* 0x0009101001007387 */ /* 0x000fe80000100a00 */
[----:B------:R-:W-:Y:S04]  /*59930*/  STL.64 [R1+0x918], R18 ;  /* 0x0009181201007387 */ /* 0x000fe80000100a00 */
[----:B------:R-:W2:Y:S04]  /*59940*/  LDL.LU R20, [R1+0x50] ;  /* 0x0000500001147983 */ /* 0x000ea80000300800 */
[----:B------:R-:W2:Y:S04]  /*59950*/  LDL.LU R21, [R1+0x54] ;  /* 0x0000540001157983 */ /* 0x000ea80000300800 */
[----:B------:R0:W1:Y:S04]  /*59960*/  LDSM.16.MT88.4 R16, [R23+UR5+0x11080] ;  /* 0x011080051710783b */ /* 0x0000680008004200 */
[----:B------:R-:W2:Y:S04]  /*59970*/  LDL.LU R22, [R1+0x58] ;  /* 0x0000580001167983 */ /* 0x000ea80000300800 */
[----:B0-----:R-:W2:Y:S04]  /*59980*/  LDL.LU R23, [R1+0x5c] ;  /* 0x00005c0001177983 */ /* 0x001ea80000300800 */
[----:B--2---:R0:W-:Y:S04]  /*59990*/  STL.64 [R1+0x4db0], R22 ;  /* 0x004db01601007387 */ /* 0x0041e80000100a00 */
[----:B------:R-:W-:Y:S01]  /*599a0*/  STL.64 [R1+0x4da8], R20 ;  /* 0x004da81401007387 */ /* 0x000fe20000100a00 */
[----:B0-----:R-:W-:-:S02]  /*599b0*/  IMAD.MOV.U32 R22, RZ, RZ, R25 ;  /* 0x000000ffff167224 */ /* 0x001fc400078e0019 */
[----:B------:R-:W-:Y:S01]  /*599c0*/  IMAD.MOV.U32 R23, RZ, RZ, R3 ;  /* 0x000000ffff177224 */ /* 0x000fe200078e0003 */
[----:B------:R-:W2:Y:S04]  /*599d0*/  LDL.LU R25, [R1+0x4efc] ;  /* 0x004efc0001197983 */ /* 0x000ea80000300800 */
[----:B------:R-:W2:Y:S04]  /*599e0*/  LDL.LU R3, [R1+0x4ef8] ;  /* 0x004ef80001037983 */ /* 0x000ea80000300800 */
[----:B------:R0:W-:Y:S02]  /*599f0*/  STL.64 [R1+0x4dc0], R22 ;  /* 0x004dc01601007387 */ /* 0x0001e40000100a00 */
[----:B0-----:R-:W-:-:S02]  /*59a00*/  IMAD.MOV.U32 R22, RZ, RZ, R29 ;  /* 0x000000ffff167224 */ /* 0x001fc400078e001d */
[----:B------:R-:W-:Y:S01]  /*59a10*/  IMAD.MOV.U32 R23, RZ, RZ, R12 ;  /* 0x000000ffff177224 */ /* 0x000fe200078e000c */
[----:B------:R-:W2:Y:S04]  /*59a20*/  LDL.LU R29, [R1+0x4ef4] ;  /* 0x004ef400011d7983 */ /* 0x000ea80000300800 */
[----:B------:R-:W2:Y:S04]  /*59a30*/  LDL.LU R12, [R1+0x4ef0] ;  /* 0x004ef000010c7983 */ /* 0x000ea80000300800 */
[----:B------:R-:W-:Y:S04]  /*59a40*/  STL.64 [R1+0x4dd8], R22 ;  /* 0x004dd81601007387 */ /* 0x000fe80000100a00 */
[----:B-1----:R0:W-:Y:S04]  /*59a50*/  STL.64 [R1+0x4cc8], R18 ;  /* 0x004cc81201007387 */ /* 0x0021e80000100a00 */
[----:B------:R1:W-:Y:S04]  /*59a60*/  STL.64 [R1+0x4cc0], R16 ;  /* 0x004cc01001007387 */ /* 0x0003e80000100a00 */
[----:B0-----:R-:W2:Y:S01]  /*59a70*/  LDL.LU.64 R18, [R1+0x48] ;  /* 0x0000480001127983 */ /* 0x001ea20000300a00 */
[----:B------:R-:W-:Y:S01]  /*59a80*/  MOV R22, R13 ;  /* 0x0000000d00167202 */ /* 0x000fe20000000f00 */
[----:B------:R-:W-:-:S02]  /*59a90*/  IMAD.MOV.U32 R23, RZ, RZ, R14 ;  /* 0x000000ffff177224 */ /* 0x000fc400078e000e */
[----:B--2---:R0:W-:Y:S04]  /*59aa0*/  STL.64 [R1+0x4db8], R18 ;  /* 0x004db81201007387 */ /* 0x0041e80000100a00 */
[----:B-1----:R-:W2:Y:S04]  /*59ab0*/  LDL.LU R16, [R1+0x3c0] ;  /* 0x0003c00001107983 */ /* 0x002ea80000300800 */
[----:B------:R-:W2:Y:S04]  /*59ac0*/  LDL.LU R17, [R1+0x3c4] ;  /* 0x0003c40001117983 */ /* 0x000ea80000300800 */
[----:B0-----:R-:W2:Y:S04]  /*59ad0*/  LDL.LU R18, [R1+0x3c8] ;  /* 0x0003c80001127983 */ /* 0x001ea80000300800 */
[----:B------:R-:W2:Y:S04]  /*59ae0*/  LDL.LU R19, [R1+0x3cc] ;  /* 0x0003cc0001137983 */ /* 0x000ea80000300800 */
[----:B------:R-:W3:Y:S04]  /*59af0*/  LDL.LU R13, [R1+0x4eec] ;  /* 0x004eec00010d7983 */ /* 0x000ee80000300800 */
[----:B------:R-:W3:Y:S04]  /*59b00*/  LDL.LU R14, [R1+0x4ee8] ;  /* 0x004ee800010e7983 */ /* 0x000ee80000300800 */
        /* <DEDUP_REMOVED lines=36> */
[----:B------:R-:W2:Y:S04]  /*59d50*/  LDL.LU R19, [R1+0x40c] ;  /* 0x00040c0001137983 */ /* 0x000ea80000300800 */
[----:B------:R-:W2:Y:S04]  /*59d60*/  LDL.LU R8, [R1+0x470] ;  /* 0x0004700001087983 */ /* 0x000ea80000300800 */
[----:B------:R-:W2:Y:S04]  /*59d70*/  LDL.LU R9, [R1+0x474] ;  /* 0x0004740001097983 */ /* 0x000ea80000300800 */
[----:B------:R-:W2:Y:S04]  /*59d80*/  LDL.LU R10, [R1+0x478] ;  /* 0x00047800010a7983 */ /* 0x000ea80000300800 */
[----:B------:R-:W2:Y:S01]  /*59d90*/  LDL.LU R11, [R1+0x47c] ;  /* 0x00047c00010b7983 */ /* 0x000ea20000300800 */
[----:B----4-:R-:W-:-:S02]  /*59da0*/  IMAD.MOV.U32 R26, RZ, RZ, R15 ;  /* 0x000000ffff1a7224 */ /* 0x010fc400078e000f */
[----:B------:R-:W-:Y:S01]  /*59db0*/  IMAD.MOV.U32 R27, RZ, RZ, R28 ;  /* 0x000000ffff1b7224 */ /* 0x000fe200078e001c */
[----:B------:R-:W-:Y:S01]  /*59dc0*/  MOV R23, R4 ;  /* 0x0000000400177202 */ /* 0x000fe20000000f00 */
[----:B------:R-:W-:Y:S01]  /*59dd0*/  IMAD.MOV.U32 R22, RZ, RZ, R5 ;  /* 0x000000ffff167224 */ /* 0x000fe200078e0005 */
[----:B--2---:R0:W-:Y:S04]  /*59de0*/  STL.64 [R1+0x4eb8], R10 ;  /* 0x004eb80a01007387 */ /* 0x0041e80000100a00 */
[----:B------:R-:W-:Y:S04]  /*59df0*/  STL.64 [R1+0x4eb0], R8 ;  /* 0x004eb00801007387 */ /* 0x000fe80000100a00 */
[----:B------:R-:W2:Y:S04]  /*59e00*/  LDL.LU R15, [R1+0x4ee4] ;  /* 0x004ee400010f7983 */ /* 0x000ea80000300800 */
[----:B------:R-:W4:Y:S04]  /*59e10*/  LDL.LU R28, [R1+0x4ee0] ;  /* 0x004ee000011c7983 */ /* 0x000f280000300800 */
[----:B------:R1:W-:Y:S04]  /*59e20*/  STL.64 [R1+0x4ec0], R26 ;  /* 0x004ec01a01007387 */ /* 0x0003e80000100a00 */
[----:B------:R-:W2:Y:S04]  /*59e30*/  LDL.LU R4, [R1+0x480] ;  /* 0x0004800001047983 */ /* 0x000ea80000300800 */
[----:B------:R-:W2:Y:S04]  /*59e40*/  LDL.LU R5, [R1+0x484] ;  /* 0x0004840001057983 */ /* 0x000ea80000300800 */
[----:B------:R-:W2:Y:S04]  /*59e50*/  LDL.LU R6, [R1+0x488] ;  /* 0x0004880001067983 */ /* 0x000ea80000300800 */
[----:B------:R-:W2:Y:S01]  /*59e60*/  LDL.LU R7, [R1+0x48c] ;  /* 0x00048c0001077983 */ /* 0x000ea20000300800 */
[----:B0-----:R-:W-:-:S02]  /*59e70*/  IMAD.MOV.U32 R10, RZ, RZ, R25 ;  /* 0x000000ffff0a7224 */ /* 0x001fc400078e0019 */
[----:B---3--:R-:W-:Y:S01]  /*59e80*/  IMAD.MOV.U32 R11, RZ, RZ, R24 ;  /* 0x000000ffff0b7224 */ /* 0x008fe200078e0018 */
[----:B--2---:R-:W-:Y:S04]  /*59e90*/  STL.64 [R1+0x4ed0], R6 ;  /* 0x004ed00601007387 */ /* 0x004fe80000100a00 */
[----:B------:R-:W-:Y:S04]  /*59ea0*/  STL.64 [R1+0x4ec8], R4 ;  /* 0x004ec80401007387 */ /* 0x000fe80000100a00 */
[----:B------:R0:W-:Y:S04]  /*59eb0*/  STL.64 [R1+0x4ed8], R10 ;  /* 0x004ed80a01007387 */ /* 0x0001e80000100a00 */
[----:B------:R-:W2:Y:S04]  /*59ec0*/  LDL.LU R24, [R1+0x490] ;  /* 0x0004900001187983 */ /* 0x000ea80000300800 */
[----:B------:R-:W2:Y:S04]  /*59ed0*/  LDL.LU R25, [R1+0x494] ;  /* 0x0004940001197983 */ /* 0x000ea80000300800 */
[----:B-1----:R-:W2:Y:S04]  /*59ee0*/  LDL.LU R26, [R1+0x498] ;  /* 0x00049800011a7983 */ /* 0x002ea80000300800 */
[----:B------:R-:W2:Y:S04]  /*59ef0*/  LDL.LU R27, [R1+0x49c] ;  /* 0x00049c00011b7983 */ /* 0x000ea80000300800 */
[----:B------:R-:W3:Y:S04]  /*59f00*/  LDL.LU R8, [R1+0x4a0] ;  /* 0x0004a00001087983 */ /* 0x000ee80000300800 */
[----:B------:R-:W3:Y:S04]  /*59f10*/  LDL.LU R9, [R1+0x4a4] ;  /* 0x0004a40001097983 */ /* 0x000ee80000300800 */
[----:B0-----:R-:W3:Y:S04]  /*59f20*/  LDL.LU R10, [R1+0x4a8] ;  /* 0x0004a800010a7983 */ /* 0x001ee80000300800 */
[----:B------:R-:W3:Y:S04]  /*59f30*/  LDL.LU R11, [R1+0x4ac] ;  /* 0x0004ac00010b7983 */ /* 0x000ee80000300800 */
[----:B------:R-:W-:Y:S04]  /*59f40*/  STL.64 [R1+0x4e68], R22 ;  /* 0x004e681601007387 */ /* 0x000fe80000100a00 */
[----:B------:R-:W-:Y:S04]  /*59f50*/  STL.64 [R1+0x4e30], R18 ;  /* 0x004e301201007387 */ /* 0x000fe80000100a00 */
[----:B------:R0:W-:Y:S04]  /*59f60*/  STL.64 [R1+0x4e28], R16 ;  /* 0x004e281001007387 */ /* 0x0001e80000100a00 */
[----:B0-----:R-:W2:Y:S04]  /*59f70*/  LDL.LU R16, [R1+0x410] ;  /* 0x0004100001107983 */ /* 0x001ea80000300800 */
[----:B------:R-:W2:Y:S04]  /*59f80*/  LDL.LU R17, [R1+0x414] ;  /* 0x0004140001117983 */ /* 0x000ea80000300800 */
[----:B------:R-:W2:Y:S04]  /*59f90*/  LDL.LU R18, [R1+0x418] ;  /* 0x0004180001127983 */ /* 0x000ea80000300800 */
[----:B------:R-:W2:Y:S01]  /*59fa0*/  LDL.LU R19, [R1+0x41c] ;  /* 0x00041c0001137983 */ /* 0x000ea20000300800 */
[----:B------:R-:W-:-:S02]  /*59fb0*/  IMAD.MOV.U32 R22, RZ, RZ, R2 ;  /* 0x000000ffff167224 */ /* 0x000fc400078e0002 */
[----:B------:R-:W-:-:S05]  /*59fc0*/  IMAD.MOV.U32 R23, RZ, RZ, R0 ;  /* 0x000000ffff177224 */ /* 0x000fca00078e0000 */
[----:B------:R0:W-:Y:S04]  /*59fd0*/  STL.64 [R1+0x4e80], R22 ;  /* 0x004e801601007387 */ /* 0x0001e80000100a00 */
[----:B------:R-:W3:Y:S04]  /*59fe0*/  LDL.LU R20, [R1+0x450] ;  /* 0x0004500001147983 */ /* 0x000ee80000300800 */
[----:B------:R-:W3:Y:S04]  /*59ff0*/  LDL.LU R21, [R1+0x454] ;  /* 0x0004540001157983 */ /* 0x000ee80000300800 */
[----:B0-----:R-:W3:Y:S04]  /*5a000*/  LDL.LU R22, [R1+0x458] ;  /* 0x0004580001167983 */ /* 0x001ee80000300800 */
[----:B------:R-:W3:Y:S04]  /*5a010*/  LDL.LU R23, [R1+0x45c] ;  /* 0x00045c0001177983 */ /* 0x000ee80000300800 */
        /* <DEDUP_REMOVED lines=14> */
[C---:B---3--:R-:W-:Y:S01]  /*5a100*/  HMMA.16816.F32 R4, R12.reuse, R6, R8 ;  /* 0x000000060c04723c */ /* 0x048fe20000001808 */
        /* <DEDUP_REMOVED lines=23> */
[----:B0-----:R-:W3:Y:S02]  /*5a280*/  LDL.LU.64 R26, [R1+0x4e98] ;  /* 0x004e9800011a7983 */ /* 0x001ee40000300a00 */
[----:B---3--:R-:W-:-:S15]  /*5a290*/  HMMA.16816.F32 R8, R12, R26, R8 ;  /* 0x0000001a0c08723c */ /* 0x008fde0000001808 */
[----:B------:R-:W-:-:S04]  /*5a2a0*/  NOP ;  /* 0x0000000000007918 */ /* 0x000fc80000000000 */
[----:B------:R-:W-:Y:S04]  /*5a2b0*/  STL.64 [R1+0x8d0], R8 ;  /* 0x0008d00801007387 */ /* 0x000fe80000100a00 */
[----:B------:R0:W-:Y:S04]  /*5a2c0*/  STL.64 [R1+0x8d8], R10 ;  /* 0x0008d80a01007387 */ /* 0x0001e80000100a00 */
[----:B0-----:R-:W3:Y:S04]  /*5a2d0*/  LDL.LU.64 R10, [R1+0x4e90] ;  /* 0x004e9000010a7983 */ /* 0x001ee80000300a00 */
[----:B------:R-:W3:Y:S04]  /*5a2e0*/  LDL.LU.64 R8, [R1+0x4e88] ;  /* 0x004e880001087983 */ /* 0x000ee80000300a00 */
[----:B------:R0:W-:Y:S04]  /*5a2f0*/  STL.64 [R1+0x4d90], R26 ;  /* 0x004d901a01007387 */ /* 0x0001e80000100a00 */
[----:B------:R-:W3:Y:S04]  /*5a300*/  LDL.LU R24, [R1+0x460] ;  /* 0x0004600001187983 */ /* 0x000ee80000300800 */
[----:B------:R-:W3:Y:S04]  /*5a310*/  LDL.LU R25, [R1+0x464] ;  /* 0x0004640001197983 */ /* 0x000ee80000300800 */
[----:B0-----:R-:W3:Y:S04]  /*5a320*/  LDL.LU R26, [R1+0x468] ;  /* 0x00046800011a7983 */ /* 0x001ee80000300800 */
[----:B------:R-:W3:Y:S01]  /*5a330*/  LDL.LU R27, [R1+0x46c] ;  /* 0x00046c00011b7983 */ /* 0x000ee20000300800 */
[C---:B--2---:R-:W-:Y:S08]  /*5a340*/  HMMA.16816.F32 R20, R12.reuse, R6, R20 ;  /* 0x000000060c14723c */ /* 0x044ff00000001814 */
[----:B---3--:R-:W-:-:S15]  /*5a350*/  HMMA.16816.F32 R24, R12, R10, R24 ;  /* 0x0000000a0c18723c */ /* 0x008fde0000001818 */
[----:B------:R-:W-:-:S04]  /*5a360*/  NOP ;  /* 0x0000000000007918 */ /* 0x000fc80000000000 */
[----:B------:R0:W-:Y:S04]  /*5a370*/  STL.64 [R1+0x8c0], R24 ;  /* 0x0008c01801007387 */ /* 0x0001e80000100a00 */
[----:B------:R1:W-:Y:S04]  /*5a380*/  STL.64 [R1+0x8c8], R26 ;  /* 0x0008c81a01007387 */ /* 0x0003e80000100a00 */
[----:B0-----:R-:W2:Y:S04]  /*5a390*/  LDL.LU R24, [R1+0x6f0] ;  /* 0x0006f00001187983 */ /* 0x001ea80000300800 */
[----:B------:R-:W2:Y:S04]  /*5a3a0*/  LDL.LU R25, [R1+0x6f4] ;  /* 0x0006f40001197983 */ /* 0x000ea80000300800 */
[----:B-1----:R-:W2:Y:S04]  /*5a3b0*/  LDL.LU R26, [R1+0x6f8] ;  /* 0x0006f800011a7983 */ /* 0x002ea80000300800 */
[----:B------:R-:W2:Y:S04]  /*5a3c0*/  LDL.LU R27, [R1+0x6fc] ;  /* 0x0006fc00011b7983 */ /* 0x000ea80000300800 */
[----:B------:R0:W-:Y:S04]  /*5a3d0*/  STL.64 [R1+0x4d88], R10 ;  /* 0x004d880a01007387 */ /* 0x0001e80000100a00 */
[----:B------:R-:W-:Y:S04]  /*5a3e0*/  STL.64 [R1+0x4d80], R8 ;  /* 0x004d800801007387 */ /* 0x000fe80000100a00 */
[----:B0-----:R-:W3:Y:S04]  /*5a3f0*/  LDL.LU.64 R10, [R1+0x18] ;  /* 0x00001800010a7983 */ /* 0x001ee80000300a00 */
[----:B------:R-:W-:Y:S04]  /*5a400*/  STL.64 [R1+0x8b0], R20 ;  /* 0x0008b01401007387 */ /* 0x000fe80000100a00 */
[----:B------:R0:W-:Y:S04]  /*5a410*/  STL.64 [R1+0x8b8], R22 ;  /* 0x0008b81601007387 */ /* 0x0001e80000100a00 */
[----:B0-----:R-:W2:Y:S04]  /*5a420*/  LDL.LU.64 R22, [R1+0x4e80] ;  /* 0x004e800001167983 */ /* 0x001ea80000300a00 */
[----:B------:R-:W-:Y:S04]  /*5a430*/  STL.64 [R1+0x4d78], R6 ;  /* 0x004d780601007387 */ /* 0x000fe80000100a00 */
[----:B------:R0:W-:Y:S04]  /*5a440*/  STL.64 [R1+0x4d70], R4 ;  /* 0x004d700401007387 */ /* 0x0001e80000100a00 */
[----:B0-----:R-:W3:Y:S04]  /*5a450*/  LDL.LU R4, [R1+0x240] ;  /* 0x0002400001047983 */ /* 0x001ee80000300800 */
[----:B------:R-:W3:Y:S04]  /*5a460*/  LDL.LU R5, [R1+0x244] ;  /* 0x0002440001057983 */ /* 0x000ee80000300800 */
[----:B------:R-:W3:Y:S04]  /*5a470*/  LDL.LU R6, [R1+0x248] ;  /* 0x0002480001067983 */ /* 0x000ee80000300800 */
[----:B------:R-:W3:Y:S01]  /*5a480*/  LDL.LU R7, [R1+0x24c] ;  /* 0x00024c0001077983 */ /* 0x000ee20000300800 */
[----:B--2---:R-:W-:Y:S03]  /*5a490*/  HMMA.16816.F32 R20, R12, R22, R16 ;  /* 0x000000160c14723c */ /* 0x004fe60000001810 */
[----:B------:R-:W2:Y:S04]  /*5a4a0*/  LDL.LU.64 R18, [R1+0x4e78] ;  /* 0x004e780001127983 */ /* 0x000ea80000300a00 */
[----:B------:R-:W2:-:S12]  /*5a4b0*/  LDL.LU.64 R16, [R1+0x4e70] ;  /* 0x004e700001107983 */ /* 0x000e980000300a00 */
[----:B------:R-:W-:Y:S04]  /*5a4c0*/  STL.64 [R1+0xa70], R20 ;  /* 0x000a701401007387 */ /* 0x000fe80000100a00 */
[----:B------:R0:W-:Y:S04]  /*5a4d0*/  STL.64 [R1+0xa78], R22 ;  /* 0x000a781601007387 */ /* 0x0001e80000100a00 */
[----:B0-----:R-:W2:Y:S02]  /*5a4e0*/  LDL.LU.64 R22, [R1+0x4e68] ;  /* 0x004e680001167983 */ /* 0x001ea40000300a00 */
[----:B--2---:R-:W-:Y:S02]  /*5a4f0*/  HMMA.16816.F32 R20, R12, R22, R16 ;  /* 0x000000160c14723c */ /* 0x004fe40000001810 */
[----:B------:R-:W2:Y:S04]  /*5a500*/  LDL.LU.64 R18, [R1+0x4e60] ;  /* 0x004e600001127983 */ /* 0x000ea80000300a00 */
[----:B------:R-:W2:-:S13]  /*5a510*/  LDL.LU.64 R16, [R1+0x4e58] ;  /* 0x004e580001107983 */ /* 0x000e9a0000300a00 */
        /* <DEDUP_REMOVED lines=40> */
[----:B------:R-:W2:-:S15]  /*5a7a0*/  LDL.LU.64 R18, [R1+0x4db8] ;  /* 0x004db80001127983 */ /* 0x000e9e0000300a00 */
[----:B------:R-:W-:Y:S02]  /*5a7b0*/  NOP ;  /* 0x0000000000007918 */ /* 0x000fe40000000000 */
[----:B------:R-:W-:Y:S04]  /*5a7c0*/  STL.64 [R1+0x9f0], R20 ;  /* 0x0009f01401007387 */ /* 0x000fe80000100a00 */
[----:B------:R0:W-:Y:S04]  /*5a7d0*/  STL.64 [R1+0x9f8], R22 ;  /* 0x0009f81601007387 */ /* 0x0001e80000100a00 */
[----:B0-----:R-:W2:Y:S04]  /*5a7e0*/  LDL.LU.64 R22, [R1+0x4db0] ;  /* 0x004db00001167983 */ /* 0x001ea80000300a00 */
[----:B------:R-:W2:Y:S02]  /*5a7f0*/  LDL.LU.64 R20, [R1+0x4da8] ;  /* 0x004da80001147983 */ /* 0x000ea40000300a00 */
[----:B--2---:R-:W-:Y:S02]  /*5a800*/  HMMA.16816.F32 R12, R12, R18, R20 ;  /* 0x000000120c0c723c */ /* 0x004fe40000001814 */
[----:B------:R-:W2:Y:S04]  /*5a810*/  LDL.LU.64 R22, [R1+0x4da0] ;  /* 0x004da00001167983 */ /* 0x000ea80000300a00 */
[----:B------:R-:W2:-:S13]  /*5a820*/  LDL.LU.64 R20, [R1+0x4d98] ;  /* 0x004d980001147983 */ /* 0x000e9a0000300a00 */
[----:B------:R-:W-:Y:S04]  /*5a830*/  STL.64 [R1+0x6b0], R12 ;  /* 0x0006b00c01007387 */ /* 0x000fe80000100a00 */
[----:B------:R0:W-:Y:S04]  /*5a840*/  STL.64 [R1+0x6b8], R14 ;  /* 0x0006b80e01007387 */ /* 0x0001e80000100a00 */
[----:B0-----:R-:W2:Y:S04]  /*5a850*/  LDL.LU.64 R14, [R1+0x28] ;  /* 0x00002800010e7983 */ /* 0x001ea80000300a00 */
[----:B------:R0:W-:Y:S04]  /*5a860*/  STL.64 [R1+0x4cd8], R18 ;  /* 0x004cd81201007387 */ /* 0x0001e80000100a00 */
[----:B------:R-:W2:Y:S04]  /*5a870*/  LDL.LU R16, [R1+0x250] ;  /* 0x0002500001107983 */ /* 0x000ea80000300800 */
[----:B------:R-:W2:Y:S04]  /*5a880*/  LDL.LU R17, [R1+0x254] ;  /* 0x0002540001117983 */ /* 0x000ea80000300800 */
[----:B0-----:R-:W2:Y:S04]  /*5a890*/  LDL.LU R18, [R1+0x258] ;  /* 0x0002580001127983 */ /* 0x001ea80000300800 */
[----:B------:R-:W2:Y:S02]  /*5a8a0*/  LDL.LU R19, [R1+0x25c] ;  /* 0x00025c0001137983 */ /* 0x000ea40000300800 */
[----:B--2---:R-:W-:-:S15]  /*5a8b0*/  HMMA.16816.F32 R16, R20, R14, R16 ;  /* 0x0000000e1410723c */ /* 0x004fde0000001810 */
[----:B------:R-:W-:-:S04]  /*5a8c0*/  NOP ;  /* 0x0000000000007918 */ /* 0x000fc80000000000 */
[----:B------:R0:W-:Y:S04]  /*5a8d0*/  STL.64 [R1+0x550], R16 ;  /* 0x0005501001007387 */ /* 0x0001e80000100a00 */
[----:B------:R-:W-:Y:S04]  /*5a8e0*/  STL.64 [R1+0x558], R18 ;  /* 0x0005581201007387 */ /* 0x000fe80000100a00 */
[----:B------:R1:W-:Y:S01]  /*5a8f0*/  STL [R1+0x4d48], R15 ;  /* 0x004d480f01007387 */ /* 0x0003e20000100800 */
[----:B0-----:R-:W-:-:S03]  /*5a900*/  IMAD.MOV.U32 R16, RZ, RZ, R14 ;  /* 0x000000ffff107224 */ /* 0x001fc600078e000e */
[----:B-1----:R-:W2:Y:S01]  /*5a910*/  LDL.LU.64 R14, [R1+0x8] ;  /* 0x00000800010e7983 */ /* 0x002ea20000300a00 */
[----:B---3--:R-:W-:Y:S01]  /*5a920*/  HMMA.16816.F32 R4, R20, R10, R4 ;  /* 0x0000000a1404723c */ /* 0x008fe20000001804 */
[----:B------:R-:W-:Y:S01]  /*5a930*/  IMAD.MOV.U32 R18, RZ, RZ, R10 ;  /* 0x000000ffff127224 */ /* 0x000fe200078e000a */
[----:B------:R-:W-:-:S15]  /*5a940*/  MOV R17, R11 ;  /* 0x0000000b00117202 */ /* 0x000fde0000000f00 */
[----:B------:R-:W-:Y:S02]  /*5a950*/  NOP ;  /* 0x0000000000007918 */ /* 0x000fe40000000000 */
[----:B------:R0:W-:Y:S04]  /*5a960*/  STL.64 [R1+0x530], R4 ;  /* 0x0005300401007387 */ /* 0x0001e80000100a00 */
[----:B------:R1:W-:Y:S04]  /*5a970*/  STL.64 [R1+0x538], R6 ;  /* 0x0005380601007387 */ /* 0x0003e80000100a00 */
[----:B0-----:R-:W3:Y:S04]  /*5a980*/  LDL.LU R4, [R1+0x710] ;  /* 0x0007100001047983 */ /* 0x001ee80000300800 */
[----:B------:R-:W3:Y:S04]  /*5a990*/  LDL.LU R5, [R1+0x714] ;  /* 0x0007140001057983 */ /* 0x000ee80000300800 */
[----:B-1----:R-:W3:Y:S04]  /*5a9a0*/  LDL.LU R6, [R1+0x718] ;  /* 0x0007180001067983 */ /* 0x002ee80000300800 */
[----:B------:R-:W3:Y:S04]  /*5a9b0*/  LDL.LU R7, [R1+0x71c] ;  /* 0x00071c0001077983 */ /* 0x000ee80000300800 */
[----:B------:R-:W3:Y:S04]  /*5a9c0*/  LDL.LU R8, [R1+0x700] ;  /* 0x0007000001087983 */ /* 0x000ee80000300800 */
[----:B------:R-:W3:Y:S04]  /*5a9d0*/  LDL.LU R9, [R1+0x704] ;  /* 0x0007040001097983 */ /* 0x000ee80000300800 */
[----:B------:R-:W3:Y:S04]  /*5a9e0*/  LDL.LU R10, [R1+0x708] ;  /* 0x00070800010a7983 */ /* 0x000ee80000300800 */
[----:B------:R-:W3:Y:S01]  /*5a9f0*/  LDL.LU R11, [R1+0x70c] ;  /* 0x00070c00010b7983 */ /* 0x000ee20000300800 */
[----:B--2---:R-:W-:Y:S01]  /*5aa00*/  HMMA.16816.F32 R24, R20, R14, R24 ;  /* 0x0000000e1418723c */ /* 0x004fe20000001818 */
[----:B------:R-:W-:-:S02]  /*5aa10*/  IMAD.MOV.U32 R29, RZ, RZ, R14 ;  /* 0x000000ffff1d7224 */ /* 0x000fc400078e000e */
[----:B------:R-:W-:-:S15]  /*5aa20*/  IMAD.MOV.U32 R19, RZ, RZ, R15 ;  /* 0x000000ffff137224 */ /* 0x000fde00078e000f */
[----:B------:R-:W-:Y:S01]  /*5aa30*/  NOP ;  /* 0x0000000000007918 */ /* 0x000fe20000000000 */
[----:B------:R-:W-:Y:S04]  /*5aa40*/  STL.64 [R1+0x520], R24 ;  /* 0x0005201801007387 */ /* 0x000fe80000100a00 */
[----:B------:R0:W-:Y:S04]  /*5aa50*/  STL.64 [R1+0x528], R26 ;  /* 0x0005281a01007387 */ /* 0x0001e80000100a00 */
[----:B0-----:R-:W3:Y:S04]  /*5aa60*/  LDL.LU.64 R26, [R1+0x4d90] ;  /* 0x004d9000011a7983 */ /* 0x001ee80000300a00 */
[----:B------:R-:W2:Y:S04]  /*5aa70*/  LDL.LU R12, [R1+0x7d0] ;  /* 0x0007d000010c7983 */ /* 0x000ea80000300800 */
[----:B------:R-:W2:Y:S04]  /*5aa80*/  LDL.LU R13, [R1+0x7d4] ;  /* 0x0007d400010d7983 */ /* 0x000ea80000300800 */
[----:B------:R-:W2:Y:S04]  /*5aa90*/  LDL.LU R14, [R1+0x7d8] ;  /* 0x0007d800010e7983 */ /* 0x000ea80000300800 */
[----:B------:R-:W2:Y:S04]  /*5aaa0*/  LDL.LU R15, [R1+0x7dc] ;  /* 0x0007dc00010f7983 */ /* 0x000ea80000300800 */
[----:B--2---:R0:W-:Y:S04]  /*5aab0*/  STL.64 [R1+0x4d58], R14 ;  /* 0x004d580e01007387 */ /* 0x0041e80000100a00 */
[----:B------:R1:W-:Y:S04]  /*5aac0*/  STL.64 [R1+0x4d50], R12 ;  /* 0x004d500c01007387 */ /* 0x0003e80000100a00 */
[----:B0-----:R-:W2:Y:S04]  /*5aad0*/  LDL.LU.64 R14, [R1+0x38] ;  /* 0x00003800010e7983 */ /* 0x001ea80000300a00 */
[----:B--2---:R0:W-:Y:S04]  /*5aae0*/  STL.64 [R1+0x4d68], R14 ;  /* 0x004d680e01007387 */ /* 0x0041e80000100a00 */
[----:B-1----:R-:W2:Y:S04]  /*5aaf0*/  LDL.LU R12, [R1+0x720] ;  /* 0x00072000010c7983 */ /* 0x002ea80000300800 */
[----:B------:R-:W2:Y:S04]  /*5ab00*/  LDL.LU R13, [R1+0x724] ;  /* 0x00072400010d7983 */ /* 0x000ea80000300800 */
[----:B0-----:R-:W2:Y:S04]  /*5ab10*/  LDL.LU R14, [R1+0x728] ;  /* 0x00072800010e7983 */ /* 0x001ea80000300800 */
[----:B------:R-:W2:Y:S04]  /*5ab20*/  LDL.LU R15, [R1+0x72c] ;  /* 0x00072c00010f7983 */ /* 0x000ea80000300800 */
[----:B------:R-:W-:Y:S04]  /*5ab30*/  STL.64 [R1+0x4d20], R18 ;  /* 0x004d201201007387 */ /* 0x000fe80000100a00 */
[----:B------:R0:W-:Y:S04]  /*5ab40*/  STL.64 [R1+0x4d18], R16 ;  /* 0x004d181001007387 */ /* 0x0001e80000100a00 */
[----:B0-----:R-:W2:Y:S04]  /*5ab50*/  LDL.LU R16, [R1+0x7b0] ;  /* 0x0007b00001107983 */ /* 0x001ea80000300800 */
[----:B------:R-:W2:Y:S04]  /*5ab60*/  LDL.LU R17, [R1+0x7b4] ;  /* 0x0007b40001117983 */ /* 0x000ea80000300800 */
[----:B------:R-:W2:Y:S04]  /*5ab70*/  LDL.LU R18, [R1+0x7b8] ;  /* 0x0007b80001127983 */ /* 0x000ea80000300800 */
[----:B------:R-:W2:Y:S04]  /*5ab80*/  LDL.LU R19, [R1+0x7bc] ;  /* 0x0007bc0001137983 */ /* 0x000ea80000300800 */
[----:B--2---:R0:W-:Y:S04]  /*5ab90*/  STL.64 [R1+0x4d30], R18 ;  /* 0x004d301201007387 */ /* 0x0041e80000100a00 */
[----:B------:R-:W-:Y:S04]  /*5aba0*/  STL.64 [R1+0x4d28], R16 ;  /* 0x004d281001007387 */ /* 0x000fe80000100a00 */
[----:B0-----:R-:W2:Y:S01]  /*5abb0*/  LDL.LU.64 R18, [R1+0xc8] ;  /* 0x0000c80001127983 */ /* 0x001ea20000300a00 */
[C---:B---3--:R-:W-:Y:S03]  /*5abc0*/  HMMA.16816.F32 R8, R20.reuse, R26, R8 ;  /* 0x0000001a1408723c */ /* 0x048fe60000001808 */
[----:B--2---:R0:W-:Y:S04]  /*5abd0*/  STL.64 [R1+0x4d40], R18 ;  /* 0x004d401201007387 */ /* 0x0041e80000100a00 */
[----:B0-----:R-:W2:Y:S04]  /*5abe0*/  LDL.LU.64 R18, [R1+0xd8] ;  /* 0x0000d80001127983 */ /* 0x001ea80000300a00 */
[----:B--2---:R0:W-:Y:S04]  /*5abf0*/  STL.64 [R1+0x4d60], R18 ;  /* 0x004d601201007387 */ /* 0x0041e80000100a00 */
[----:B------:R-:W2:Y:S04]  /*5ac00*/  LDL.LU R16, [R1+0x740] ;  /* 0x0007400001107983 */ /* 0x000ea80000300800 */
[----:B------:R-:W2:Y:S04]  /*5ac10*/  LDL.LU R17, [R1+0x744] ;  /* 0x0007440001117983 */ /* 0x000ea80000300800 */
[----:B0-----:R-:W2:Y:S04]  /*5ac20*/  LDL.LU R18, [R1+0x748] ;  /* 0x0007480001127983 */ /* 0x001ea80000300800 */
[----:B------:R-:W2:Y:S04]  /*5ac30*/  LDL.LU R19, [R1+0x74c] ;  /* 0x00074c0001137983 */ /* 0x000ea80000300800 */
        /* <DEDUP_REMOVED lines=8> */
[----:B0-----:R-:W3:Y:S04]  /*5acc0*/  LDL.LU.64 R6, [R1+0x4d78] ;  /* 0x004d780001067983 */ /* 0x001ee80000300a00 */
[----:B------:R-:W4:Y:S04]  /*5acd0*/  LDL.LU.64 R4, [R1+0x4d70] ;  /* 0x004d700001047983 */ /* 0x000f280000300a00 */
[----:B------:R0:W-:Y:S04]  /*5ace0*/  STL.64 [R1+0x4c68], R10 ;  /* 0x004c680a01007387 */ /* 0x0001e80000100a00 */
[----:B--2---:R1:W-:Y:S04]  /*5acf0*/  STL.64 [R1+0x4c60], R8 ;  /* 0x004c600801007387 */ /* 0x0043e80000100a00 */
[----:B0-----:R-:W2:Y:S01]  /*5ad00*/  LDL.LU.64 R10, [R1+0xa8] ;  /* 0x0000a800010a7983 */ /* 0x001ea20000300a00 */
[C---:B---3--:R-:W-:Y:S03]  /*5ad10*/  HMMA.16816.F32 R12, R20.reuse, R6, R12 ;  /* 0x00000006140c723c */ /* 0x048fe6000000180c */
[----:B--2---:R0:W-:Y:S04]  /*5ad20*/  STL.64 [R1+0x4d38], R10 ;  /* 0x004d380a01007387 */ /* 0x0041e80000100a00 */
[----:B-1----:R-:W2:Y:S04]  /*5ad30*/  LDL.LU R8, [R1+0x7c0] ;  /* 0x0007c00001087983 */ /* 0x002ea80000300800 */
[----:B------:R-:W2:Y:S04]  /*5ad40*/  LDL.LU R9, [R1+0x7c4] ;  /* 0x0007c40001097983 */ /* 0x000ea80000300800 */
[----:B0-----:R-:W2:Y:S04]  /*5ad50*/  LDL.LU R10, [R1+0x7c8] ;  /* 0x0007c800010a7983 */ /* 0x001ea80000300800 */
[----:B------:R-:W2:Y:S04]  /*5ad60*/  LDL.LU R11, [R1+0x7cc] ;  /* 0x0007cc00010b7983 */ /* 0x000ea80000300800 */
[----:B------:R-:W-:Y:S04]  /*5ad70*/  STL.64 [R1+0x4f0], R12 ;  /* 0x0004f00c01007387 */ /* 0x000fe80000100a00 */
[----:B------:R0:W-:Y:S04]  /*5ad80*/  STL.64 [R1+0x4f8], R14 ;  /* 0x0004f80e01007387 */ /* 0x0001e80000100a00 */
[----:B0-----:R-:W3:Y:S04]  /*5ad90*/  LDL.LU.64 R14, [R1+0x4d68] ;  /* 0x004d6800010e7983 */ /* 0x001ee80000300a00 */
[----:B------:R-:W-:Y:S04]  /*5ada0*/  STL.64 [R1+0x4c58], R6 ;  /* 0x004c580601007387 */ /* 0x000fe80000100a00 */
[----:B----4-:R0:W-:Y:S04]  /*5adb0*/  STL.64 [R1+0x4c50], R4 ;  /* 0x004c500401007387 */ /* 0x0101e80000100a00 */
[----:B0-----:R-:W4:Y:S04]  /*5adc0*/  LDL.LU R4, [R1+0x7a0] ;  /* 0x0007a00001047983 */ /* 0x001f280000300800 */
[----:B------:R-:W4:Y:S04]  /*5add0*/  LDL.LU R5, [R1+0x7a4] ;  /* 0x0007a40001057983 */ /* 0x000f280000300800 */
[----:B------:R-:W4:Y:S04]  /*5ade0*/  LDL.LU R6, [R1+0x7a8] ;  /* 0x0007a80001067983 */ /* 0x000f280000300800 */
[----:B------:R-:W4:Y:S01]  /*5adf0*/  LDL.LU R7, [R1+0x7ac] ;  /* 0x0007ac0001077983 */ /* 0x000f220000300800 */
[----:B---3--:R-:W-:Y:S01]  /*5ae00*/  HMMA.16816.F32 R16, R20, R14, R16 ;  /* 0x0000000e1410723c */ /* 0x008fe20000001810 */
[----:B------:R-:W-:-:S02]  /*5ae10*/  IMAD.MOV.U32 R25, RZ, RZ, R14 ;  /* 0x000000ffff197224 */ /* 0x000fc400078e000e */
[----:B------:R-:W-:-:S15]  /*5ae20*/  IMAD.MOV.U32 R24, RZ, RZ, R15 ;  /* 0x000000ffff187224 */ /* 0x000fde00078e000f */
[----:B------:R-:W-:Y:S01]  /*5ae30*/  NOP ;  /* 0x0000000000007918 */ /* 0x000fe20000000000 */
[----:B------:R-:W-:Y:S04]  /*5ae40*/  STL.64 [R1+0x4e0], R16 ;  /* 0x0004e01001007387 */ /* 0x000fe80000100a00 */
[----:B------:R0:W-:Y:S04]  /*5ae50*/  STL.64 [R1+0x4e8], R18 ;  /* 0x0004e81201007387 */ /* 0x0001e80000100a00 */
[----:B0-----:R-:W3:Y:S04]  /*5ae60*/  LDL.LU.64 R18, [R1+0x4d60] ;  /* 0x004d600001127983 */ /* 0x001ee80000300a00 */
[----:B------:R-:W3:Y:S04]  /*5ae70*/  LDL.LU.64 R14, [R1+0x4d58] ;  /* 0x004d5800010e7983 */ /* 0x000ee80000300a00 */
[----:B------:R-:W3:Y:S04]  /*5ae80*/  LDL.LU.64 R12, [R1+0x4d50] ;  /* 0x004d5000010c7983 */ /* 0x000ee80000300a00 */
[----:B------:R0:W-:Y:S04]  /*5ae90*/  STL.64 [R1+0x4c78], R26 ;  /* 0x004c781a01007387 */ /* 0x0001e80000100a00 */
[----:B------:R-:W-:Y:S04]  /*5aea0*/  STL.64 [R1+0x4c70], R24 ;  /* 0x004c701801007387 */ /* 0x000fe80000100a00 */
[----:B0-----:R-:W2:Y:S01]  /*5aeb0*/  LDL.LU.64 R26, [R1+0xb8] ;  /* 0x0000b800011a7983 */ /* 0x001ea20000300a00 */
[----:B---3--:R-:W-:-:S15]  /*5aec0*/  HMMA.16816.F32 R12, R20, R18, R12 ;  /* 0x00000012140c723c */ /* 0x008fde000000180c */
[----:B------:R-:W-:-:S04]  /*5aed0*/  NOP ;  /* 0x0000000000007918 */ /* 0x000fc80000000000 */
[----:B------:R0:W-:Y:S04]  /*5aee0*/  STL.64 [R1+0xc00], R12 ;  /* 0x000c000c01007387 */ /* 0x0001e80000100a00 */
[----:B------:R1:W-:Y:S01]  /*5aef0*/  STL.64 [R1+0xc08], R14 ;  /* 0x000c080e01007387 */ /* 0x0003e20000100a00 */
[----:B0-----:R-:W-:-:S03]  /*5af00*/  IMAD.MOV.U32 R13, RZ, RZ, R18 ;  /* 0x000000ffff0d7224 */ /* 0x001fc600078e0012 */
[----:B-1----:R-:W3:Y:S01]  /*5af10*/  LDL.LU R15, [R1+0x4d48] ;  /* 0x004d4800010f7983 */ /* 0x002ee20000300800 */
        /* <DEDUP_REMOVED lines=10> */
[----:B0-----:R-:W4:Y:S04]  /*5afc0*/  LDL.LU.64 R10, [R1+0x4d38] ;  /* 0x004d3800010a7983 */ /* 0x001f280000300a00 */
[----:B------:R-:W2:Y:S04]  /*5afd0*/  LDL.LU.64 R18, [R1+0x4d30] ;  /* 0x004d300001127983 */ /* 0x000ea80000300a00 */
[----:B------:R-:W2:Y:S04]  /*5afe0*/  LDL.LU.64 R16, [R1+0x4d28] ;  /* 0x004d280001107983 */ /* 0x000ea80000300a00 */
[----:B------:R-:W-:Y:S04]  /*5aff0*/  STL [R1+0x4c2c], R14 ;  /* 0x004c2c0e01007387 */ /* 0x000fe80000100800 */
[----:B------:R-:W-:Y:S01]  /*5b000*/  STL [R1+0x4c28], R3 ;  /* 0x004c280301007387 */ /* 0x000fe20000100800 */
[----:B------:R-:W-:-:S02]  /*5b010*/  IMAD.MOV.U32 R2, RZ, RZ, R27 ;  /* 0x000000ffff027224 */ /* 0x000fc400078e001b */
[----:B------:R-:W-:Y:S01]  /*5b020*/  IMAD.MOV.U32 R0, RZ, RZ, R26 ;  /* 0x000000ffff007224 */ /* 0x000fe200078e001a */
[C---:B--2---:R-:W-:Y:S08]  /*5b030*/  HMMA.16816.F32 R16, R20.reuse, R26, R16 ;  /* 0x0000001a1410723c */ /* 0x044ff00000001810 */
[----:B----4-:R-:W-:Y:S11]  /*5b040*/  HMMA.16816.F32 R4, R20, R10, R4 ;  /* 0x0000000a1404723c */ /* 0x010ff60000001804 */
[----:B------:R-:W-:Y:S04]  /*5b050*/  STL.64 [R1+0xbe0], R16 ;  /* 0x000be01001007387 */ /* 0x000fe80000100a00 */
[----:B------:R0:W-:Y:S04]  /*5b060*/  STL.64 [R1+0xbe8], R18 ;  /* 0x000be81201007387 */ /* 0x0001e80000100a00 */
[----:B0-----:R-:W2:Y:S04]  /*5b070*/  LDL.LU.64 R18, [R1+0x4d20] ;  /* 0x004d200001127983 */ /* 0x001ea80000300a00 */
[----:B------:R-:W4:Y:S04]  /*5b080*/  LDL.LU.64 R16, [R1+0x4d18] ;  /* 0x004d180001107983 */ /* 0x000f280000300a00 */
[----:B------:R-:W-:Y:S04]  /*5b090*/  STL [R1+0x4c34], R2 ;  /* 0x004c340201007387 */ /* 0x000fe80000100800 */
[----:B------:R-:W-:Y:S04]  /*5b0a0*/  STL [R1+0x4c30], R0 ;  /* 0x004c300001007387 */ /* 0x000fe80000100800 */
[----:B------:R0:W-:Y:S04]  /*5b0b0*/  STL.64 [R1+0xbd0], R4 ;  /* 0x000bd00401007387 */ /* 0x0001e80000100a00 */
[----:B------:R1:W-:Y:S04]  /*5b0c0*/  STL.64 [R1+0xbd8], R6 ;  /* 0x000bd80601007387 */ /* 0x0003e80000100a00 */
[----:B0-----:R-:W2:Y:S04]  /*5b0d0*/  LDL.LU R4, [R1+0x810] ;  /* 0x0008100001047983 */ /* 0x001ea80000300800 */
[----:B------:R-:W2:Y:S04]  /*5b0e0*/  LDL.LU R5, [R1+0x814] ;  /* 0x0008140001057983 */ /* 0x000ea80000300800 */
[----:B-1----:R-:W2:Y:S04]  /*5b0f0*/  LDL.LU R6, [R1+0x818] ;  /* 0x0008180001067983 */ /* 0x002ea80000300800 */
[----:B------:R-:W2:Y:S01]  /*5b100*/  LDL.LU R7, [R1+0x81c] ;  /* 0x00081c0001077983 */ /* 0x000ea20000300800 */
[----:B------:R-:W-:Y:S01]  /*5b110*/  MOV R12, R10 ;  /* 0x0000000a000c7202 */ /* 0x000fe20000000f00 */
[----:B------:R-:W-:-:S02]  /*5b120*/  IMAD.MOV.U32 R13, RZ, RZ, R11 ;  /* 0x000000ffff0d7224 */ /* 0x000fc400078e000b */
[----:B--2---:R-:W-:Y:S04]  /*5b130*/  STL.64 [R1+0x4c88], R6 ;  /* 0x004c880601007387 */ /* 0x004fe80000100a00 */
[----:B------:R-:W-:Y:S04]  /*5b140*/  STL.64 [R1+0x4c80], R4 ;  /* 0x004c800401007387 */ /* 0x000fe80000100a00 */
[----:B------:R-:W2:Y:S04]  /*5b150*/  LDL.LU R8, [R1+0x800] ;  /* 0x0008000001087983 */ /* 0x000ea80000300800 */
[----:B------:R-:W2:Y:S04]  /*5b160*/  LDL.LU R9, [R1+0x804] ;  /* 0x0008040001097983 */ /* 0x000ea80000300800 */
[----:B------:R-:W2:Y:S04]  /*5b170*/  LDL.LU R10, [R1+0x808] ;  /* 0x00080800010a7983 */ /* 0x000ea80000300800 */
[----:B------:R-:W2:Y:S01]  /*5b180*/  LDL.LU R11, [R1+0x80c] ;  /* 0x00080c00010b7983 */ /* 0x000ea20000300800 */
[----:B------:R-:W-:-:S02]  /*5b190*/  IMAD.MOV.U32 R26, RZ, RZ, R29 ;  /* 0x000000ffff1a7224 */ /* 0x000fc400078e001d */
[----:B------:R-:W-:Y:S01]  /*5b1a0*/  IMAD.MOV.U32 R27, RZ, RZ, R19 ;  /* 0x000000ffff1b7224 */ /* 0x000fe200078e0013 */
[----:B--2---:R0:W-:Y:S04]  /*5b1b0*/  STL.64 [R1+0x4c98], R10 ;  /* 0x004c980a01007387 */ /* 0x0041e80000100a00 */
[----:B------:R-:W-:Y:S04]  /*5b1c0*/  STL.64 [R1+0x4c90], R8 ;  /* 0x004c900801007387 */ /* 0x000fe80000100a00 */
[----:B------:R1:W-:Y:S01]  /*5b1d0*/  STL.64 [R1+0x4ca0], R26 ;  /* 0x004ca01a01007387 */ /* 0x0003e20000100a00 */
[----:B0-----:R-:W-:-:S02]  /*5b1e0*/  IMAD.MOV.U32 R10, RZ, RZ, R18 ;  /* 0x000000ffff0a7224 */ /* 0x001fc400078e0012 */
[----:B----4-:R-:W-:-:S05]  /*5b1f0*/  IMAD.MOV.U32 R11, RZ, RZ, R17 ;  /* 0x000000ffff0b7224 */ /* 0x010fca00078e0011 */
[----:B------:R-:W-:Y:S04]  /*5b200*/  STL.64 [R1+0x4ca8], R10 ;  /* 0x004ca80a01007387 */ /* 0x000fe80000100a00 */
[----:B------:R-:W2:Y:S04]  /*5b210*/  LDL.LU R24, [R1+0x7e0] ;  /* 0x0007e00001187983 */ /* 0x000ea80000300800 */
[----:B------:R-:W2:Y:S04]  /*5b220*/  LDL.LU R25, [R1+0x7e4] ;  /* 0x0007e40001197983 */ /* 0x000ea80000300800 */
[----:B-1----:R-:W4:Y:S04]  /*5b230*/  LDL.LU R26, [R1+0x7e8] ;  /* 0x0007e800011a7983 */ /* 0x002f280000300800 */
[----:B------:R-:W4:Y:S04]  /*5b240*/  LDL.LU R27, [R1+0x7ec] ;  /* 0x0007ec00011b7983 */ /* 0x000f280000300800 */
[----:B------:R-:W2:Y:S04]  /*5b250*/  LDL.LU.64 R18, [R1+0x68] ;  /* 0x0000680001127983 */ /* 0x000ea80000300a00 */
[----:B--2---:R0:W-:Y:S04]  /*5b260*/  STL.64 [R1+0x4cf0], R18 ;  /* 0x004cf01201007387 */ /* 0x0041e80000100a00 */
[----:B----4-:R-:W-:Y:S04]  /*5b270*/  STL.64 [R1+0x4cb8], R26 ;  /* 0x004cb81a01007387 */ /* 0x010fe80000100a00 */
[----:B------:R-:W-:Y:S04]  /*5b280*/  STL.64 [R1+0x4cb0], R24 ;  /* 0x004cb01801007387 */ /* 0x000fe80000100a00 */
[----:B0-----:R-:W2:Y:S01]  /*5b290*/  LDL.LU.64 R18, [R1+0x78] ;  /* 0x0000780001127983 */ /* 0x001ea20000300a00 */
[----:B------:R-:W-:-:S02]  /*5b2a0*/  IMAD.MOV.U32 R10, RZ, RZ, R16 ;  /* 0x000000ffff0a7224 */ /* 0x000fc400078e0010 */
[----:B---3--:R-:W-:Y:S01]  /*5b2b0*/  IMAD.MOV.U32 R11, RZ, RZ, R15 ;  /* 0x000000ffff0b7224 */ /* 0x008fe200078e000f */
[----:B--2---:R0:W-:Y:S04]  /*5b2c0*/  STL.64 [R1+0x4cf8], R18 ;  /* 0x004cf81201007387 */ /* 0x0041e80000100a00 */
[----:B0-----:R-:W2:Y:S04]  /*5b2d0*/  LDL.LU.64 R18, [R1+0x88] ;  /* 0x0000880001127983 */ /* 0x001ea80000300a00 */
[----:B--2---:R0:W-:Y:S04]  /*5b2e0*/  STL.64 [R1+0x4d10], R18 ;  /* 0x004d101201007387 */ /* 0x0041e80000100a00 */
[----:B0-----:R-:W2:Y:S04]  /*5b2f0*/  LDL.LU.64 R18, [R1+0x98] ;  /* 0x0000980001127983 */ /* 0x001ea80000300a00 */
[----:B------:R0:W-:Y:S04]  /*5b300*/  STL.64 [R1+0x4cd0], R10 ;  /* 0x004cd00a01007387 */ /* 0x0001e80000100a00 */
[----:B------:R-:W3:Y:S04]  /*5b310*/  LDL.LU R8, [R1+0x730] ;  /* 0x0007300001087983 */ /* 0x000ee80000300800 */
[----:B------:R-:W3:Y:S04]  /*5b320*/  LDL.LU R9, [R1+0x734] ;  /* 0x0007340001097983 */ /* 0x000ee80000300800 */
[----:B0-----:R-:W4:Y:S04]  /*5b330*/  LDL.LU R10, [R1+0x738] ;  /* 0x00073800010a7983 */ /* 0x001f280000300800 */
[----:B------:R-:W4:Y:S04]  /*5b340*/  LDL.LU R11, [R1+0x73c] ;  /* 0x00073c00010b7983 */ /* 0x000f280000300800 */
[----:B----4-:R-:W-:Y:S04]  /*5b350*/  STL.64 [R1+0x4ce8], R10 ;  /* 0x004ce80a01007387 */ /* 0x010fe80000100a00 */
[----:B---3--:R0:W-:Y:S04]  /*5b360*/  STL.64 [R1+0x4ce0], R8 ;  /* 0x004ce00801007387 */ /* 0x0081e80000100a00 */
        /* <DEDUP_REMOVED lines=8> */
[----:B------:R-:W3:Y:S04]  /*5b3f0*/  LDL.LU R10, [R1+0x788] ;  /* 0x00078800010a7983 */ /* 0x000ee80000300800 */
[----:B------:R-:W3:Y:S04]  /*5b400*/  LDL.LU R11, [R1+0x78c] ;  /* 0x00078c00010b7983 */ /* 0x000ee80000300800 */
[----:B------:R-:W4:Y:S04]  /*5b410*/  LDL.LU R24, [R1+0x750] ;  /* 0x0007500001187983 */ /* 0x000f280000300800 */
[----:B------:R-:W4:Y:S04]  /*5b420*/  LDL.LU R25, [R1+0x754] ;  /* 0x0007540001197983 */ /* 0x000f280000300800 */
[----:B------:R-:W4:Y:S04]  /*5b430*/  LDL.LU R26, [R1+0x758] ;  /* 0x00075800011a7983 */ /* 0x000f280000300800 */
[----:B------:R-:W4:Y:S04]  /*5b440*/  LDL.LU R27, [R1+0x75c] ;  /* 0x00075c00011b7983 */ /* 0x000f280000300800 */
[----:B------:R-:W3:Y:S04]  /*5b450*/  LDL.LU R4, [R1+0x7f0] ;  /* 0x0007f00001047983 */ /* 0x000ee80000300800 */
[----:B------:R-:W3:Y:S04]  /*5b460*/  LDL.LU R5, [R1+0x7f4] ;  /* 0x0007f40001057983 */ /* 0x000ee80000300800 */
[----:B------:R-:W3:Y:S04]  /*5b470*/  LDL.LU R6, [R1+0x7f8] ;  /* 0x0007f80001067983 */ /* 0x000ee80000300800 */
[----:B------:R-:W3:Y:S04]  /*5b480*/  LDL.LU R7, [R1+0x7fc] ;  /* 0x0007fc0001077983 */ /* 0x000ee80000300800 */
[----:B------:R-:W-:Y:S04]  /*5b490*/  STL [R1+0x4c3c], R13 ;  /* 0x004c3c0d01007387 */ /* 0x000fe80000100800 */
[----:B------:R0:W-:Y:S04]  /*5b4a0*/  STL [R1+0x4c38], R12 ;  /* 0x004c380c01007387 */ /* 0x0001e80000100800 */
[----:B0-----:R-:W3:Y:S04]  /*5b4b0*/  LDL.LU R12, [R1+0x790] ;  /* 0x00079000010c7983 */ /* 0x001ee80000300800 */
[----:B------:R-:W3:Y:S04]  /*5b4c0*/  LDL.LU R13, [R1+0x794] ;  /* 0x00079400010d7983 */ /* 0x000ee80000300800 */
[----:B------:R-:W3:Y:S04]  /*5b4d0*/  LDL.LU R14, [R1+0x798] ;  /* 0x00079800010e7983 */ /* 0x000ee80000300800 */
[----:B------:R-:W3:Y:S01]  /*5b4e0*/  LDL.LU R15, [R1+0x79c] ;  /* 0x00079c00010f7983 */ /* 0x000ee20000300800 */
[----:B--2---:R-:W-:Y:S01]  /*5b4f0*/  IMAD.MOV.U32 R3, RZ, RZ, R19 ;  /* 0x000000ffff037224 */ /* 0x004fe200078e0013 */
[----:B---3--:R-:W-:-:S15]  /*5b500*/  HMMA.16816.F32 R12, R20, R18, R12 ;  /* 0x00000012140c723c */ /* 0x008fde000000180c */
[----:B------:R-:W-:-:S04]  /*5b510*/  NOP ;  /* 0x0000000000007918 */ /* 0x000fc80000000000 */
[----:B------:R-:W-:Y:S04]  /*5b520*/  STL.64 [R1+0xbc0], R12 ;  /* 0x000bc00c01007387 */ /* 0x000fe80000100a00 */
[----:B------:R0:W-:Y:S02]  /*5b530*/  STL.64 [R1+0xbc8], R14 ;  /* 0x000bc80e01007387 */ /* 0x0001e40000100a00 */
[----:B0-----:R-:W-:Y:S02]  /*5b540*/  IMAD.MOV.U32 R14, RZ, RZ, R18 ;  /* 0x000000ffff0e7224 */ /* 0x001fe400078e0012 */
[----:B------:R-:W2:Y:S04]  /*5b550*/  LDL.LU.64 R18, [R1+0x4d10] ;  /* 0x004d100001127983 */ /* 0x000ea80000300a00 */
[----:B------:R-:W-:Y:S04]  /*5b560*/  STL [R1+0x4c44], R3 ;  /* 0x004c440301007387 */ /* 0x000fe80000100800 */
[----:B------:R0:W-:Y:S04]  /*5b570*/  STL [R1+0x4c40], R14 ;  /* 0x004c400e01007387 */ /* 0x0001e80000100800 */
[----:B------:R-:W3:Y:S04]  /*5b580*/  LDL.LU R12, [R1+0x770] ;  /* 0x00077000010c7983 */ /* 0x000ee80000300800 */
[----:B------:R-:W3:Y:S04]  /*5b590*/  LDL.LU R13, [R1+0x774] ;  /* 0x00077400010d7983 */ /* 0x000ee80000300800 */
[----:B0-----:R-:W3:Y:S04]  /*5b5a0*/  LDL.LU R14, [R1+0x778] ;  /* 0x00077800010e7983 */ /* 0x001ee80000300800 */
[----:B------:R-:W3:Y:S01]  /*5b5b0*/  LDL.LU R15, [R1+0x77c] ;  /* 0x00077c00010f7983 */ /* 0x000ee20000300800 */
[----:B--2---:R-:W-:Y:S01]  /*5b5c0*/  HMMA.16816.F32 R8, R20, R18, R8 ;  /* 0x000000121408723c */ /* 0x004fe20000001808 */
[----:B------:R-:W-:Y:S01]  /*5b5d0*/  IMAD.MOV.U32 R2, RZ, RZ, R18 ;  /* 0x000000ffff027224 */ /* 0x000fe200078e0012 */
[----:B------:R-:W-:-:S15]  /*5b5e0*/  MOV R0, R19 ;  /* 0x0000001300007202 */ /* 0x000fde0000000f00 */
[----:B------:R-:W-:Y:S02]  /*5b5f0*/  NOP ;  /* 0x0000000000007918 */ /* 0x000fe40000000000 */
[----:B------:R-:W-:Y:S04]  /*5b600*/  STL.64 [R1+0xbb0], R8 ;  /* 0x000bb00801007387 */ /* 0x000fe80000100a00 */
[----:B------:R0:W-:Y:S04]  /*5b610*/  STL.64 [R1+0xbb8], R10 ;  /* 0x000bb80a01007387 */ /* 0x0001e80000100a00 */
[----:B0-----:R-:W2:Y:S04]  /*5b620*/  LDL.LU.64 R10, [R1+0x4d08] ;  /* 0x004d0800010a7983 */ /* 0x001ea80000300a00 */
[----:B------:R-:W2:Y:S04]  /*5b630*/  LDL.LU.64 R8, [R1+0x4d00] ;  /* 0x004d000001087983 */ /* 0x000ea80000300a00 */
[----:B------:R-:W3:Y:S04]  /*5b640*/  LDL.LU.64 R18, [R1+0x4cf8] ;  /* 0x004cf80001127983 */ /* 0x000ee80000300a00 */
[----:B------:R-:W-:Y:S04]  /*5b650*/  STL [R1+0x4c4c], R0 ;  /* 0x004c4c0001007387 */ /* 0x000fe80000100800 */
[----:B------:R-:W-:Y:S01]  /*5b660*/  STL [R1+0x4c48], R2 ;  /* 0x004c480201007387 */ /* 0x000fe20000100800 */
[----:B---3--:R-:W-:-:S15]  /*5b670*/  HMMA.16816.F32 R12, R20, R18, R12 ;  /* 0x00000012140c723c */ /* 0x008fde000000180c */
[----:B------:R-:W-:-:S04]  /*5b680*/  NOP ;  /* 0x0000000000007918 */ /* 0x000fc80000000000 */
[----:B------:R0:W-:Y:S04]  /*5b690*/  STL.64 [R1+0xba0], R12 ;  /* 0x000ba00c01007387 */ /* 0x0001e80000100a00 */
[----:B------:R1:W-:Y:S01]  /*5b6a0*/  STL.64 [R1+0xba8], R14 ;  /* 0x000ba80e01007387 */ /* 0x0003e20000100a00 */
[----:B0-----:R-:W-:Y:S02]  /*5b6b0*/  IMAD.MOV.U32 R13, RZ, RZ, R18 ;  /* 0x000000ffff0d7224 */ /* 0x001fe400078e0012 */
[----:B------:R-:W-:Y:S02]  /*5b6c0*/  IMAD.MOV.U32 R12, RZ, RZ, R19 ;  /* 0x000000ffff0c7224 */ /* 0x000fe400078e0013 */
[----:B------:R-:W2:Y:S02]  /*5b6d0*/  LDL.LU.64 R18, [R1+0x4cf0] ;  /* 0x004cf00001127983 */ /* 0x000ea40000300a00 */
[----:B--2---:R-:W-:Y:S01]  /*5b6e0*/  HMMA.16816.F32 R8, R20, R18, R8 ;  /* 0x000000121408723c */ /* 0x004fe20000001808 */
[----:B------:R-:W-:-:S02]  /*5b6f0*/  IMAD.MOV.U32 R3, RZ, RZ, R18 ;  /* 0x000000ffff037224 */ /* 0x000fc400078e0012 */
[----:B-1----:R-:W-:-:S15]  /*5b700*/  IMAD.MOV.U32 R14, RZ, RZ, R19 ;  /* 0x000000ffff0e7224 */ /* 0x002fde00078e0013 */
[----:B------:R-:W-:Y:S01]  /*5b710*/  NOP ;  /* 0x0000000000007918 */ /* 0x000fe20000000000 */
[----:B------:R-:W-:Y:S04]  /*5b720*/  STL.64 [R1+0xb90], R8 ;  /* 0x000b900801007387 */ /* 0x000fe80000100a00 */
[----:B------:R0:W-:Y:S04]  /*5b730*/  STL.64 [R1+0xb98], R10 ;  /* 0x000b980a01007387 */ /* 0x0001e80000100a00 */
[----:B0-----:R-:W2:Y:S04]  /*5b740*/  LDL.LU.64 R10, [R1+0x4ce8] ;  /* 0x004ce800010a7983 */ /* 0x001ea80000300a00 */
[----:B------:R-:W2:Y:S04]  /*5b750*/  LDL.LU.64 R8, [R1+0x4ce0] ;  /* 0x004ce00001087983 */ /* 0x000ea80000300a00 */
[----:B------:R-:W2:Y:S02]  /*5b760*/  LDL.LU.64 R18, [R1+0x4cd8] ;  /* 0x004cd80001127983 */ /* 0x000ea40000300a00 */
[----:B--2---:R-:W-:Y:S02]  /*5b770*/  HMMA.16816.F32 R20, R20, R18, R8 ;  /* 0x000000121414723c */ /* 0x004fe40000001808 */
[----:B------:R-:W4:Y:S01]  /*5b780*/  LDL.LU.64 R10, [R1+0x4cd0] ;  /* 0x004cd000010a7983 */ /* 0x000f220000300a00 */
[----:B------:R-:W-:-:S02]  /*5b790*/  IMAD.MOV.U32 R0, RZ, RZ, R18 ;  /* 0x000000ffff007224 */ /* 0x000fc400078e0012 */
[----:B------:R-:W-:-:S14]  /*5b7a0*/  IMAD.MOV.U32 R2, RZ, RZ, R19 ;  /* 0x000000ffff027224 */ /* 0x000fdc00078e0013 */
[----:B------:R0:W-:Y:S04]  /*5b7b0*/  STL.64 [R1+0x4d0], R20 ;  /* 0x0004d01401007387 */ /* 0x0001e80000100a00 */
[----:B------:R1:W-:Y:S04]  /*5b7c0*/  STL.64 [R1+0x4d8], R22 ;  /* 0x0004d81601007387 */ /* 0x0003e80000100a00 */
[----:B------:R-:W4:Y:S04]  /*5b7d0*/  LDL.LU.64 R18, [R1+0x4cc8] ;  /* 0x004cc80001127983 */ /* 0x000f280000300a00 */
[----:B------:R-:W4:Y:S04]  /*5b7e0*/  LDL.LU.64 R16, [R1+0x4cc0] ;  /* 0x004cc00001107983 */ /* 0x000f280000300a00 */
[----:B0-----:R-:W2:Y:S04]  /*5b7f0*/  LDL.LU R20, [R1+0x820] ;  /* 0x0008200001147983 */ /* 0x001ea80000300800 */
[----:B------:R-:W2:Y:S04]  /*5b800*/  LDL.LU R21, [R1+0x824] ;  /* 0x0008240001157983 */ /* 0x000ea80000300800 */
[----:B-1----:R-:W2:Y:S01]  /*5b810*/  LDL.LU R23, [R1+0x82c] ;  /* 0x00082c0001177983 */ /* 0x002ea20000300800 */
[----:B----4-:R-:W-:Y:S03]  /*5b820*/  HMMA.16816.F32 R8, R16, R10, R24 ;  /* 0x0000000a1008723c */ /* 0x010fe60000001818 */
[----:B------:R-:W3:Y:S04]  /*5b830*/  LDL.LU.64 R26, [R1+0x4cb8] ;  /* 0x004cb800011a7983 */ /* 0x000ee80000300a00 */
[----:B------:R-:W3:-:S12]  /*5b840*/  LDL.LU.64 R24, [R1+0x4cb0] ;  /* 0x004cb00001187983 */ /* 0x000ed80000300a00 */
[----:B------:R-:W-:Y:S04]  /*5b850*/  STL.64 [R1+0x4a0], R8 ;  /* 0x0004a00801007387 */ /* 0x000fe80000100a00 */
[----:B------:R0:W-:Y:S04]  /*5b860*/  STL.64 [R1+0x4a8], R10 ;  /* 0x0004a80a01007387 */ /* 0x0001e80000100a00 */
[----:B0-----:R-:W3:Y:S02]  /*5b870*/  LDL.LU.64 R10, [R1+0x4ca8] ;  /* 0x004ca800010a7983 */ /* 0x001ee40000300a00 */
[----:B---3--:R-:W-:Y:S02]  /*5b880*/  HMMA.16816.F32 R8, R16, R10, R24 ;  /* 0x0000000a1008723c */ /* 0x008fe40000001818 */
[----:B------:R-:W3:-:S15]  /*5b890*/  LDL.LU.64 R26, [R1+0x4ca0] ;  /* 0x004ca000011a7983 */ /* 0x000ede0000300a00 */
[----:B------:R-:W-:Y:S02]  /*5b8a0*/  NOP ;  /* 0x0000000000007918 */ /* 0x000fe40000000000 */
[----:B------:R-:W-:Y:S04]  /*5b8b0*/  STL.64 [R1+0x480], R8 ;  /* 0x0004800801007387 */ /* 0x000fe80000100a00 */
[----:B------:R0:W-:Y:S04]  /*5b8c0*/  STL.64 [R1+0x488], R10 ;  /* 0x0004880a01007387 */ /* 0x0001e80000100a00 */
[----:B0-----:R-:W4:Y:S04]  /*5b8d0*/  LDL.LU.64 R10, [R1+0x4c98] ;  /* 0x004c9800010a7983 */ /* 0x001f280000300a00 */
[----:B------:R-:W4:Y:S01]  /*5b8e0*/  LDL.LU.64 R8, [R1+0x4c90] ;  /* 0x004c900001087983 */ /* 0x000f220000300a00 */
[----:B---3--:R-:W-:Y:S03]  /*5b8f0*/  HMMA.16816.F32 R24, R16, R26, R4 ;  /* 0x0000001a1018723c */ /* 0x008fe60000001804 */
[----:B------:R-:W3:Y:S04]  /*5b900*/  LDL.LU.64 R6, [R1+0x4c88] ;  /* 0x004c880001067983 */ /* 0x000ee80000300a00 */
[----:B------:R-:W3:-:S12]  /*5b910*/  LDL.LU.64 R4, [R1+0x4c80] ;  /* 0x004c800001047983 */ /* 0x000ed80000300a00 */
[----:B------:R-:W-:Y:S04]  /*5b920*/  STL.64 [R1+0x460], R24 ;  /* 0x0004601801007387 */ /* 0x000fe80000100a00 */
[----:B------:R0:W-:Y:S04]  /*5b930*/  STL.64 [R1+0x468], R26 ;  /* 0x0004681a01007387 */ /* 0x0001e80000100a00 */
[----:B0-----:R-:W4:Y:S04]  /*5b940*/  LDL.LU.64 R26, [R1+0x4c78] ;  /* 0x004c7800011a7983 */ /* 0x001f280000300a00 */
[----:B------:R-:W2:Y:S01]  /*5b950*/  LDL.LU.64 R24, [R1+0x4c70] ;  /* 0x004c700001187983 */ /* 0x000ea20000300a00 */
[----:B----4-:R-:W-:-:S15]  /*5b960*/  HMMA.16816.F32 R8, R16, R26, R8 ;  /* 0x0000001a1008723c */ /* 0x010fde0000001808 */
[----:B------:R-:W-:-:S04]  /*5b970*/  NOP ;  /* 0x0000000000007918 */ /* 0x000fc80000000000 */
[----:B------:R-:W-:Y:S04]  /*5b980*/  STL.64 [R1+0x440], R8 ;  /* 0x0004400801007387 */ /* 0x000fe80000100a00 */
[----:B------:R0:W-:Y:S04]  /*5b990*/  STL.64 [R1+0x448], R10 ;  /* 0x0004480a01007387 */ /* 0x0001e80000100a00 */
[----:B0-----:R-:W3:Y:S04]  /*5b9a0*/  LDL.LU.64 R10, [R1+0x4c68] ;  /* 0x004c6800010a7983 */ /* 0x001ee80000300a00 */
[----:B------:R-:W4:Y:S01]  /*5b9b0*/  LDL.LU.64 R8, [R1+0x4c60] ;  /* 0x004c600001087983 */ /* 0x000f220000300a00 */
[----:B------:R-:W-:-:S02]  /*5b9c0*/  IMAD.MOV.U32 R22, RZ, RZ, R28 ;  /* 0x000000ffff167224 */ /* 0x000fc400078e001c */
[----:B------:R-:W0:Y:S01]  /*5b9d0*/  S2R R28, SR_TID.X ;  /* 0x00000000001c7919 */ /* 0x000e220000002100 */
[----:B---3--:R-:W-:-:S15]  /*5b9e0*/  HMMA.16816.F32 R4, R16, R10, R4 ;  /* 0x0000000a1004723c */ /* 0x008fde0000001804 */
[----:B------:R-:W-:-:S04]  /*5b9f0*/  NOP ;  /* 0x0000000000007918 */ /* 0x000fc80000000000 */
[----:B------:R-:W-:Y:S04]  /*5ba00*/  STL.64 [R1+0x420], R4 ;  /* 0x0004200401007387 */ /* 0x000fe80000100a00 */
[----:B------:R1:W-:Y:S04]  /*5ba10*/  STL.64 [R1+0x428], R6 ;  /* 0x0004280601007387 */ /* 0x0003e80000100a00 */
[----:B-1----:R-:W2:Y:S04]  /*5ba20*/  LDL.LU.64 R6, [R1+0x4c58] ;  /* 0x004c580001067983 */ /* 0x002ea80000300a00 */
[----:B------:R-:W3:Y:S01]  /*5ba30*/  LDL.LU.64 R4, [R1+0x4c50] ;  /* 0x004c500001047983 */ /* 0x000ee20000300a00 */
[C---:B0-----:R-:W-:Y:S01]  /*5ba40*/  LOP3.LUT R15, R28.reuse, 0x7, RZ, 0xc0, !PT ;  /* 0x000000071c0f7812 */ /* 0x041fe200078ec0ff */
[----:B------:R-:W-:-:S04]  /*5ba50*/  IMAD.SHL.U32 R27, R28, 0x2, RZ ;  /* 0x000000021c1b7824 */ /* 0x000fc800078e00ff */
[----:B------:R-:W-:Y:S02]  /*5ba60*/  IMAD R15, R15, 0x110, RZ ;  /* 0x000001100f0f7824 */ /* 0x000fe400078e02ff */
[C---:B------:R-:W-:Y:S02]  /*5ba70*/  IMAD.SHL.U32 R26, R28.reuse, 0x40, RZ ;  /* 0x000000401c1a7824 */ /* 0x040fe400078e00ff */
[----:B------:R-:W-:Y:S01]  /*5ba80*/  IMAD.SHL.U32 R29, R28, 0x80, RZ ;  /* 0x000000801c1d7824 */ /* 0x000fe200078e00ff */
[C-C-:B------:R-:W-:Y:S02]  /*5ba90*/  LOP3.LUT R28, R15.reuse, 0x30, R27.reuse, 0x78, !PT ;  /* 0x000000300f1c7812 */ /* 0x140fe400078e781b */
[----:B------:R-:W-:-:S04]  /*5baa0*/  LOP3.LUT R15, R15, 0x10, R27, 0x78, !PT ;  /* 0x000000100f0f7812 */ /* 0x000fc800078e781b */
[----:B------:R-:W-:Y:S02]  /*5bab0*/  LOP3.LUT R15, R15, 0x800, R29, 0xf8, !PT ;  /* 0x000008000f0f7812 */ /* 0x000fe400078ef81d */
[----:B------:R-:W-:-:S04]  /*5bac0*/  LOP3.LUT R28, R28, 0x800, R26, 0xf8, !PT ;  /* 0x000008001c1c7812 */ /* 0x000fc800078ef81a */
[----:B------:R-:W-:Y:S01]  /*5bad0*/  LOP3.LUT R28, R28, 0x40, RZ, 0x3c, !PT ;  /* 0x000000401c1c7812 */ /* 0x000fe200078e3cff */
[----:B--2---:R-:W-:-:S15]  /*5bae0*/  HMMA.16816.F32 R20, R16, R6, R20 ;  /* 0x000000061014723c */ /* 0x004fde0000001814 */
[----:B------:R-:W-:-:S04]  /*5baf0*/  NOP ;  /* 0x0000000000007918 */ /* 0x000fc80000000000 */
[----:B------:R-:W-:Y:S04]  /*5bb00*/  STL.64 [R1+0x400], R20 ;  /* 0x0004001401007387 */ /* 0x000fe80000100a00 */
[----:B------:R-:W-:Y:S04]  /*5bb10*/  STL.64 [R1+0x408], R22 ;  /* 0x0004081601007387 */ /* 0x000fe80000100a00 */
[----:B------:R-:W0:Y:S04]  /*5bb20*/  LDSM.16.MT88.4 R20, [R15+UR5+0x12000] ;  /* 0x012000050f14783b */ /* 0x000e280008004200 */
[----:B------:R-:W-:Y:S04]  /*5bb30*/  STL [R1+0x4c10], R15 ;  /* 0x004c100f01007387 */ /* 0x000fe80000100800 */
[----:B0-----:R0:W-:Y:S02]  /*5bb40*/  STL.64 [R1+0x4b40], R22 ;  /* 0x004b401601007387 */ /* 0x0011e40000100a00 */
[----:B0-----:R-:W-:Y:S01]  /*5bb50*/  MOV R22, R25 ;  /* 0x0000001900167202 */ /* 0x001fe20000000f00 */
[----:B------:R-:W-:-:S02]  /*5bb60*/  IMAD.MOV.U32 R23, RZ, RZ, R24 ;  /* 0x000000ffff177224 */ /* 0x000fc400078e0018 */
[----:B------:R-:W0:Y:S04]  /*5bb70*/  LDSM.16.M88.4 R24, [R28+UR5] ;  /* 0x000000051c18783b */ /* 0x000e280008000200 */
[----:B------:R-:W-:Y:S04]  /*5bb80*/  STL.64 [R1+0x4b38], R20 ;  /* 0x004b381401007387 */ /* 0x000fe80000100a00 */
[----:B0-----:R-:W-:Y:S04]  /*5bb90*/  STL.64 [R1+0x20], R24 ;  /* 0x0000201801007387 */ /* 0x001fe80000100a00 */
[----:B------:R-:W-:Y:S04]  /*5bba0*/  STL.64 [R1+0x28], R26 ;  /* 0x0000281a01007387 */ /* 0x000fe80000100a00 */
[----:B------:R-:W0:Y:S04]  /*5bbb0*/  LDSM.16.M88.4 R24, [R28+UR5+0x1000] ;  /* 0x001000051c18783b */ /* 0x000e280008000200 */
[----:B0-----:R-:W-:Y:S04]  /*5bbc0*/  STL.64 [R1+0x10], R24 ;  /* 0x0000101801007387 */ /* 0x001fe80000100a00 */
[----:B------:R-:W-:Y:S04]  /*5bbd0*/  STL.64 [R1+0x18], R26 ;  /* 0x0000181a01007387 */ /* 0x000fe80000100a00 */
[----:B------:R-:W0:Y:S04]  /*5bbe0*/  LDSM.16.M88.4 R24, [R28+UR5+0x2000] ;  /* 0x002000051c18783b */ /* 0x000e280008000200 */
[----:B0-----:R-:W-:Y:S04]  /*5bbf0*/  STL.64 [R1], R24 ;  /* 0x0000001801007387 */ /* 0x001fe80000100a00 */
[----:B------:R-:W-:Y:S04]  /*5bc00*/  STL.64 [R1+0x8], R26 ;  /* 0x0000081a01007387 */ /* 0x000fe80000100a00 */
[----:B------:R-:W0:Y:S04]  /*5bc10*/  LDSM.16.M88.4 R24, [R28+UR5+0x3000] ;  /* 0x003000051c18783b */ /* 0x000e280008000200 */
[----:B0-----:R4:W-:Y:S04]  /*5bc20*/  STL [R1+0x4b1c], R24 ;  /* 0x004b1c1801007387 */ /* 0x0019e80000100800 */
[----:B------:R0:W-:Y:S01]  /*5bc30*/  STL [R1+0x4b18], R25 ;  /* 0x004b181901007387 */ /* 0x0001e20000100800 */
[----:B----4-:R-:W-:-:S02]  /*5bc40*/  IMAD.MOV.U32 R24, RZ, RZ, R9 ;  /* 0x000000ffff187224 */ /* 0x010fc400078e0009 */
[----:B0-----:R-:W-:Y:S02]  /*5bc50*/  IMAD.MOV.U32 R25, RZ, RZ, R8 ;  /* 0x000000ffff197224 */ /* 0x001fe400078e0008 */
[----:B------:R-:W0:Y:S04]  /*5bc60*/  LDSM.16.M88.4 R8, [R28+UR5+0x4000] ;  /* 0x004000051c08783b */ /* 0x000e280008000200 */
[----:B------:R3:W-:Y:S04]  /*5bc70*/  STL [R1+0x42d4], R26 ;  /* 0x0042d41a01007387 */ /* 0x0007e80000100800 */
[----:B------:R1:W-:Y:S01]  /*5bc80*/  STL [R1+0x42d0], R27 ;  /* 0x0042d01b01007387 */ /* 0x0003e20000100800 */
[----:B---3--:R-:W-:-:S02]  /*5bc90*/  IMAD.MOV.U32 R26, RZ, RZ, R5 ;  /* 0x000000ffff1a7224 */ /* 0x008fc400078e0005 */
[----:B-1----:R-:W-:Y:S02]  /*5bca0*/  IMAD.MOV.U32 R27, RZ, RZ, R4 ;  /* 0x000000ffff1b7224 */ /* 0x002fe400078e0004 */
[----:B------:R-:W1:Y:S04]  /*5bcb0*/  LDSM.16.M88.4 R4, [R28+UR5+0x5000] ;  /* 0x005000051c04783b */ /* 0x000e680008000200 */
[----:B0-----:R-:W-:Y:S04]  /*5bcc0*/  STL [R1+0x41b4], R10 ;  /* 0x0041b40a01007387 */ /* 0x001fe80000100800 */
[----:B------:R-:W-:Y:S04]  /*5bcd0*/  STL [R1+0x41b0], R11 ;  /* 0x0041b00b01007387 */ /* 0x000fe80000100800 */
[----:B------:R-:W-:Y:S04]  /*5bce0*/  STL.64 [R1+0x4b10], R8 ;  /* 0x004b100801007387 */ /* 0x000fe80000100a00 */
[----:B------:R-:W0:Y:S01]  /*5bcf0*/  LDSM.16.M88.4 R8, [R28+UR5+0x6000] ;  /* 0x006000051c08783b */ /* 0x000e220008000200 */
[----:B------:R-:W-:Y:S03]  /*5bd00*/  HMMA.16816.F32 R20, R16, R22, R24 ;  /* 0x000000161014723c */ /* 0x000fe60000001818 */
[----:B-1----:R1:W-:Y:S04]  /*5bd10*/  STL [R1+0x4534], R6 ;  /* 0x0045340601007387 */ /* 0x0023e80000100800 */
[----:B------:R-:W-:-:S12]  /*5bd20*/  STL [R1+0x4530], R7 ;  /* 0x0045300701007387 */ /* 0x000fd80000100800 */
[----:B------:R-:W-:Y:S04]  /*5bd30*/  STL.64 [R1+0x3f0], R20 ;  /* 0x0003f01401007387 */ /* 0x000fe80000100a00 */
[----:B------:R-:W-:Y:S04]  /*5bd40*/  STL.64 [R1+0x3f8], R22 ;  /* 0x0003f81601007387 */ /* 0x000fe80000100a00 */
[----:B------:R-:W-:Y:S04]  /*5bd50*/  LDSM.16.M88.4 R20, [R28+UR5+0x9000] ;  /* 0x009000051c14783b */ /* 0x000fe80008000200 */
[----:B0-----:R-:W-:Y:S01]  /*5bd60*/  STL.64 [R1+0x50], R8 ;  /* 0x0000500801007387 */ /* 0x001fe20000100a00 */
[----:B------:R-:W-:-:S03]  /*5bd70*/  IMAD.MOV.U32 R25, RZ, RZ, R8 ;  /* 0x000000ffff197224 */ /* 0x000fc600078e0008 */
[----:B------:R-:W-:Y:S01]  /*5bd80*/  STL.64 [R1+0x58], R10 ;  /* 0x0000580a01007387 */ /* 0x000fe20000100a00 */
[----:B-1----:R-:W-:-:S03]  /*5bd90*/  IMAD.MOV.U32 R6, RZ, RZ, R9 ;  /* 0x000000ffff067224 */ /* 0x002fc600078e0009 */
[----:B------:R-:W0:Y:S04]  /*5bda0*/  LDSM.16.M88.4 R8, [R28+UR5+0x7000] ;  /* 0x007000051c08783b */ /* 0x000e280008000200 */
[----:B0-----:R-:W-:Y:S01]  /*5bdb0*/  STL.64 [R1+0x160], R8 ;  /* 0x0001600801007387 */ /* 0x001fe20000100a00 */
[----:B------:R-:W-:-:S03]  /*5bdc0*/  IMAD.MOV.U32 R24, RZ, RZ, R8 ;  /* 0x000000ffff187224 */ /* 0x000fc600078e0008 */
[----:B------:R-:W-:Y:S01]  /*5bdd0*/  STL.64 [R1+0x168], R10 ;  /* 0x0001680a01007387 */ /* 0x000fe20000100a00 */
[----:B------:R-:W-:-:S03]  /*5bde0*/  IMAD.MOV.U32 R29, RZ, RZ, R9 ;  /* 0x000000ffff1d7224 */ /* 0x000fc600078e0009 */
[----:B------:R-:W0:Y:S04]  /*5bdf0*/  LDSM.16.M88.4 R8, [R28+UR5+0x8000] ;  /* 0x008000051c08783b */ /* 0x000e280008000200 */
[----:B0-----:R-:W-:Y:S04]  /*5be00*/  STL.64 [R1+0x150], R8 ;  /* 0x0001500801007387 */ /* 0x001fe80000100a00 */
[----:B------:R-:W-:Y:S04]  /*5be10*/  STL.64 [R1+0x158], R10 ;  /* 0x0001580a01007387 */ /* 0x000fe80000100a00 */
[----:B------:R-:W0:Y:S04]  /*5be20*/  LDSM.16.M88.4 R8, [R28+UR5+0xa000] ;  /* 0x00a000051c08783b */ /* 0x000e280008000200 */
[----:B------:R-:W-:Y:S04]  /*5be30*/  STL.64 [R1+0x140], R20 ;  /* 0x0001401401007387 */ /* 0x000fe80000100a00 */
[----:B------:R-:W-:Y:S04]  /*5be40*/  STL.64 [R1+0x148], R22 ;  /* 0x0001481601007387 */ /* 0x000fe80000100a00 */
[----:B------:R-:W1:Y:S04]  /*5be50*/  LDSM.16.M88.4 R20, [R28+UR5+0xb000] ;  /* 0x00b000051c14783b */ /* 0x000e680008000200 */
[----:B0-----:R-:W-:Y:S04]  /*5be60*/  STL.64 [R1+0x130], R8 ;  /* 0x0001300801007387 */ /* 0x001fe80000100a00 */
[----:B------:R-:W-:Y:S04]  /*5be70*/  STL.64 [R1+0x138], R10 ;  /* 0x0001380a01007387 */ /* 0x000fe80000100a00 */
[----:B------:R-:W0:Y:S04]  /*5be80*/  LDSM.16.M88.4 R8, [R28+UR5+0xc000] ;  /* 0x00c000051c08783b */ /* 0x000e280008000200 */
[----:B-1----:R-:W-:Y:S04]  /*5be90*/  STL.64 [R1+0x120], R20 ;  /* 0x0001201401007387 */ /* 0x002fe80000100a00 */
[----:B------:R-:W-:Y:S04]  /*5bea0*/  STL.64 [R1+0x128], R22 ;  /* 0x0001281601007387 */ /* 0x000fe80000100a00 */
[----:B------:R-:W1:Y:S04]  /*5beb0*/  LDSM.16.M88.4 R20, [R28+UR5+0xd000] ;  /* 0x00d000051c14783b */ /* 0x000e680008000200 */
[----:B0-----:R0:W-:Y:S04]  /*5bec0*/  STL.64 [R1+0x110], R8 ;  /* 0x0001100801007387 */ /* 0x0011e80000100a00 */
[----:B------:R-:W-:Y:S04]  /*5bed0*/  STL.64 [R1+0x118], R10 ;  /* 0x0001180a01007387 */ /* 0x000fe80000100a00 */
[----:B0-----:R-:W2:Y:S04]  /*5bee0*/  LDL.64 R8, [R1+0x20] ;  /* 0x0000200001087983 */ /* 0x001ea80000100a00 */
[----:B--2---:R-:W-:Y:S04]  /*5bef0*/  STL.64 [R1+0x4b48], R8 ;  /* 0x004b480801007387 */ /* 0x004fe80000100a00 */
[----:B------:R-:W0:Y:S04]  /*5bf00*/  LDSM.16.M88.4 R8, [R28+UR5+0xe000] ;  /* 0x00e000051c08783b */ /* 0x000e280008000200 */
[----:B-1----:R-:W-:Y:S04]  /*5bf10*/  STL.64 [R1+0x100], R20 ;  /* 0x0001001401007387 */ /* 0x002fe80000100a00 */
[----:B------:R1:W-:Y:S02]  /*5bf20*/  STL.64 [R1+0x108], R22 ;  /* 0x0001081601007387 */ /* 0x0003e40000100a00 */
[----:B-1----:R-:W-:Y:S01]  /*5bf30*/  IMAD.MOV.U32 R22, RZ, RZ, R0 ;  /* 0x000000ffff167224 */ /* 0x002fe200078e0000 */
[----:B------:R-:W-:Y:S01]  /*5bf40*/  MOV R23, R2 ;  /* 0x0000000200177202 */ /* 0x000fe20000000f00 */
[----:B------:R-:W2:Y:S04]  /*5bf50*/  LDL.LU R0, [R1+0x4c4c] ;  /* 0x004c4c0001007983 */ /* 0x000ea80000300800 */
[----:B0-----:R0:W-:Y:S04]  /*5bf60*/  STL.64 [R1+0xf0], R8 ;  /* 0x0000f00801007387 */ /* 0x0011e80000100a00 */
[----:B------:R1:W-:Y:S04]  /*5bf70*/  STL.64 [R1+0xf8], R10 ;  /* 0x0000f80a01007387 */ /* 0x0003e80000100a00 */
[----:B------:R-:W3:Y:S04]  /*5bf80*/  LDL.LU R2, [R1+0x4c48] ;  /* 0x004c480001027983 */ /* 0x000ee80000300800 */
[----:B------:R4:W-:Y:S04]  /*5bf90*/  STL.64 [R1+0x4b50], R22 ;  /* 0x004b501601007387 */ /* 0x0009e80000100a00 */
[----:B0-----:R-:W2:Y:S04]  /*5bfa0*/  LDL.LU R8, [R1+0x9d0] ;  /* 0x0009d00001087983 */ /* 0x001ea80000300800 */
[----:B------:R-:W2:Y:S04]  /*5bfb0*/  LDL.LU R9, [R1+0x9d4] ;  /* 0x0009d40001097983 */ /* 0x000ea80000300800 */
[----:B-1----:R-:W2:Y:S04]  /*5bfc0*/  LDL.LU R10, [R1+0x9d8] ;  /* 0x0009d800010a7983 */ /* 0x002ea80000300800 */
[----:B------:R-:W2:Y:S01]  /*5bfd0*/  LDL.LU R11, [R1+0x9dc] ;  /* 0x0009dc00010b7983 */ /* 0x000ea20000300800 */
[----:B----4-:R-:W-:-:S02]  /*5bfe0*/  IMAD.MOV.U32 R22, RZ, RZ, R3 ;  /* 0x000000ffff167224 */ /* 0x010fc400078e0003 */
[----:B------:R-:W-:Y:S01]  /*5bff0*/  IMAD.MOV.U32 R23, RZ, RZ, R14 ;  /* 0x000000ffff177224 */ /* 0x000fe200078e000e */
[----:B--2---:R-:W-:Y:S04]  /*5c000*/  STL.64 [R1+0x4b60], R10 ;  /* 0x004b600a01007387 */ /* 0x004fe80000100a00 */
[----:B------:R-:W-:Y:S04]  /*5c010*/  STL.64 [R1+0x4b58], R8 ;  /* 0x004b580801007387 */ /* 0x000fe80000100a00 */
[----:B------:R-:W2:Y:S04]  /*5c020*/  LDL.LU R3, [R1+0x4c44] ;  /* 0x004c440001037983 */ /* 0x000ea80000300800 */
[----:B------:R-:W4:Y:S04]  /*5c030*/  LDL.LU R14, [R1+0x4c40] ;  /* 0x004c4000010e7983 */ /* 0x000f280000300800 */
[----:B------:R0:W-:Y:S02]  /*5c040*/  STL.64 [R1+0x4b68], R22 ;  /* 0x004b681601007387 */ /* 0x0001e40000100a00 */
[----:B0-----:R-:W-:-:S02]  /*5c050*/  IMAD.MOV.U32 R22, RZ, RZ, R13 ;  /* 0x000000ffff167224 */ /* 0x001fc400078e000d */
[----:B------:R-:W-:Y:S01]  /*5c060*/  IMAD.MOV.U32 R23, RZ, RZ, R12 ;  /* 0x000000ffff177224 */ /* 0x000fe200078e000c */
[----:B------:R-:W4:Y:S04]  /*5c070*/  LDL.LU R13, [R1+0x4c3c] ;  /* 0x004c3c00010d7983 */ /* 0x000f280000300800 */
[----:B------:R-:W4:Y:S04]  /*5c080*/  LDL.LU R12, [R1+0x4c38] ;  /* 0x004c3800010c7983 */ /* 0x000f280000300800 */
[----:B------:R3:W-:Y:S02]  /*5c090*/  STL.64 [R1+0x4b80], R22 ;  /* 0x004b801601007387 */ /* 0x0007e40000100a00 */
[----:B---3--:R-:W-:-:S02]  /*5c0a0*/  IMAD.MOV.U32 R22, RZ, RZ, R2 ;  /* 0x000000ffff167224 */ /* 0x008fc400078e0002 */
[----:B------:R-:W-:Y:S01]  /*5c0b0*/  IMAD.MOV.U32 R23, RZ, RZ, R0 ;  /* 0x000000ffff177224 */ /* 0x000fe200078e0000 */
[----:B------:R-:W3:Y:S04]  /*5c0c0*/  LDL.LU R2, [R1+0x4c34] ;  /* 0x004c340001027983 */ /* 0x000ee80000300800 */
[----:B------:R-:W3:Y:S04]  /*5c0d0*/  LDL.LU R0, [R1+0x4c30] ;  /* 0x004c300001007983 */ /* 0x000ee80000300800 */
[----:B------:R2:W-:Y:S04]  /*5c0e0*/  STL.64 [R1+0x4b98], R22 ;  /* 0x004b981601007387 */ /* 0x0005e80000100a00 */
[----:B------:R-:W3:Y:S04]  /*5c0f0*/  LDL.LU R8, [R1+0x9e0] ;  /* 0x0009e00001087983 */ /* 0x000ee80000300800 */
[----:B------:R-:W3:Y:S04]  /*5c100*/  LDL.LU R9, [R1+0x9e4] ;  /* 0x0009e40001097983 */ /* 0x000ee80000300800 */
[----:B------:R-:W3:Y:S04]  /*5c110*/  LDL.LU R10, [R1+0x9e8] ;  /* 0x0009e800010a7983 */ /* 0x000ee80000300800 */
[----:B------:R-:W3:Y:S01]  /*5c120*/  LDL.LU R11, [R1+0x9ec] ;  /* 0x0009ec00010b7983 */ /* 0x000ee20000300800 */
[----:B--2---:R-:W-:-:S02]  /*5c130*/  IMAD.MOV.U32 R23, RZ, RZ, R3 ;  /* 0x000000ffff177224 */ /* 0x004fc400078e0003 */
[----:B----4-:R-:W-:Y:S02]  /*5c140*/  IMAD.MOV.U32 R22, RZ, RZ, R14 ;  /* 0x000000ffff167224 */ /* 0x010fe400078e000e */
[----:B------:R-:W2:Y:S04]  /*5c150*/  LDL.LU R14, [R1+0x4c2c] ;  /* 0x004c2c00010e7983 */ /* 0x000ea80000300800 */
[----:B------:R-:W4:Y:S04]  /*5c160*/  LDL.LU R3, [R1+0x4c28] ;  /* 0x004c280001037983 */ /* 0x000f280000300800 */
[----:B------:R-:W-:Y:S04]  /*5c170*/  STL.64 [R1+0x4bb0], R22 ;  /* 0x004bb01601007387 */ /* 0x000fe80000100a00 */
[----:B---3--:R-:W-:Y:S04]  /*5c180*/  STL.64 [R1+0x4b78], R10 ;  /* 0x004b780a01007387 */ /* 0x008fe80000100a00 */
[----:B------:R0:W-:Y:S04]  /*5c190*/  STL.64 [R1+0x4b70], R8 ;  /* 0x004b700801007387 */ /* 0x0001e80000100a00 */
[----:B0-----:R-:W3:Y:S04]  /*5c1a0*/  LDL.LU R8, [R1+0x8a0] ;  /* 0x0008a00001087983 */ /* 0x001ee80000300800 */
[----:B------:R-:W3:Y:S04]  /*5c1b0*/  LDL.LU R9, [R1+0x8a4] ;  /* 0x0008a40001097983 */ /* 0x000ee80000300800 */
[----:B------:R-:W2:Y:S04]  /*5c1c0*/  LDL.LU R10, [R1+0x8a8] ;  /* 0x0008a800010a7983 */ /* 0x000ea80000300800 */
[----:B------:R-:W2:Y:S01]  /*5c1d0*/  LDL.LU R11, [R1+0x8ac] ;  /* 0x0008ac00010b7983 */ /* 0x000ea20000300800 */
[----:B------:R-:W-:-:S02]  /*5c1e0*/  IMAD.MOV.U32 R22, RZ, RZ, R12 ;  /* 0x000000ffff167224 */ /* 0x000fc400078e000c */
[----:B------:R-:W-:Y:S01]  /*5c1f0*/  IMAD.MOV.U32 R23, RZ, RZ, R13 ;  /* 0x000000ffff177224 */ /* 0x000fe200078e000d */
[----:B------:R-:W3:Y:S04]  /*5c200*/  LDL.LU R12, [R1+0x4c24] ;  /* 0x004c2400010c7983 */ /* 0x000ee80000300800 */
[----:B------:R-:W4:Y:S04]  /*5c210*/  LDL.LU R13, [R1+0x4c20] ;  /* 0x004c2000010d7983 */ /* 0x000f280000300800 */
[----:B------:R-:W-:Y:S04]  /*5c220*/  STL.64 [R1+0x4bc8], R22 ;  /* 0x004bc81601007387 */ /* 0x000fe80000100a00 */
[----:B--2---:R-:W-:Y:S04]  /*5c230*/  STL.64 [R1+0x4b90], R10 ;  /* 0x004b900a01007387 */ /* 0x004fe80000100a00 */
[----:B---3--:R0:W-:Y:S04]  /*5c240*/  STL.64 [R1+0x4b88], R8 ;  /* 0x004b880801007387 */ /* 0x0081e80000100a00 */
[----:B0-----:R-:W2:Y:S04]  /*5c250*/  LDL.LU R8, [R1+0x890] ;  /* 0x0008900001087983 */ /* 0x001ea80000300800 */
[----:B------:R-:W2:Y:S04]  /*5c260*/  LDL.LU R9, [R1+0x894] ;  /* 0x0008940001097983 */ /* 0x000ea80000300800 */
[----:B------:R-:W3:Y:S04]  /*5c270*/  LDL.LU R10, [R1+0x898] ;  /* 0x00089800010a7983 */ /* 0x000ee80000300800 */
[----:B------:R-:W3:Y:S01]  /*5c280*/  LDL.LU R11, [R1+0x89c] ;  /* 0x00089c00010b7983 */ /* 0x000ee20000300800 */
[----:B------:R-:W-:Y:S01]  /*5c290*/  MOV R22, R0 ;  /* 0x0000000000167202 */ /* 0x000fe20000000f00 */
[----:B------:R-:W-:-:S02]  /*5c2a0*/  IMAD.MOV.U32 R23, RZ, RZ, R2 ;  /* 0x000000ffff177224 */ /* 0x000fc400078e0002 */
        /* <DEDUP_REMOVED lines=9> */
[----:B----4-:R-:W-:-:S02]  /*5c340*/  IMAD.MOV.U32 R22, RZ, RZ, R3 ;  /* 0x000000ffff167224 */ /* 0x010fc400078e0003 */
[----:B------:R-:W-:Y:S01]  /*5c350*/  IMAD.MOV.U32 R23, RZ, RZ, R14 ;  /* 0x000000ffff177224 */ /* 0x000fe200078e000e */
[----:B------:R-:W4:Y:S04]  /*5c360*/  LDL.LU R3, [R1+0x4c14] ;  /* 0x004c140001037983 */ /* 0x000f280000300800 */
[----:B------:R-:W-:Y:S04]  /*5c370*/  STL.64 [R1+0x4bf8], R22 ;  /* 0x004bf81601007387 */ /* 0x000fe80000100a00 */
[----:B---3--:R-:W-:Y:S04]  /*5c380*/  STL.64 [R1+0x4bc0], R10 ;  /* 0x004bc00a01007387 */ /* 0x008fe80000100a00 */
[----:B--2---:R0:W-:Y:S04]  /*5c390*/  STL.64 [R1+0x4bb8], R8 ;  /* 0x004bb80801007387 */ /* 0x0041e80000100a00 */
        /* <DEDUP_REMOVED lines=8> */
[----:B------:R-:W3:Y:S04]  /*5c420*/  LDL.LU R10, [R1+0x868] ;  /* 0x00086800010a7983 */ /* 0x000ee80000300800 */
[----:B------:R-:W3:Y:S01]  /*5c430*/  LDL.LU R11, [R1+0x86c] ;  /* 0x00086c00010b7983 */ /* 0x000ee20000300800 */
[----:B------:R-:W-:-:S02]  /*5c440*/  IMAD.MOV.U32 R22, RZ, RZ, R13 ;  /* 0x000000ffff167224 */ /* 0x000fc400078e000d */
[----:B------:R-:W-:Y:S02]  /*5c450*/  IMAD.MOV.U32 R23, RZ, RZ, R12 ;  /* 0x000000ffff177224 */ /* 0x000fe400078e000c */
[----:B------:R-:W0:Y:S04]  /*5c460*/  LDSM.16.M88.4 R12, [R28+UR5+0xf000] ;  /* 0x00f000051c0c783b */ /* 0x000e280008000200 */
[----:B---3--:R-:W-:Y:S04]  /*5c470*/  STL.64 [R1+0x4bf0], R10 ;  /* 0x004bf00a01007387 */ /* 0x008fe80000100a00 */
[----:B--2---:R1:W-:Y:S04]  /*5c480*/  STL.64 [R1+0x4be8], R8 ;  /* 0x004be80801007387 */ /* 0x0043e80000100a00 */
        /* <DEDUP_REMOVED lines=10> */
[----:B0-----:R-:W-:Y:S04]  /*5c530*/  STL.64 [R1+0xe0], R12 ;  /* 0x0000e00c01007387 */ /* 0x001fe80000100a00 */
[----:B------:R0:W-:Y:S04]  /*5c540*/  STL.64 [R1+0xe8], R14 ;  /* 0x0000e80e01007387 */ /* 0x0001e80000100a00 */
[----:B0-----:R-:W3:Y:S01]  /*5c550*/  LDL.LU R15, [R1+0x4c10] ;  /* 0x004c1000010f7983 */ /* 0x001ee20000300800 */
[----:B------:R-:W-:-:S02]  /*5c560*/  IMAD.MOV.U32 R27, RZ, RZ, R12 ;  /* 0x000000ffff1b7224 */ /* 0x000fc400078e000c */
[----:B------:R-:W-:-:S05]  /*5c570*/  IMAD.MOV.U32 R7, RZ, RZ, R13 ;  /* 0x000000ffff077224 */ /* 0x000fca00078e000d */
[----:B------:R-:W-:Y:S04]  /*5c580*/  STL [R1+0x4b08], R7 ;  /* 0x004b080701007387 */ /* 0x000fe80000100800 */
[----:B------:R0:W-:Y:S04]  /*5c590*/  STL.64 [R1+0x4b00], R4 ;  /* 0x004b000401007387 */ /* 0x0001e80000100a00 */
[----:B------:R1:W-:Y:S04]  /*5c5a0*/  STL [R1+0x4b20], R6 ;  /* 0x004b200601007387 */ /* 0x0003e80000100800 */
[----:B0-----:R-:W4:Y:S04]  /*5c5b0*/  LDL.LU R4, [R1+0x9b0] ;  /* 0x0009b00001047983 */ /* 0x001f280000300800 */
[----:B------:R-:W4:Y:S04]  /*5c5c0*/  LDL.LU R5, [R1+0x9b4] ;  /* 0x0009b40001057983 */ /* 0x000f280000300800 */
[----:B-1----:R-:W4:Y:S04]  /*5c5d0*/  LDL.LU R6, [R1+0x9b8] ;  /* 0x0009b80001067983 */ /* 0x002f280000300800 */
[----:B------:R-:W4:Y:S04]  /*5c5e0*/  LDL.LU R7, [R1+0x9bc] ;  /* 0x0009bc0001077983 */ /* 0x000f280000300800 */
[----:B------:R-:W-:Y:S04]  /*5c5f0*/  STL [R1+0x26b8], R28 ;  /* 0x0026b81c01007387 */ /* 0x000fe80000100800 */
[----:B---3--:R-:W0:Y:S01]  /*5c600*/  LDSM.16.MT88.4 R12, [R15+UR5+0x12080] ;  /* 0x012080050f0c783b */ /* 0x008e220008004200 */
[C---:B--2---:R-:W-:Y:S03]  /*5c610*/  HMMA.16816.F32 R20, R16.reuse, R22, R8 ;  /* 0x000000161014723c */ /* 0x044fe60000001808 */
[----:B0-----:R-:W-:Y:S04]  /*5c620*/  STL.64 [R1+0x4a28], R14 ;  /* 0x004a280e01007387 */ /* 0x001fe80000100a00 */
[----:B------:R0:W-:Y:S04]  /*5c630*/  STL.64 [R1+0x4a20], R12 ;  /* 0x004a200c01007387 */ /* 0x0001e80000100a00 */
[----:B0-----:R-:W2:Y:S04]  /*5c640*/  LDL.LU R12, [R1+0x9c0] ;  /* 0x0009c000010c7983 */ /* 0x001ea80000300800 */
[----:B------:R-:W2:Y:S04]  /*5c650*/  LDL.LU R13, [R1+0x9c4] ;  /* 0x0009c400010d7983 */ /* 0x000ea80000300800 */
[----:B------:R-:W2:Y:S04]  /*5c660*/  LDL.LU R14, [R1+0x9c8] ;  /* 0x0009c800010e7983 */ /* 0x000ea80000300800 */
[----:B------:R-:W2:Y:S04]  /*5c670*/  LDL.LU R15, [R1+0x9cc] ;  /* 0x0009cc00010f7983 */ /* 0x000ea80000300800 */
        /* <DEDUP_REMOVED lines=39> */
[----:B------:R0:W-:Y:S01]  /*5c8f0*/  STL [R1+0x358], R22 ;  /* 0x0003581601007387 */ /* 0x0001e20000100800 */
[----:B------:R-:W-:-:S03]  /*5c900*/  IMAD.MOV.U32 R26, RZ, RZ, R23 ;  /* 0x000000ffff1a7224 */ /* 0x000fc600078e0017 */
[----:B0-----:R-:W3:Y:S04]  /*5c910*/  LDL.LU.64 R22, [R1+0x4b68] ;  /* 0x004b680001167983 */ /* 0x001ee80000300a00 */
[----:B------:R-:W-:Y:S04]  /*5c920*/  STL [R1+0x4358], R26 ;  /* 0x0043581a01007387 */ /* 0x000fe80000100800 */
[----:B------:R-:W-:Y:S04]  /*5c930*/  STL [R1+0x4b30], R27 ;  /* 0x004b301b01007387 */ /* 0x000fe80000100800 */
[----:B------:R0:W-:Y:S04]  /*5c940*/  STL.64 [R1+0x4b28], R24 ;  /* 0x004b281801007387 */ /* 0x0001e80000100a00 */
[----:B0-----:R-:W4:Y:S01]  /*5c950*/  LDL.64 R24, [R1+0x10] ;  /* 0x0000100001187983 */ /* 0x001f220000100a00 */
[----:B---3--:R-:W-:Y:S03]  /*5c960*/  HMMA.16816.F32 R20, R16, R22, R8 ;  /* 0x000000161014723c */ /* 0x008fe60000001808 */
[----:B------:R-:W3:Y:S04]  /*5c970*/  LDL.LU.64 R10, [R1+0x4b60] ;  /* 0x004b6000010a7983 */ /* 0x000ee80000300a00 */
[----:B------:R-:W3:-:S12]  /*5c980*/  LDL.LU.64 R8, [R1+0x4b58] ;  /* 0x004b580001087983 */ /* 0x000ed80000300a00 */
[----:B------:R-:W-:Y:S04]  /*5c990*/  STL.64 [R1+0x340], R20 ;  /* 0x0003401401007387 */ /* 0x000fe80000100a00 */
[----:B------:R0:W-:Y:S04]  /*5c9a0*/  STL.64 [R1+0x348], R22 ;  /* 0x0003481601007387 */ /* 0x0001e80000100a00 */
[----:B0-----:R-:W3:Y:S02]  /*5c9b0*/  LDL.LU.64 R22, [R1+0x4b50] ;  /* 0x004b500001167983 */ /* 0x001ee40000300a00 */
[----:B---3--:R-:W-:Y:S02]  /*5c9c0*/  HMMA.16816.F32 R16, R16, R22, R8 ;  /* 0x000000161010723c */ /* 0x008fe40000001808 */
[----:B------:R-:W2:Y:S04]  /*5c9d0*/  LDL.LU.64 R8, [R1+0x4b48] ;  /* 0x004b480001087983 */ /* 0x000ea80000300a00 */
[----:B------:R-:W2:Y:S04]  /*5c9e0*/  LDL.LU.64 R22, [R1+0x4b40] ;  /* 0x004b400001167983 */ /* 0x000ea80000300a00 */
[----:B------:R-:W2:Y:S01]  /*5c9f0*/  LDL.LU.64 R20, [R1+0x4b38] ;  /* 0x004b380001147983 */ /* 0x000ea20000300a00 */
[----:B------:R-:W-:-:S08]  /*5ca00*/  IMAD.MOV.U32 R10, RZ, RZ, R2 ;  /* 0x000000ffff0a7224 */ /* 0x000fd000078e0002 */
[----:B------:R0:W-:Y:S04]  /*5ca10*/  STL.64 [R1+0x210], R16 ;  /* 0x0002101001007387 */ /* 0x0001e80000100a00 */
[----:B------:R-:W-:Y:S04]  /*5ca20*/  STL.64 [R1+0x218], R18 ;  /* 0x0002181201007387 */ /* 0x000fe80000100a00 */
[----:B0-----:R-:W3:Y:S01]  /*5ca30*/  LDL.64 R16, [R1] ;  /* 0x0000000001107983 */ /* 0x001ee20000100a00 */
[C---:B--2---:R-:W-:Y:S08]  /*5ca40*/  HMMA.16816.F32 R12, R20.reuse, R8, R12 ;  /* 0x00000008140c723c */ /* 0x044ff0000000180c */
[----:B----4-:R-:W-:Y:S11]  /*5ca50*/  HMMA.16816.F32 R4, R20, R24, R4 ;  /* 0x000000181404723c */ /* 0x010ff60000001804 */
[----:B------:R0:W-:Y:S04]  /*5ca60*/  STL.64 [R1+0x200], R12 ;  /* 0x0002000c01007387 */ /* 0x0001e80000100a00 */
[----:B------:R1:W-:Y:S04]  /*5ca70*/  STL.64 [R1+0x208], R14 ;  /* 0x0002080e01007387 */ /* 0x0003e80000100a00 */
[----:B------:R-:W-:-:S02]  /*5ca80*/  IMAD.MOV.U32 R2, RZ, RZ, R6 ;  /* 0x000000ffff027224 */ /* 0x000fc400078e0006 */
[----:B0-----:R-:W-:Y:S02]  /*5ca90*/  IMAD.MOV.U32 R13, RZ, RZ, R8 ;  /* 0x000000ffff0d7224 */ /* 0x001fe400078e0008 */
[----:B-1----:R-:W-:Y:S02]  /*5caa0*/  IMAD.MOV.U32 R15, RZ, RZ, R24 ;  /* 0x000000ffff0f7224 */ /* 0x002fe400078e0018 */
[----:B------:R-:W-:Y:S02]  /*5cab0*/  IMAD.MOV.U32 R14, RZ, RZ, R25 ;  /* 0x000000ffff0e7224 */ /* 0x000fe400078e0019 */
[----:B------:R-:W-:Y:S01]  /*5cac0*/  IMAD.MOV.U32 R12, RZ, RZ, R9 ;  /* 0x000000ffff0c7224 */ /* 0x000fe200078e0009 */
[----:B------:R-:W2:Y:S04]  /*5cad0*/  LDL.LU R8, [R1+0x990] ;  /* 0x0009900001087983 */ /* 0x000ea80000300800 */
[----:B------:R-:W4:Y:S04]  /*5cae0*/  LDL.LU R27, [R1+0x4b30] ;  /* 0x004b3000011b7983 */ /* 0x000f280000300800 */
[----:B------:R-:W2:Y:S04]  /*5caf0*/  LDL.LU.64 R24, [R1+0x4b28] ;  /* 0x004b280001187983 */ /* 0x000ea80000300a00 */
[----:B------:R-:W2:Y:S04]  /*5cb00*/  LDL.LU R6, [R1+0x4b20] ;  /* 0x004b200001067983 */ /* 0x000ea80000300800 */
[----:B------:R-:W-:Y:S04]  /*5cb10*/  STL.64 [R1+0x4ab8], R14 ;  /* 0x004ab80e01007387 */ /* 0x000fe80000100a00 */
[----:B------:R0:W-:Y:S04]  /*5cb20*/  STL.64 [R1+0x4ab0], R12 ;  /* 0x004ab00c01007387 */ /* 0x0001e80000100a00 */
[----:B0-----:R-:W2:Y:S04]  /*5cb30*/  LDL.64 R12, [R1+0x140] ;  /* 0x00014000010c7983 */ /* 0x001ea80000100a00 */
[----:B--2---:R0:W-:Y:S04]  /*5cb40*/  STL.64 [R1+0x4ac0], R12 ;  /* 0x004ac00c01007387 */ /* 0x0041e80000100a00 */
[----:B0-----:R-:W2:Y:S04]  /*5cb50*/  LDL.64 R12, [R1+0x150] ;  /* 0x00015000010c7983 */ /* 0x001ea80000100a00 */
[----:B--2---:R0:W-:Y:S02]  /*5cb60*/  STL.64 [R1+0x4ad0], R12 ;  /* 0x004ad00c01007387 */ /* 0x0041e40000100a00 */
[----:B0-----:R-:W-:-:S02]  /*5cb70*/  IMAD.MOV.U32 R12, RZ, RZ, R24 ;  /* 0x000000ffff0c7224 */ /* 0x001fc400078e0018 */
[----:B------:R-:W-:Y:S01]  /*5cb80*/  IMAD.MOV.U32 R13, RZ, RZ, R29 ;  /* 0x000000ffff0d7224 */ /* 0x000fe200078e001d */
[----:B------:R-:W2:Y:S04]  /*5cb90*/  LDL.LU R24, [R1+0x4b1c] ;  /* 0x004b1c0001187983 */ /* 0x000ea80000300800 */
[----:B------:R0:W-:Y:S04]  /*5cba0*/  STL.64 [R1+0x4ae8], R12 ;  /* 0x004ae80c01007387 */ /* 0x0001e80000100a00 */
[----:B0-----:R-:W3:Y:S04]  /*5cbb0*/  LDL.LU R12, [R1+0x9a0] ;  /* 0x0009a000010c7983 */ /* 0x001ee80000300800 */
[----:B------:R-:W3:Y:S04]  /*5cbc0*/  LDL.LU R13, [R1+0x9a4] ;  /* 0x0009a400010d7983 */ /* 0x000ee80000300800 */
[----:B------:R-:W3:Y:S04]  /*5cbd0*/  LDL.LU R14, [R1+0x9a8] ;  /* 0x0009a800010e7983 */ /* 0x000ee80000300800 */
[----:B------:R-:W3:Y:S01]  /*5cbe0*/  LDL.LU R15, [R1+0x9ac] ;  /* 0x0009ac00010f7983 */ /* 0x000ee20000300800 */
[----:B------:R-:W-:Y:S01]  /*5cbf0*/  MOV R9, R3 ;  /* 0x0000000300097202 */ /* 0x000fe20000000f00 */
[----:B------:R-:W-:-:S02]  /*5cc00*/  IMAD.MOV.U32 R28, RZ, RZ, R4 ;  /* 0x000000ffff1c7224 */ /* 0x000fc400078e0004 */
[----:B------:R-:W-:Y:S02]  /*5cc10*/  IMAD.MOV.U32 R11, RZ, RZ, R0 ;  /* 0x000000ffff0b7224 */ /* 0x000fe400078e0000 */
[----:B------:R-:W-:Y:S02]  /*5cc20*/  IMAD.MOV.U32 R3, RZ, RZ, R5 ;  /* 0x000000ffff037224 */ /* 0x000fe400078e0005 */
[----:B------:R-:W-:Y:S01]  /*5cc30*/  IMAD.MOV.U32 R0, RZ, RZ, R7 ;  /* 0x000000ffff007224 */ /* 0x000fe200078e0007 */
[----:B------:R-:W-:Y:S04]  /*5cc40*/  STL [R1+0x4204], R2 ;  /* 0x0042040201007387 */ /* 0x000fe80000100800 */
[----:B------:R-:W-:Y:S04]  /*5cc50*/  STL [R1+0x4200], R28 ;  /* 0x0042001c01007387 */ /* 0x000fe80000100800 */
[----:B------:R-:W-:Y:S04]  /*5cc60*/  STL [R1+0x41fc], R3 ;  /* 0x0041fc0301007387 */ /* 0x000fe80000100800 */
[----:B------:R-:W-:Y:S01]  /*5cc70*/  STL [R1+0x41f8], R0 ;  /* 0x0041f80001007387 */ /* 0x000fe20000100800 */
[----:B---3--:R-:W-:-:S15]  /*5cc80*/  HMMA.16816.F32 R12, R20, R16, R12 ;  /* 0x00000010140c723c */ /* 0x008fde000000180c */
[----:B------:R-:W-:-:S04]  /*5cc90*/  NOP ;  /* 0x0000000000007918 */ /* 0x000fc80000000000 */
[----:B------:R0:W-:Y:S04]  /*5cca0*/  STL.64 [R1+0x1e0], R12 ;  /* 0x0001e00c01007387 */ /* 0x0001e80000100a00 */
[----:B------:R-:W-:Y:S01]  /*5ccb0*/  STL.64 [R1+0x1e8], R14 ;  /* 0x0001e80e01007387 */ /* 0x000fe20000100a00 */
[----:B0-----:R-:W-:-:S03]  /*5ccc0*/  IMAD.MOV.U32 R12, RZ, RZ, R25 ;  /* 0x000000ffff0c7224 */ /* 0x001fc600078e0019 */
[----:B------:R-:W2:Y:S01]  /*5ccd0*/  LDL.LU R25, [R1+0x4b18] ;  /* 0x004b180001197983 */ /* 0x000ea20000300800 */
[----:B------:R-:W-:Y:S01]  /*5cce0*/  MOV R29, R16 ;  /* 0x00000010001d7202 */ /* 0x000fe20000000f00 */
[----:B------:R-:W-:Y:S02]  /*5ccf0*/  IMAD.MOV.U32 R26, RZ, RZ, R17 ;  /* 0x000000ffff1a7224 */ /* 0x000fe400078e0011 */
[----:B------:R-:W3:Y:S04]  /*5cd00*/  LDL.LU R16, [R1+0x970] ;  /* 0x0009700001107983 */ /* 0x000ee80000300800 */
[----:B------:R-:W3:Y:S04]  /*5cd10*/  LDL.LU R17, [R1+0x974] ;  /* 0x0009740001117983 */ /* 0x000ee80000300800 */
[----:B------:R-:W3:Y:S04]  /*5cd20*/  LDL.LU R18, [R1+0x978] ;  /* 0x0009780001127983 */ /* 0x000ee80000300800 */
[----:B------:R-:W3:Y:S04]  /*5cd30*/  LDL.LU R19, [R1+0x97c] ;  /* 0x00097c0001137983 */ /* 0x000ee80000300800 */
[----:B------:R-:W3:Y:S01]  /*5cd40*/  LDL.LU R4, [R1+0x980] ;  /* 0x0009800001047983 */ /* 0x000ee20000300800 */
[----:B------:R-:W-:-:S03]  /*5cd50*/  IMAD.MOV.U32 R13, RZ, RZ, R6 ;  /* 0x000000ffff0d7224 */ /* 0x000fc600078e0006 */
[----:B------:R-:W3:Y:S04]  /*5cd60*/  LDL.LU R5, [R1+0x984] ;  /* 0x0009840001057983 */ /* 0x000ee80000300800 */
[----:B------:R-:W3:Y:S04]  /*5cd70*/  LDL.LU R6, [R1+0x988] ;  /* 0x0009880001067983 */ /* 0x000ee80000300800 */
[----:B------:R-:W3:Y:S01]  /*5cd80*/  LDL.LU R7, [R1+0x98c] ;  /* 0x00098c0001077983 */ /* 0x000ee20000300800 */
[----:B--2---:R-:W-:-:S15]  /*5cd90*/  HMMA.16816.F32 R8, R20, R24, R8 ;  /* 0x000000181408723c */ /* 0x004fde0000001808 */
[----:B------:R-:W-:-:S04]  /*5cda0*/  NOP ;  /* 0x0000000000007918 */ /* 0x000fc80000000000 */
[----:B------:R-:W-:Y:S02]  /*5cdb0*/  IMAD.MOV.U32 R2, RZ, RZ, R8 ;  /* 0x000000ffff027224 */ /* 0x000fe400078e0008 */
[----:B------:R-:W-:Y:S02]  /*5cdc0*/  IMAD.MOV.U32 R28, RZ, RZ, R9 ;  /* 0x000000ffff1c7224 */ /* 0x000fe400078e0009 */
[----:B------:R-:W3:Y:S04]  /*5cdd0*/  LDL.LU.64 R8, [R1+0x4b10] ;  /* 0x004b100001087983 */ /* 0x000ee80000300a00 */
[----:B------:R0:W-:Y:S04]  /*5cde0*/  STL.64 [R1+0x4aa0], R24 ;  /* 0x004aa01801007387 */ /* 0x0001e80000100a00 */
[----:B----4-:R1:W-:Y:S04]  /*5cdf0*/  STL.64 [R1+0x4ac8], R26 ;  /* 0x004ac81a01007387 */ /* 0x0103e80000100a00 */
[----:B0-----:R-:W2:Y:S04]  /*5ce00*/  LDL.LU R24, [R1+0xd90] ;  /* 0x000d900001187983 */ /* 0x001ea80000300800 */
[----:B------:R-:W2:Y:S04]  /*5ce10*/  LDL.LU R25, [R1+0xd94] ;  /* 0x000d940001197983 */ /* 0x000ea80000300800 */
[----:B-1----:R-:W4:Y:S04]  /*5ce20*/  LDL.LU R26, [R1+0xd98] ;  /* 0x000d9800011a7983 */ /* 0x002f280000300800 */
[----:B------:R-:W4:Y:S04]  /*5ce30*/  LDL.LU R27, [R1+0xd9c] ;  /* 0x000d9c00011b7983 */ /* 0x000f280000300800 */
[----:B----4-:R-:W-:Y:S04]  /*5ce40*/  STL.64 [R1+0x4ae0], R26 ;  /* 0x004ae01a01007387 */ /* 0x010fe80000100a00 */
[----:B--2---:R0:W-:Y:S04]  /*5ce50*/  STL.64 [R1+0x4ad8], R24 ;  /* 0x004ad81801007387 */ /* 0x0041e80000100a00 */
[----:B0-----:R-:W2:Y:S04]  /*5ce60*/  LDL.LU R24, [R1+0xda0] ;  /* 0x000da00001187983 */ /* 0x001ea80000300800 */
[----:B------:R-:W2:Y:S04]  /*5ce70*/  LDL.LU R25, [R1+0xda4] ;  /* 0x000da40001197983 */ /* 0x000ea80000300800 */
[----:B------:R-:W4:Y:S04]  /*5ce80*/  LDL.LU R26, [R1+0xda8] ;  /* 0x000da800011a7983 */ /* 0x000f280000300800 */
[----:B------:R-:W4:Y:S01]  /*5ce90*/  LDL.LU R27, [R1+0xdac] ;  /* 0x000dac00011b7983 */ /* 0x000f220000300800 */
[----:B---3--:R-:W-:Y:S01]  /*5cea0*/  HMMA.16816.F32 R4, R20, R8, R4 ;  /* 0x000000081404723c */ /* 0x008fe20000001804 */
[----:B------:R-:W-:-:S02]  /*5ceb0*/  IMAD.MOV.U32 R0, RZ, RZ, R11 ;  /* 0x000000ffff007224 */ /* 0x000fc400078e000b */
[----:B------:R-:W-:Y:S01]  /*5cec0*/  IMAD.MOV.U32 R3, RZ, RZ, R10 ;  /* 0x000000ffff037224 */ /* 0x000fe200078e000a */
[----:B------:R-:W0:Y:S01]  /*5ced0*/  S2R R11, SR_TID.X ;  /* 0x00000000000b7919 */ /* 0x000e220000002100 */
[----:B----4-:R-:W-:Y:S04]  /*5cee0*/  STL.64 [R1+0x4af8], R26 ;  /* 0x004af81a01007387 */ /* 0x010fe80000100a00 */
[----:B--2---:R1:W-:Y:S04]  /*5cef0*/  STL.64 [R1+0x4af0], R24 ;  /* 0x004af01801007387 */ /* 0x0043e80000100a00 */
[----:B-1----:R-:W2:Y:S04]  /*5cf00*/  LDL.LU R24, [R1+0xdb0] ;  /* 0x000db00001187983 */ /* 0x002ea80000300800 */
[----:B------:R-:W2:Y:S04]  /*5cf10*/  LDL.LU R25, [R1+0xdb4] ;  /* 0x000db40001197983 */ /* 0x000ea80000300800 */
[----:B------:R-:W2:Y:S04]  /*5cf20*/  LDL.LU R26, [R1+0xdb8] ;  /* 0x000db800011a7983 */ /* 0x000ea80000300800 */
[----:B------:R-:W2:Y:S04]  /*5cf30*/  LDL.LU R27, [R1+0xdbc] ;  /* 0x000dbc00011b7983 */ /* 0x000ea80000300800 */
[----:B------:R-:W-:Y:S04]  /*5cf40*/  STL [R1+0x42ac], R0 ;  /* 0x0042ac0001007387 */ /* 0x000fe80000100800 */
[----:B------:R-:W-:Y:S04]  /*5cf50*/  STL [R1+0x42a8], R3 ;  /* 0x0042a80301007387 */ /* 0x000fe80000100800 */
[----:B------:R-:W-:Y:S04]  /*5cf60*/  STL [R1+0x42a4], R28 ;  /* 0x0042a41c01007387 */ /* 0x000fe80000100800 */
[----:B------:R-:W-:Y:S04]  /*5cf70*/  STL [R1+0x42a0], R2 ;  /* 0x0042a00201007387 */ /* 0x000fe80000100800 */
[----:B------:R-:W-:Y:S04]  /*5cf80*/  STL.64 [R1+0x1c0], R4 ;  /* 0x0001c00401007387 */ /* 0x000fe80000100a00 */
[----:B------:R1:W-:Y:S04]  /*5cf90*/  STL.64 [R1+0x1c8], R6 ;  /* 0x0001c80601007387 */ /* 0x0003e80000100a00 */
[----:B-1----:R-:W3:Y:S04]  /*5cfa0*/  LDL.LU R7, [R1+0x4b08] ;  /* 0x004b080001077983 */ /* 0x002ee80000300800 */
[----:B------:R-:W4:Y:S01]  /*5cfb0*/  LDL.LU.64 R4, [R1+0x4b00] ;  /* 0x004b000001047983 */ /* 0x000f220000300a00 */
[C---:B0-----:R-:W-:Y:S01]  /*5cfc0*/  LOP3.LUT R10, R11.reuse, 0x7, RZ, 0xc0, !PT ;  /* 0x000000070b0a7812 */ /* 0x041fe200078ec0ff */
[----:B------:R-:W-:-:S04]  /*5cfd0*/  IMAD.SHL.U32 R15, R11, 0x2, RZ ;  /* 0x000000020b0f7824 */ /* 0x000fc800078e00ff */
[----:B------:R-:W-:Y:S02]  /*5cfe0*/  IMAD R10, R10, 0x110, RZ ;  /* 0x000001100a0a7824 */ /* 0x000fe400078e02ff */
[----:B------:R-:W-:-:S03]  /*5cff0*/  IMAD.SHL.U32 R11, R11, 0x80, RZ ;  /* 0x000000800b0b7824 */ /* 0x000fc600078e00ff */
[----:B------:R-:W-:-:S04]  /*5d000*/  LOP3.LUT R10, R10, 0x10, R15, 0x78, !PT ;  /* 0x000000100a0a7812 */ /* 0x000fc800078e780f */
[----:B------:R-:W-:-:S04]  /*5d010*/  LOP3.LUT R10, R10, 0x800, R11, 0xf8, !PT ;  /* 0x000008000a0a7812 */ /* 0x000fc800078ef80b */
[----:B------:R-:W-:Y:S01]  /*5d020*/  LOP3.LUT R10, R10, 0x20, RZ, 0x3c, !PT ;  /* 0x000000200a0a7812 */ /* 0x000fe200078e3cff */
[----:B----4-:R-:W-:-:S15]  /*5d030*/  HMMA.16816.F32 R16, R20, R4, R16 ;  /* 0x000000041410723c */ /* 0x010fde0000001810 */
[----:B------:R-:W-:-:S04]  /*5d040*/  NOP ;  /* 0x0000000000007918 */ /* 0x000fc80000000000 */
[----:B------:R-:W-:Y:S04]  /*5d050*/  STL.64 [R1+0x1b0], R16 ;  /* 0x0001b01001007387 */ /* 0x000fe80000100a00 */
[----:B------:R-:W-:Y:S04]  /*5d060*/  STL.64 [R1+0x1b8], R18 ;  /* 0x0001b81201007387 */ /* 0x000fe80000100a00 */
[----:B------:R-:W0:Y:S01]  /*5d070*/  LDSM.16.MT88.4 R16, [R10+UR5+0x12000] ;  /* 0x012000050a10783b */ /* 0x000e220008004200 */
[C---:B--2---:R-:W-:Y:S03]  /*5d080*/  HMMA.16816.F32 R12, R20.reuse, R12, R24 ;  /* 0x0000000c140c723c */ /* 0x044fe60000001818 */
[----:B0-----:R-:W-:Y:S04]  /*5d090*/  STL.64 [R1+0x48e8], R18 ;  /* 0x0048e81201007387 */ /* 0x001fe80000100a00 */
[----:B------:R0:W-:Y:S04]  /*5d0a0*/  STL.64 [R1+0x48e0], R16 ;  /* 0x0048e01001007387 */ /* 0x0001e80000100a00 */
[----:B0-----:R-:W2:Y:S04]  /*5d0b0*/  LDL.LU R16, [R1+0xd80] ;  /* 0x000d800001107983 */ /* 0x001ea80000300800 */
[----:B------:R-:W2:Y:S04]  /*5d0c0*/  LDL.LU R17, [R1+0xd84] ;  /* 0x000d840001117983 */ /* 0x000ea80000300800 */
[----:B------:R-:W2:Y:S04]  /*5d0d0*/  LDL.LU R18, [R1+0xd88] ;  /* 0x000d880001127983 */ /* 0x000ea80000300800 */
[----:B------:R-:W2:Y:S04]  /*5d0e0*/  LDL.LU R19, [R1+0xd8c] ;  /* 0x000d8c0001137983 */ /* 0x000ea80000300800 */
[----:B------:R-:W4:Y:S04]  /*5d0f0*/  LDL.LU.64 R26, [R1+0x4af8] ;  /* 0x004af800011a7983 */ /* 0x000f280000300a00 */
[----:B------:R-:W4:Y:S04]  /*5d100*/  LDL.LU.64 R24, [R1+0x4af0] ;  /* 0x004af00001187983 */ /* 0x000f280000300a00 */
[----:B------:R0:W-:Y:S04]  /*5d110*/  STL.64 [R1+0x330], R12 ;  /* 0x0003300c01007387 */ /* 0x0001e80000100a00 */
[----:B------:R4:W-:Y:S04]  /*5d120*/  STL.64 [R1+0x338], R14 ;  /* 0x0003380e01007387 */ /* 0x0009e80000100a00 */
[----:B0-----:R-:W4:Y:S02]  /*5d130*/  LDL.LU.64 R12, [R1+0x4ae8] ;  /* 0x004ae800010c7983 */ /* 0x001f240000300a00 */
[----:B----4-:R-:W-:Y:S02]  /*5d140*/  HMMA.16816.F32 R12, R20, R12, R24 ;  /* 0x0000000c140c723c */ /* 0x010fe40000001818 */
[----:B------:R-:W4:Y:S04]  /*5d150*/  LDL.LU.64 R26, [R1+0x4ae0] ;  /* 0x004ae000011a7983 */ /* 0x000f280000300a00 */
[----:B------:R-:W4:-:S13]  /*5d160*/  LDL.LU.64 R24, [R1+0x4ad8] ;  /* 0x004ad80001187983 */ /* 0x000f1a0000300a00 */
[----:B------:R0:W-:Y:S04]  /*5d170*/  STL.64 [R1+0x320], R12 ;  /* 0x0003200c01007387 */ /* 0x0001e80000100a00 */
[----:B0-----:R-:W4:Y:S01]  /*5d180*/  LDL.LU.64 R12, [R1+0x4ad0] ;  /* 0x004ad000010c7983 */ /* 0x001f220000300a00 */
[----:B------:R-:W-:Y:S01]  /*5d190*/  MOV R11, R15 ;  /* 0x0000000f000b7202 */ /* 0x000fe20000000f00 */
[----:B------:R-:W-:-:S04]  /*5d1a0*/  IMAD.MOV.U32 R10, RZ, RZ, R14 ;  /* 0x000000ffff0a7224 */ /* 0x000fc800078e000e */
[----:B------:R-:W-:Y:S04]  /*5d1b0*/  STL [R1+0x41bc], R11 ;  /* 0x0041bc0b01007387 */ /* 0x000fe80000100800 */
[----:B------:R-:W-:Y:S01]  /*5d1c0*/  STL [R1+0x41b8], R10 ;  /* 0x0041b80a01007387 */ /* 0x000fe20000100800 */
[----:B----4-:R-:W-:Y:S01]  /*5d1d0*/  HMMA.16816.F32 R24, R20, R12, R24 ;  /* 0x0000000c1418723c */ /* 0x010fe20000001818 */
[----:B------:R-:W-:Y:S02]  /*5d1e0*/  IMAD.MOV.U32 R2, RZ, RZ, R12 ;  /* 0x000000ffff027224 */ /* 0x000fe400078e000c */
[----:B------:R-:W-:-:S15]  /*5d1f0*/  IMAD.MOV.U32 R0, RZ, RZ, R13 ;  /* 0x000000ffff007224 */ /* 0x000fde00078e000d */
[----:B------:R-:W-:Y:S01]  /*5d200*/  NOP ;  /* 0x0000000000007918 */ /* 0x000fe20000000000 */
[----:B------:R-:W-:Y:S04]  /*5d210*/  STL.64 [R1+0x310], R24 ;  /* 0x0003101801007387 */ /* 0x000fe80000100a00 */
[----:B------:R0:W-:Y:S04]  /*5d220*/  STL.64 [R1+0x318], R26 ;  /* 0x0003181a01007387 */ /* 0x0001e80000100a00 */
[----:B0-----:R-:W4:Y:S04]  /*5d230*/  LDL.LU.64 R26, [R1+0x4ac8] ;  /* 0x004ac800011a7983 */ /* 0x001f280000300a00 */
[----:B------:R-:W2:Y:S04]  /*5d240*/  LDL.LU.64 R12, [R1+0x4ac0] ;  /* 0x004ac000010c7983 */ /* 0x000ea80000300a00 */
[----:B------:R-:W-:Y:S04]  /*5d250*/  STL [R1+0x49ac], R0 ;  /* 0x0049ac0001007387 */ /* 0x000fe80000100800 */
[----:B------:R-:W-:Y:S04]  /*5d260*/  STL [R1+0x49a8], R2 ;  /* 0x0049a80201007387 */ /* 0x000fe80000100800 */
[----:B------:R-:W3:Y:S01]  /*5d270*/  LDL.LU.64 R14, [R1+0x4ab8] ;  /* 0x004ab800010e7983 */ /* 0x000ee20000300a00 */
[----:B--2---:R-:W-:Y:S01]  /*5d280*/  HMMA.16816.F32 R16, R20, R12, R16 ;  /* 0x0000000c1410723c */ /* 0x004fe20000001810 */
[----:B------:R-:W-:-:S02]  /*5d290*/  IMAD.MOV.U32 R6, RZ, RZ, R12 ;  /* 0x000000ffff067224 */ /* 0x000fc400078e000c */
[----:B------:R-:W-:Y:S02]  /*5d2a0*/  IMAD.MOV.U32 R3, RZ, RZ, R13 ;  /* 0x000000ffff037224 */ /* 0x000fe400078e000d */
[----:B------:R-:W2:-:S14]  /*5d2b0*/  LDL.LU.64 R12, [R1+0x4ab0] ;  /* 0x004ab000010c7983 */ /* 0x000e9c0000300a00 */
[----:B------:R-:W-:Y:S02]  /*5d2c0*/  IMAD.MOV.U32 R11, RZ, RZ, R18 ;  /* 0x000000ffff0b7224 */ /* 0x000fe400078e0012 */
[----:B------:R-:W-:Y:S01]  /*5d2d0*/  IMAD.MOV.U32 R10, RZ, RZ, R19 ;  /* 0x000000ffff0a7224 */ /* 0x000fe200078e0013 */
[----:B------:R-:W-:Y:S04]  /*5d2e0*/  STL.64 [R1+0x300], R16 ;  /* 0x0003001001007387 */ /* 0x000fe80000100a00 */
[----:B------:R-:W-:Y:S04]  /*5d2f0*/  STL.64 [R1+0x49c8], R10 ;  /* 0x0049c80a01007387 */ /* 0x000fe80000100a00 */
[----:B------:R0:W-:Y:S04]  /*5d300*/  STL.64 [R1+0x49c0], R8 ;  /* 0x0049c00801007387 */ /* 0x0001e80000100a00 */
[----:B0-----:R-:W2:Y:S04]  /*5d310*/  LDL.LU R8, [R1+0x380] ;  /* 0x0003800001087983 */ /* 0x001ea80000300800 */
[----:B------:R-:W2:Y:S04]  /*5d320*/  LDL.LU R9, [R1+0x384] ;  /* 0x0003840001097983 */ /* 0x000ea80000300800 */
[----:B------:R-:W2:Y:S04]  /*5d330*/  LDL.LU R10, [R1+0x388] ;  /* 0x00038800010a7983 */ /* 0x000ea80000300800 */
[----:B------:R-:W2:Y:S04]  /*5d340*/  LDL.LU R11, [R1+0x38c] ;  /* 0x00038c00010b7983 */ /* 0x000ea80000300800 */
[----:B--2---:R-:W-:Y:S04]  /*5d350*/  STL.64 [R1+0x49d8], R10 ;  /* 0x0049d80a01007387 */ /* 0x004fe80000100a00 */
[----:B------:R0:W-:Y:S02]  /*5d360*/  STL.64 [R1+0x49d0], R8 ;  /* 0x0049d00801007387 */ /* 0x0001e40000100a00 */
[----:B0-----:R-:W-:-:S02]  /*5d370*/  IMAD.MOV.U32 R8, RZ, RZ, R29 ;  /* 0x000000ffff087224 */ /* 0x001fc400078e001d */
[----:B----4-:R-:W-:Y:S01]  /*5d380*/  IMAD.MOV.U32 R9, RZ, RZ, R26 ;  /* 0x000000ffff097224 */ /* 0x010fe200078e001a */
[----:B------:R-:W2:Y:S04]  /*5d390*/  LDL.LU R29, [R1+0x4aa8] ;  /* 0x004aa800011d7983 */ /* 0x000ea80000300800 */
[----:B------:R3:W-:Y:S04]  /*5d3a0*/  STL.64 [R1+0x49f0], R8 ;  /* 0x0049f00801007387 */ /* 0x0007e80000100a00 */
[----:B------:R-:W4:Y:S04]  /*5d3b0*/  LDL.LU R16, [R1+0x230] ;  /* 0x0002300001107983 */ /* 0x000f280000300800 */
[----:B------:R-:W4:Y:S04]  /*5d3c0*/  LDL.LU R17, [R1+0x234] ;  /* 0x0002340001117983 */ /* 0x000f280000300800 */
[----:B------:R-:W2:Y:S04]  /*5d3d0*/  LDL.LU R18, [R1+0x238] ;  /* 0x0002380001127983 */ /* 0x000ea80000300800 */
[----:B------:R-:W2:Y:S01]  /*5d3e0*/  LDL.LU R19, [R1+0x23c] ;  /* 0x00023c0001137983 */ /* 0x000ea20000300800 */
[----:B---3--:R-:W-:-:S02]  /*5d3f0*/  IMAD.MOV.U32 R8, RZ, RZ, R15 ;  /* 0x000000ffff087224 */ /* 0x008fc400078e000f */
[----:B------:R-:W-:-:S05]  /*5d400*/  IMAD.MOV.U32 R9, RZ, RZ, R14 ;  /* 0x000000ffff097224 */ /* 0x000fca00078e000e */
[----:B------:R0:W-:Y:S02]  /*5d410*/  STL.64 [R1+0x4a08], R8 ;  /* 0x004a080801007387 */ /* 0x0001e40000100a00 */
[----:B0-----:R-:W-:Y:S01]  /*5d420*/  MOV R8, R13 ;  /* 0x0000000d00087202 */ /* 0x001fe20000000f00 */
[----:B------:R-:W-:Y:S02]  /*5d430*/  IMAD.MOV.U32 R9, RZ, RZ, R12 ;  /* 0x000000ffff097224 */ /* 0x000fe400078e000c */
[----:B------:R-:W-:Y:S02]  /*5d440*/  IMAD.MOV.U32 R12, RZ, RZ, R27 ;  /* 0x000000ffff0c7224 */ /* 0x000fe400078e001b */
[----:B------:R-:W-:Y:S01]  /*5d450*/  IMAD.MOV.U32 R13, RZ, RZ, R7 ;  /* 0x000000ffff0d7224 */ /* 0x000fe200078e0007 */
[----:B--2---:R-:W-:Y:S04]  /*5d460*/  STL.64 [R1+0x49e8], R18 ;  /* 0x0049e81201007387 */ /* 0x004fe80000100a00 */
[----:B----4-:R0:W-:Y:S04]  /*5d470*/  STL.64 [R1+0x49e0], R16 ;  /* 0x0049e01001007387 */ /* 0x0101e80000100a00 */
[----:B0-----:R-:W2:Y:S04]  /*5d480*/  LDL.LU R16, [R1+0x3b0] ;  /* 0x0003b00001107983 */ /* 0x001ea80000300800 */
[----:B------:R-:W2:Y:S04]  /*5d490*/  LDL.LU R17, [R1+0x3b4] ;  /* 0x0003b40001117983 */ /* 0x000ea80000300800 */
[----:B------:R-:W3:Y:S04]  /*5d4a0*/  LDL.LU R18, [R1+0x3b8] ;  /* 0x0003b80001127983 */ /* 0x000ee80000300800 */
[----:B------:R-:W3:Y:S04]  /*5d4b0*/  LDL.LU R19, [R1+0x3bc] ;  /* 0x0003bc0001137983 */ /* 0x000ee80000300800 */
[----:B------:R-:W-:Y:S04]  /*5d4c0*/  STL.64 [R1+0x4a30], R8 ;  /* 0x004a300801007387 */ /* 0x000fe80000100a00 */
[----:B------:R0:W-:Y:S04]  /*5d4d0*/  STL.64 [R1+0x4a38], R12 ;  /* 0x004a380c01007387 */ /* 0x0001e80000100a00 */
[----:B0-----:R-:W4:Y:S04]  /*5d4e0*/  LDL.64 R12, [R1+0xf0] ;  /* 0x0000f000010c7983 */ /* 0x001f280000100a00 */
[----:B----4-:R0:W-:Y:S04]  /*5d4f0*/  STL.64 [R1+0x4a50], R12 ;  /* 0x004a500c01007387 */ /* 0x0101e80000100a00 */
[----:B------:R-:W4:Y:S04]  /*5d500*/  LDL.LU R8, [R1+0x960] ;  /* 0x0009600001087983 */ /* 0x000f280000300800 */
[----:B------:R-:W4:Y:S04]  /*5d510*/  LDL.LU R9, [R1+0x964] ;  /* 0x0009640001097983 */ /* 0x000f280000300800 */
[----:B------:R-:W2:Y:S04]  /*5d520*/  LDL.LU R10, [R1+0x968] ;  /* 0x00096800010a7983 */ /* 0x000ea80000300800 */
[----:B------:R-:W2:Y:S04]  /*5d530*/  LDL.LU R11, [R1+0x96c] ;  /* 0x00096c00010b7983 */ /* 0x000ea80000300800 */
[----:B0-----:R-:W2:Y:S04]  /*5d540*/  LDL.64 R12, [R1+0x100] ;  /* 0x00010000010c7983 */ /* 0x001ea80000100a00 */
[----:B--2---:R0:W-:Y:S04]  /*5d550*/  STL.64 [R1+0x4a68], R12 ;  /* 0x004a680c01007387 */ /* 0x0041e80000100a00 */
[----:B0-----:R-:W2:Y:S04]  /*5d560*/  LDL.64 R12, [R1+0x110] ;  /* 0x00011000010c7983 */ /* 0x001ea80000100a00 */
[----:B--2---:R-:W-:Y:S04]  /*5d570*/  STL.64 [R1+0x4a80], R12 ;  /* 0x004a800c01007387 */ /* 0x004fe80000100a00 */
[----:B------:R-:W-:Y:S04]  /*5d580*/  STL.64 [R1+0x4a48], R10 ;  /* 0x004a480a01007387 */ /* 0x000fe80000100a00 */
[----:B----4-:R0:W-:Y:S04]  /*5d590*/  STL.64 [R1+0x4a40], R8 ;  /* 0x004a400801007387 */ /* 0x0101e80000100a00 */
[----:B0-----:R-:W2:Y:S04]  /*5d5a0*/  LDL.LU R8, [R1+0xd30] ;  /* 0x000d300001087983 */ /* 0x001ea80000300800 */
[----:B------:R-:W2:Y:S04]  /*5d5b0*/  LDL.LU R9, [R1+0xd34] ;  /* 0x000d340001097983 */ /* 0x000ea80000300800 */
[----:B------:R-:W4:Y:S04]  /*5d5c0*/  LDL.LU R10, [R1+0xd38] ;  /* 0x000d3800010a7983 */ /* 0x000f280000300800 */
[----:B------:R-:W4:Y:S04]  /*5d5d0*/  LDL.LU R11, [R1+0xd3c] ;  /* 0x000d3c00010b7983 */ /* 0x000f280000300800 */
[----:B------:R-:W2:Y:S04]  /*5d5e0*/  LDL.LU R24, [R1+0xd70] ;  /* 0x000d700001187983 */ /* 0x000ea80000300800 */
[----:B------:R-:W2:Y:S04]  /*5d5f0*/  LDL.LU R25, [R1+0xd74] ;  /* 0x000d740001197983 */ /* 0x000ea80000300800 */
[----:B------:R-:W2:Y:S04]  /*5d600*/  LDL.LU R26, [R1+0xd78] ;  /* 0x000d7800011a7983 */ /* 0x000ea80000300800 */
[----:B------:R-:W2:Y:S04]  /*5d610*/  LDL.LU R27, [R1+0xd7c] ;  /* 0x000d7c00011b7983 */ /* 0x000ea80000300800 */
[----:B------:R-:W2:Y:S04]  /*5d620*/  LDL.64 R12, [R1+0x120] ;  /* 0x00012000010c7983 */ /* 0x000ea80000100a00 */
[----:B--2---:R0:W-:Y:S04]  /*5d630*/  STL.64 [R1+0x4a98], R12 ;  /* 0x004a980c01007387 */ /* 0x0041e80000100a00 */
[----:B0-----:R-:W2:Y:S04]  /*5d640*/  LDL.64 R12, [R1+0x130] ;  /* 0x00013000010c7983 */ /* 0x001ea80000100a00 */
[----:B----4-:R-:W-:Y:S04]  /*5d650*/  STL.64 [R1+0x4a60], R10 ;  /* 0x004a600a01007387 */ /* 0x010fe80000100a00 */
[----:B------:R0:W-:Y:S04]  /*5d660*/  STL.64 [R1+0x4a58], R8 ;  /* 0x004a580801007387 */ /* 0x0001e80000100a00 */
[----:B0-----:R-:W4:Y:S04]  /*5d670*/  LDL.LU R8, [R1+0xd40] ;  /* 0x000d400001087983 */ /* 0x001f280000300800 */
[----:B------:R-:W4:Y:S04]  /*5d680*/  LDL.LU R9, [R1+0xd44] ;  /* 0x000d440001097983 */ /* 0x000f280000300800 */
[----:B------:R-:W2:Y:S04]  /*5d690*/  LDL.LU R10, [R1+0xd48] ;  /* 0x000d4800010a7983 */ /* 0x000ea80000300800 */
[----:B------:R-:W2:Y:S04]  /*5d6a0*/  LDL.LU R11, [R1+0xd4c] ;  /* 0x000d4c00010b7983 */ /* 0x000ea80000300800 */
[----:B--2---:R-:W-:Y:S04]  /*5d6b0*/  STL.64 [R1+0x4a78], R10 ;  /* 0x004a780a01007387 */ /* 0x004fe80000100a00 */
[----:B----4-:R0:W-:Y:S04]  /*5d6c0*/  STL.64 [R1+0x4a70], R8 ;  /* 0x004a700801007387 */ /* 0x0101e80000100a00 */
        /* <DEDUP_REMOVED lines=15> */
[----:B------:R-:W4:Y:S01]  /*5d7c0*/  LDL.LU R19, [R1+0x66c] ;  /* 0x00066c0001137983 */ /* 0x000f220000300800 */
[----:B------:R-:W-:Y:S01]  /*5d7d0*/  HMMA.16816.F32 R24, R20, R12, R24 ;  /* 0x0000000c1418723c */ /* 0x000fe20000001818 */
[----:B------:R-:W-:-:S02]  /*5d7e0*/  IMAD.MOV.U32 R7, RZ, RZ, R13 ;  /* 0x000000ffff077224 */ /* 0x000fc400078e000d */
[----:B----4-:R-:W-:Y:S04]  /*5d7f0*/  STL.64 [R1+0x4a18], R18 ;  /* 0x004a181201007387 */ /* 0x010fe80000100a00 */
[----:B---3--:R0:W-:Y:S04]  /*5d800*/  STL.64 [R1+0x4a10], R16 ;  /* 0x004a101001007387 */ /* 0x0081e80000100a00 */
[----:B0-----:R-:W3:Y:S04]  /*5d810*/  LDL.LU R16, [R1+0x670] ;  /* 0x0006700001107983 */ /* 0x001ee80000300800 */
[----:B------:R-:W3:Y:S04]  /*5d820*/  LDL.LU R17, [R1+0x674] ;  /* 0x0006740001117983 */ /* 0x000ee80000300800 */
[----:B------:R-:W3:Y:S04]  /*5d830*/  LDL.LU R18, [R1+0x678] ;  /* 0x0006780001127983 */ /* 0x000ee80000300800 */
[----:B------:R-:W3:Y:S04]  /*5d840*/  LDL.LU R19, [R1+0x67c] ;  /* 0x00067c0001137983 */ /* 0x000ee80000300800 */
[----:B------:R-:W-:Y:S04]  /*5d850*/  STL [R1+0x49b4], R3 ;  /* 0x0049b40301007387 */ /* 0x000fe80000100800 */
[----:B------:R-:W-:Y:S04]  /*5d860*/  STL [R1+0x49b0], R6 ;  /* 0x0049b00601007387 */ /* 0x000fe80000100800 */
[----:B------:R0:W-:Y:S04]  /*5d870*/  STL.64 [R1+0x2f0], R24 ;  /* 0x0002f01801007387 */ /* 0x0001e80000100a00 */
[----:B------:R1:W-:Y:S04]  /*5d880*/  STL.64 [R1+0x2f8], R26 ;  /* 0x0002f81a01007387 */ /* 0x0003e80000100a00 */
[----:B0-----:R-:W4:Y:S01]  /*5d890*/  LDL.LU.64 R24, [R1+0x4aa0] ;  /* 0x004aa00001187983 */ /* 0x001f220000300a00 */
[----:B-1----:R-:W-:-:S03]  /*5d8a0*/  IMAD.MOV.U32 R26, RZ, RZ, R12 ;  /* 0x000000ffff1a7224 */ /* 0x002fc600078e000c */
        /* <DEDUP_REMOVED lines=39> */
[----:B--2---:R-:W-:Y:S02]  /*5db20*/  HMMA.16816.F32 R20, R20, R12, R8 ;  /* 0x0000000c1414723c */ /* 0x004fe40000001808 */
[----:B------:R-:W3:Y:S04]  /*5db30*/  LDL.LU.64 R8, [R1+0x4a30] ;  /* 0x004a300001087983 */ /* 0x000ee80000300a00 */
[----:B------:R-:W3:Y:S04]  /*5db40*/  LDL.LU.64 R14, [R1+0x4a28] ;  /* 0x004a2800010e7983 */ /* 0x000ee80000300a00 */
[----:B------:R-:W3:Y:S09]  /*5db50*/  LDL.LU.64 R12, [R1+0x4a20] ;  /* 0x004a2000010c7983 */ /* 0x000ef20000300a00 */
[----:B------:R0:W-:Y:S04]  /*5db60*/  STL.64 [R1+0x1a0], R20 ;  /* 0x0001a01401007387 */ /* 0x0001e80000100a00 */
[----:B------:R1:W-:Y:S04]  /*5db70*/  STL.64 [R1+0x1a8], R22 ;  /* 0x0001a81601007387 */ /* 0x0003e80000100a00 */
[----:B0-----:R-:W2:Y:S04]  /*5db80*/  LDL.LU R20, [R1+0x220] ;  /* 0x0002200001147983 */ /* 0x001ea80000300800 */
[----:B------:R-:W2:Y:S04]  /*5db90*/  LDL.LU R21, [R1+0x224] ;  /* 0x0002240001157983 */ /* 0x000ea80000300800 */
[----:B-1----:R-:W2:Y:S01]  /*5dba0*/  LDL.LU R22, [R1+0x228] ;  /* 0x0002280001167983 */ /* 0x002ea20000300800 */
        /* <DEDUP_REMOVED lines=24> */
[----:B------:R-:W3:Y:S01]  /*5dd30*/  LDL.LU.64 R8, [R1+0x49c0] ;  /* 0x0049c00001087983 */ /* 0x000ee20000300a00 */
[----:B------:R-:W-:-:S02]  /*5dd40*/  IMAD.MOV.U32 R23, RZ, RZ, R29 ;  /* 0x000000ffff177224 */ /* 0x000fc400078e001d */
[----:B------:R-:W0:Y:S01]  /*5dd50*/  S2R R29, SR_TID.X ;  /* 0x00000000001d7919 */ /* 0x000e220000002100 */
[----:B------:R-:W-:Y:S01]  /*5dd60*/  STL.64 [R1+0x48a8], R24 ;  /* 0x0048a81801007387 */ /* 0x000fe20000100a00 */
[----:B---3--:R-:W-:-:S15]  /*5dd70*/  HMMA.16816.F32 R16, R12, R8, R16 ;  /* 0x000000080c10723c */ /* 0x008fde0000001810 */
[----:B------:R-:W-:-:S04]  /*5dd80*/  NOP ;  /* 0x0000000000007918 */ /* 0x000fc80000000000 */
[----:B------:R-:W-:Y:S04]  /*5dd90*/  STL.64 [R1+0x60], R16 ;  /* 0x0000601001007387 */ /* 0x000fe80000100a00 */
[----:B------:R-:W-:Y:S04]  /*5dda0*/  STL.64 [R1+0x68], R18 ;  /* 0x0000681201007387 */ /* 0x000fe80000100a00 */
[----:B----4-:R-:W-:Y:S04]  /*5ddb0*/  STL.64 [R1+0x48a0], R10 ;  /* 0x0048a00a01007387 */ /* 0x010fe80000100a00 */
[----:B------:R2:W-:Y:S02]  /*5ddc0*/  STL.64 [R1+0x4898], R8 ;  /* 0x0048980801007387 */ /* 0x0005e40000100a00 */
[----:B--2---:R-:W-:Y:S01]  /*5ddd0*/  HMMA.16816.F32 R8, R12, R4, R20 ;  /* 0x000000040c08723c */ /* 0x004fe20000001814 */
[C---:B0-----:R-:W-:Y:S01]  /*5dde0*/  LOP3.LUT R19, R29.reuse, 0x7, RZ, 0xc0, !PT ;  /* 0x000000071d137812 */ /* 0x041fe200078ec0ff */
[----:B------:R-:W-:-:S04]  /*5ddf0*/  IMAD.SHL.U32 R18, R29, 0x2, RZ ;  /* 0x000000021d127824 */ /* 0x000fc800078e00ff */
[----:B------:R-:W-:Y:S02]  /*5de00*/  IMAD R19, R19, 0x110, RZ ;  /* 0x0000011013137824 */ /* 0x000fe400078e02ff */
[----:B------:R-:W-:-:S03]  /*5de10*/  IMAD.SHL.U32 R29, R29, 0x80, RZ ;  /* 0x000000801d1d7824 */ /* 0x000fc600078e00ff */
[----:B------:R-:W-:-:S04]  /*5de20*/  LOP3.LUT R19, R19, 0x10, R18, 0x78, !PT ;  /* 0x0000001013137812 */ /* 0x000fc800078e7812 */
[----:B------:R-:W-:-:S04]  /*5de30*/  LOP3.LUT R19, R19, 0x800, R29, 0xf8, !PT ;  /* 0x0000080013137812 */ /* 0x000fc800078ef81d */
[----:B------:R-:W-:Y:S01]  /*5de40*/  IMAD.MOV.U32 R29, RZ, RZ, R11 ;  /* 0x000000ffff1d7224 */ /* 0x000fe200078e000b */
[----:B------:R-:W-:Y:S01]  /*5de50*/  STL.64 [R1+0x40], R8 ;  /* 0x0000400801007387 */ /* 0x000fe20000100a00 */
[----:B------:R-:W-:-:S03]  /*5de60*/  LOP3.LUT R19, R19, 0x20, RZ, 0x3c, !PT ;  /* 0x0000002013137812 */ /* 0x000fc600078e3cff */
[----:B------:R-:W-:Y:S04]  /*5de70*/  STL [R1+0x48], R10 ;  /* 0x0000480a01007387 */ /* 0x000fe80000100800 */
[----:B------:R-:W-:Y:S04]  /*5de80*/  STL.64 [R1+0x49a0], R4 ;  /* 0x0049a00401007387 */ /* 0x000fe80000100a00 */
[----:B------:R-:W-:Y:S04]  /*5de90*/  STL [R1+0x42b0], R29 ;  /* 0x0042b01d01007387 */ /* 0x000fe80000100800 */
[----:B------:R-:W2:Y:S04]  /*5dea0*/  LDL.LU R16, [R1+0x360] ;  /* 0x0003600001107983 */ /* 0x000ea80000300800 */
[----:B------:R-:W2:Y:S04]  /*5deb0*/  LDL.LU R17, [R1+0x364] ;  /* 0x0003640001117983 */ /* 0x000ea80000300800 */
[----:B------:R0:W1:Y:S04]  /*5dec0*/  LDSM.16.MT88.4 R20, [R19+UR5+0x12080] ;  /* 0x012080051314783b */ /* 0x0000680008004200 */
[----:B------:R-:W3:Y:S04]  /*5ded0*/  LDL.LU R18, [R1+0x368] ;  /* 0x0003680001127983 */ /* 0x000ee80000300800 */
[----:B0-----:R-:W3:Y:S04]  /*5dee0*/  LDL.LU R19, [R1+0x36c] ;  /* 0x00036c0001137983 */ /* 0x001ee80000300800 */
[----:B---3--:R-:W-:Y:S04]  /*5def0*/  STL.64 [R1+0x48f8], R18 ;  /* 0x0048f81201007387 */ /* 0x008fe80000100a00 */
[----:B--2---:R0:W-:Y:S02]  /*5df00*/  STL.64 [R1+0x48f0], R16 ;  /* 0x0048f01001007387 */ /* 0x0041e40000100a00 */
        /* <DEDUP_REMOVED lines=8> */
[----:B------:R-:W2:Y:S04]  /*5df90*/  LDL.LU R6, [R1+0x49b0] ;  /* 0x0049b00001067983 */ /* 0x000ea80000300800 */
[----:B------:R-:W-:Y:S04]  /*5dfa0*/  STL.64 [R1+0x4920], R16 ;  /* 0x0049201001007387 */ /* 0x000fe80000100a00 */
[----:B------:R-:W2:Y:S04]  /*5dfb0*/  LDL.64 R24, [R1] ;  /* 0x0000000001187983 */ /* 0x000ea80000100a00 */
[----:B--2---:R0:W-:Y:S04]  /*5dfc0*/  STL.64 [R1+0x48c0], R24 ;  /* 0x0048c01801007387 */ /* 0x0041e80000100a00 */
[----:B0-----:R-:W2:Y:S04]  /*5dfd0*/  LDL.64 R24, [R1+0x10] ;  /* 0x0000100001187983 */ /* 0x001ea80000100a00 */
[----:B--2---:R-:W-:Y:S04]  /*5dfe0*/  STL.64 [R1+0x48d8], R24 ;  /* 0x0048d81801007387 */ /* 0x004fe80000100a00 */
[----:B-1----:R-:W-:Y:S04]  /*5dff0*/  STL.64 [R1+0x47f8], R22 ;  /* 0x0047f81601007387 */ /* 0x002fe80000100a00 */
[----:B------:R0:W-:Y:S04]  /*5e000*/  STL.64 [R1+0x47f0], R20 ;  /* 0x0047f01401007387 */ /* 0x0001e80000100a00 */
[----:B0-----:R-:W2:Y:S01]  /*5e010*/  LDL.64 R20, [R1+0xe0] ;  /* 0x0000e00001147983 */ /* 0x001ea20000100a00 */
[----:B------:R-:W-:Y:S01]  /*5e020*/  MOV R16, R0 ;  /* 0x0000000000107202 */ /* 0x000fe20000000f00 */
[----:B------:R-:W-:-:S02]  /*5e030*/  IMAD.MOV.U32 R17, RZ, RZ, R2 ;  /* 0x000000ffff117224 */ /* 0x000fc400078e0002 */
[----:B--2---:R0:W-:Y:S04]  /*5e040*/  STL.64 [R1+0x4900], R20 ;  /* 0x0049001401007387 */ /* 0x0041e80000100a00 */
[----:B0-----:R-:W2:Y:S04]  /*5e050*/  LDL.LU R20, [R1+0xb00] ;  /* 0x000b000001147983 */ /* 0x001ea80000300800 */
[----:B------:R-:W2:Y:S04]  /*5e060*/  LDL.LU R21, [R1+0xb04] ;  /* 0x000b040001157983 */ /* 0x000ea80000300800 */
[----:B------:R-:W2:Y:S04]  /*5e070*/  LDL.LU R22, [R1+0xb08] ;  /* 0x000b080001167983 */ /* 0x000ea80000300800 */
        /* <DEDUP_REMOVED lines=19> */
[----:B---3--:R-:W-:-:S02]  /*5e1b0*/  IMAD.MOV.U32 R16, RZ, RZ, R26 ;  /* 0x000000ffff107224 */ /* 0x008fc400078e001a */
[----:B------:R-:W-:Y:S01]  /*5e1c0*/  IMAD.MOV.U32 R17, RZ, RZ, R7 ;  /* 0x000000ffff117224 */ /* 0x000fe200078e0007 */
[----:B------:R-:W3:Y:S04]  /*5e1d0*/  LDL.LU R24, [R1+0xb80] ;  /* 0x000b800001187983 */ /* 0x000ee80000300800 */
[----:B------:R-:W3:Y:S04]  /*5e1e0*/  LDL.LU R25, [R1+0xb84] ;  /* 0x000b840001197983 */ /* 0x000ee80000300800 */
[----:B------:R-:W3:Y:S04]  /*5e1f0*/  LDL.LU R26, [R1+0xb88] ;  /* 0x000b8800011a7983 */ /* 0x000ee80000300800 */
[----:B------:R-:W3:Y:S04]  /*5e200*/  LDL.LU R27, [R1+0xb8c] ;  /* 0x000b8c00011b7983 */ /* 0x000ee80000300800 */
[----:B------:R-:W3:Y:S04]  /*5e210*/  LDL.64 R8, [R1+0x50] ;  /* 0x0000500001087983 */ /* 0x000ee80000100a00 */
        /* <DEDUP_REMOVED lines=8> */
[----:B----4-:R-:W-:-:S05]  /*5e2a0*/  IMAD.MOV.U32 R17, RZ, RZ, R3 ;  /* 0x000000ffff117224 */ /* 0x010fca00078e0003 */
        /* <DEDUP_REMOVED lines=14> */
[----:B------:R-:W2:Y:S01]  /*5e390*/  LDL.64 R16, [R1+0x160] ;  /* 0x0001600001107983 */ /* 0x000ea20000100a00 */
[----:B---3--:R-:W-:Y:S03]  /*5e3a0*/  HMMA.16816.F32 R24, R12, R8, R24 ;  /* 0x000000080c18723c */ /* 0x008fe60000001818 */
[----:B----4-:R-:W-:Y:S04]  /*5e3b0*/  STL.64 [R1+0x4978], R22 ;  /* 0x0049781601007387 */ /* 0x010fe80000100a00 */
[----:B--2---:R0:W-:Y:S04]  /*5e3c0*/  STL.64 [R1+0x4970], R20 ;  /* 0x0049701401007387 */ /* 0x0041e80000100a00 */
[----:B0-----:R-:W2:Y:S04]  /*5e3d0*/  LDL.LU R20, [R1+0xb50] ;  /* 0x000b500001147983 */ /* 0x001ea80000300800 */
[----:B------:R-:W2:Y:S04]  /*5e3e0*/  LDL.LU R21, [R1+0xb54] ;  /* 0x000b540001157983 */ /* 0x000ea80000300800 */
[----:B------:R-:W3:Y:S04]  /*5e3f0*/  LDL.LU R22, [R1+0xb58] ;  /* 0x000b580001167983 */ /* 0x000ee80000300800 */
[----:B------:R-:W3:Y:S01]  /*5e400*/  LDL.LU R23, [R1+0xb5c] ;  /* 0x000b5c0001177983 */ /* 0x000ee20000300800 */
[----:B------:R-:W-:Y:S01]  /*5e410*/  IMAD.MOV.U32 R2, RZ, RZ, R8 ;  /* 0x000000ffff027224 */ /* 0x000fe200078e0008 */
[----:B------:R-:W-:-:S02]  /*5e420*/  MOV R0, R9 ;  /* 0x0000000900007202 */ /* 0x000fc40000000f00 */
[----:B---3--:R-:W-:Y:S04]  /*5e430*/  STL.64 [R1+0x4990], R22 ;  /* 0x0049901601007387 */ /* 0x008fe80000100a00 */
[----:B--2---:R0:W-:Y:S04]  /*5e440*/  STL.64 [R1+0x4988], R20 ;  /* 0x0049881401007387 */ /* 0x0041e80000100a00 */
[----:B0-----:R-:W2:Y:S04]  /*5e450*/  LDL.LU R20, [R1+0xb60] ;  /* 0x000b600001147983 */ /* 0x001ea80000300800 */
[----:B------:R-:W2:Y:S04]  /*5e460*/  LDL.LU R21, [R1+0xb64] ;  /* 0x000b640001157983 */ /* 0x000ea80000300800 */
[----:B------:R-:W2:Y:S04]  /*5e470*/  LDL.LU R22, [R1+0xb68] ;  /* 0x000b680001167983 */ /* 0x000ea80000300800 */
[----:B------:R-:W2:Y:S04]  /*5e480*/  LDL.LU R23, [R1+0xb6c] ;  /* 0x000b6c0001177983 */ /* 0x000ea80000300800 */
[----:B------:R0:W-:Y:S04]  /*5e490*/  STL.64 [R1+0x2a0], R24 ;  /* 0x0002a01801007387 */ /* 0x0001e80000100a00 */
[----:B------:R-:W-:Y:S04]  /*5e4a0*/  STL.64 [R1+0x2a8], R26 ;  /* 0x0002a81a01007387 */ /* 0x000fe80000100a00 */
[----:B0-----:R-:W3:Y:S04]  /*5e4b0*/  LDL.64 R24, [R1+0x20] ;  /* 0x0000200001187983 */ /* 0x001ee80000100a00 */
[----:B------:R-:W4:Y:S04]  /*5e4c0*/  LDL.LU R8, [R1+0x920] ;  /* 0x0009200001087983 */ /* 0x000f280000300800 */
[----:B------:R-:W4:Y:S04]  /*5e4d0*/  LDL.LU R9, [R1+0x924] ;  /* 0x0009240001097983 */ /* 0x000f280000300800 */
[----:B------:R-:W2:Y:S04]  /*5e4e0*/  LDL.LU R10, [R1+0x928] ;  /* 0x00092800010a7983 */ /* 0x000ea80000300800 */
[----:B------:R-:W2:Y:S01]  /*5e4f0*/  LDL.LU R11, [R1+0x92c] ;  /* 0x00092c00010b7983 */ /* 0x000ea20000300800 */
[----:B------:R-:W-:Y:S03]  /*5e500*/  HMMA.16816.F32 R4, R12, R16, R4 ;  /* 0x000000100c04723c */ /* 0x000fe60000001804 */
        /* <DEDUP_REMOVED lines=12> */
[----:B------:R0:W-:Y:S04]  /*5e5d0*/  STL.64 [R1+0x290], R4 ;  /* 0x0002900401007387 */ /* 0x0001e80000100a00 */
[----:B------:R1:W-:Y:S04]  /*5e5e0*/  STL.64 [R1+0x298], R6 ;  /* 0x0002980601007387 */ /* 0x0003e80000100a00 */
[----:B0-----:R-:W4:Y:S01]  /*5e5f0*/  LDL.LU.64 R4, [R1+0x49a0] ;  /* 0x0049a00001047983 */ /* 0x001f220000300a00 */
[----:B-1----:R-:W-:-:S02]  /*5e600*/  IMAD.MOV.U32 R7, RZ, RZ, R16 ;  /* 0x000000ffff077224 */ /* 0x002fc400078e0010 */
        /* <DEDUP_REMOVED lines=48> */
[----:B------:R0:W-:Y:S04]  /*5e910*/  STL.64 [R1+0x30], R12 ;  /* 0x0000300c01007387 */ /* 0x0001e80000100a00 */
[----:B------:R1:W-:Y:S04]  /*5e920*/  STL.64 [R1+0x38], R14 ;  /* 0x0000380e01007387 */ /* 0x0003e80000100a00 */
[----:B0-----:R-:W4:Y:S04]  /*5e930*/  LDL.LU R12, [R1+0x4c0] ;  /* 0x0004c000010c7983 */ /* 0x001f280000300800 */
[----:B------:R-:W4:Y:S04]  /*5e940*/  LDL.LU R13, [R1+0x4c4] ;  /* 0x0004c400010d7983 */ /* 0x000f280000300800 */
[----:B-1----:R-:W4:Y:S04]  /*5e950*/  LDL.LU R14, [R1+0x4c8] ;  /* 0x0004c800010e7983 */ /* 0x002f280000300800 */
[----:B------:R-:W4:Y:S04]  /*5e960*/  LDL.LU R15, [R1+0x4cc] ;  /* 0x0004cc00010f7983 */ /* 0x000f280000300800 */
[----:B------:R0:W-:Y:S04]  /*5e970*/  STL.64 [R1+0x4808], R20 ;  /* 0x0048081401007387 */ /* 0x0001e80000100a00 */
[----:B0-----:R-:W2:Y:S04]  /*5e980*/  LDL.LU R20, [R1+0x950] ;  /* 0x0009500001147983 */ /* 0x001ea80000300800 */
[----:B------:R-:W2:Y:S04]  /*5e990*/  LDL.LU R21, [R1+0x954] ;  /* 0x0009540001157983 */ /* 0x000ea80000300800 */
[----:B------:R-:W2:Y:S04]  /*5e9a0*/  LDL.LU R22, [R1+0x958] ;  /* 0x0009580001167983 */ /* 0x000ea80000300800 */
[----:B------:R-:W2:Y:S01]  /*5e9b0*/  LDL.LU R23, [R1+0x95c] ;  /* 0x00095c0001177983 */ /* 0x000ea20000300800 */
[----:B---3--:R-:W-:Y:S01]  /*5e9c0*/  IMAD.MOV.U32 R3, RZ, RZ, R25 ;  /* 0x000000ffff037224 */ /* 0x008fe200078e0019 */
[----:B--2---:R-:W-:-:S15]  /*5e9d0*/  HMMA.16816.F32 R20, R16, R24, R20 ;  /* 0x000000181014723c */ /* 0x004fde0000001814 */
[----:B------:R-:W-:-:S04]  /*5e9e0*/  NOP ;  /* 0x0000000000007918 */ /* 0x000fc80000000000 */
[----:B------:R-:W-:Y:S04]  /*5e9f0*/  STL.64 [R1+0x190], R20 ;  /* 0x0001901401007387 */ /* 0x000fe80000100a00 */
[----:B------:R0:W-:Y:S02]  /*5ea00*/  STL.64 [R1+0x198], R22 ;  /* 0x0001981601007387 */ /* 0x0001e40000100a00 */
[----:B0-----:R-:W-:Y:S02]  /*5ea10*/  IMAD.MOV.U32 R22, RZ, RZ, R24 ;  /* 0x000000ffff167224 */ /* 0x001fe400078e0018 */
[----:B------:R-:W2:Y:S02]  /*5ea20*/  LDL.LU.64 R24, [R1+0x48d8] ;  /* 0x0048d80001187983 */ /* 0x000ea40000300a00 */
[----:B--2---:R-:W-:Y:S01]  /*5ea30*/  HMMA.16816.F32 R8, R16, R24, R8 ;  /* 0x000000181008723c */ /* 0x004fe20000001808 */
[----:B------:R-:W-:-:S15]  /*5ea40*/  IMAD.MOV.U32 R23, RZ, RZ, R25 ;  /* 0x000000ffff177224 */ /* 0x000fde00078e0019 */
[----:B------:R-:W-:-:S03]  /*5ea50*/  NOP ;  /* 0x0000000000007918 */ /* 0x000fc60000000000 */
        /* <DEDUP_REMOVED lines=16> */
[----:B0-----:R-:W3:Y:S04]  /*5eb60*/  LDL.LU R20, [R1+0x6e0] ;  /* 0x0006e00001147983 */ /* 0x001ee80000300800 */
[----:B------:R-:W3:Y:S04]  /*5eb70*/  LDL.LU R21, [R1+0x6e4] ;  /* 0x0006e40001157983 */ /* 0x000ee80000300800 */
[----:B------:R-:W3:Y:S04]  /*5eb80*/  LDL.LU R22, [R1+0x6e8] ;  /* 0x0006e80001167983 */ /* 0x000ee80000300800 */
[----:B------:R-:W3:Y:S01]  /*5eb90*/  LDL.LU R23, [R1+0x6ec] ;  /* 0x0006ec0001177983 */ /* 0x000ee20000300800 */
[----:B--2---:R-:W-:-:S15]  /*5eba0*/  HMMA.16816.F32 R8, R16, R24, R8 ;  /* 0x000000181008723c */ /* 0x004fde0000001808 */
[----:B------:R-:W-:-:S04]  /*5ebb0*/  NOP ;  /* 0x0000000000007918 */ /* 0x000fc80000000000 */
[----:B------:R-:W-:Y:S04]  /*5ebc0*/  STL.64 [R1+0xd0], R8 ;  /* 0x0000d00801007387 */ /* 0x000fe80000100a00 */
[----:B------:R0:W-:Y:S04]  /*5ebd0*/  STL.64 [R1+0xd8], R10 ;  /* 0x0000d80a01007387 */ /* 0x0001e80000100a00 */
[----:B0-----:R-:W2:Y:S04]  /*5ebe0*/  LDL.LU.64 R10, [R1+0x48a0] ;  /* 0x0048a000010a7983 */ /* 0x001ea80000300a00 */
[----:B------:R-:W3:Y:S04]  /*5ebf0*/  LDL.LU.64 R8, [R1+0x4898] ;  /* 0x0048980001087983 */ /* 0x000ee80000300a00 */
[----:B------:R0:W-:Y:S04]  /*5ec00*/  STL.64 [R1+0x4858], R24 ;  /* 0x0048581801007387 */ /* 0x0001e80000100a00 */
[----:B0-----:R-:W2:Y:S01]  /*5ec10*/  LDL.LU R24, [R1+0xcf0] ;  /* 0x000cf00001187983 */ /* 0x001ea20000300800 */
[----:B---3--:R-:W-:-:S15]  /*5ec20*/  HMMA.16816.F32 R20, R16, R8, R20 ;  /* 0x000000081014723c */ /* 0x008fde0000001814 */
[----:B------:R-:W-:-:S04]  /*5ec30*/  NOP ;  /* 0x0000000000007918 */ /* 0x000fc80000000000 */
[----:B------:R-:W-:Y:S04]  /*5ec40*/  STL.64 [R1+0xc0], R20 ;  /* 0x0000c01401007387 */ /* 0x000fe80000100a00 */
[----:B------:R-:W-:Y:S04]  /*5ec50*/  STL.64 [R1+0xc8], R22 ;  /* 0x0000c81601007387 */ /* 0x000fe80000100a00 */
[----:B------:R-:W2:Y:S04]  /*5ec60*/  LDL.LU R25, [R1+0xcf4] ;  /* 0x000cf40001197983 */ /* 0x000ea80000300800 */
[----:B------:R-:W3:Y:S04]  /*5ec70*/  LDL.LU R26, [R1+0xcf8] ;  /* 0x000cf800011a7983 */ /* 0x000ee80000300800 */
[----:B------:R-:W3:Y:S04]  /*5ec80*/  LDL.LU R27, [R1+0xcfc] ;  /* 0x000cfc00011b7983 */ /* 0x000ee80000300800 */
[----:B---3--:R-:W-:Y:S04]  /*5ec90*/  STL.64 [R1+0x4868], R26 ;  /* 0x0048681a01007387 */ /* 0x008fe80000100a00 */
[----:B--2---:R0:W-:Y:S04]  /*5eca0*/  STL.64 [R1+0x4860], R24 ;  /* 0x0048601801007387 */ /* 0x0041e80000100a00 */
[----:B0-----:R-:W2:Y:S04]  /*5ecb0*/  LDL.64 R24, [R1+0x150] ;  /* 0x0001500001187983 */ /* 0x001ea80000100a00 */
[----:B--2---:R0:W-:Y:S02]  /*5ecc0*/  STL.64 [R1+0x4878], R24 ;  /* 0x0048781801007387 */ /* 0x0041e40000100a00 */
[----:B0-----:R-:W-:-:S02]  /*5ecd0*/  IMAD.MOV.U32 R24, RZ, RZ, R7 ;  /* 0x000000ffff187224 */ /* 0x001fc400078e0007 */
[----:B------:R-:W-:-:S05]  /*5ece0*/  IMAD.MOV.U32 R25, RZ, RZ, R6 ;  /* 0x000000ffff197224 */ /* 0x000fca00078e0006 */
[----:B------:R0:W-:Y:S04]  /*5ecf0*/  STL.64 [R1+0x4890], R24 ;  /* 0x0048901801007387 */ /* 0x0001e80000100a00 */
[----:B------:R-:W-:Y:S04]  /*5ed00*/  STL.64 [R1+0x47a8], R10 ;  /* 0x0047a80a01007387 */ /* 0x000fe80000100a00 */
[----:B------:R4:W-:Y:S04]  /*5ed10*/  STL.64 [R1+0x47a0], R8 ;  /* 0x0047a00801007387 */ /* 0x0009e80000100a00 */
[----:B0-----:R-:W2:Y:S01]  /*5ed20*/  LDL.LU R24, [R1+0xd20] ;  /* 0x000d200001187983 */ /* 0x001ea20000300800 */
[----:B----4-:R-:W-:-:S15]  /*5ed30*/  HMMA.16816.F32 R8, R16, R4, R12 ;  /* 0x000000041008723c */ /* 0x010fde000000180c */
[----:B------:R-:W-:-:S04]  /*5ed40*/  NOP ;  /* 0x0000000000007918 */ /* 0x000fc80000000000 */
[----:B------:R-:W-:Y:S04]  /*5ed50*/  STL.64 [R1+0xb0], R8 ;  /* 0x0000b00801007387 */ /* 0x000fe80000100a00 */
[----:B------:R-:W-:Y:S04]  /*5ed60*/  STL.64 [R1+0xb8], R10 ;  /* 0x0000b80a01007387 */ /* 0x000fe80000100a00 */
[----:B------:R-:W2:Y:S04]  /*5ed70*/  LDL.LU R25, [R1+0xd24] ;  /* 0x000d240001197983 */ /* 0x000ea80000300800 */
[----:B------:R-:W2:Y:S04]  /*5ed80*/  LDL.LU R26, [R1+0xd28] ;  /* 0x000d2800011a7983 */ /* 0x000ea80000300800 */
[----:B------:R-:W2:Y:S04]  /*5ed90*/  LDL.LU R27, [R1+0xd2c] ;  /* 0x000d2c00011b7983 */ /* 0x000ea80000300800 */
        /* <DEDUP_REMOVED lines=13> */
[----:B------:R-:W2:Y:S04]  /*5ee70*/  LDL.LU R22, [R1+0xcd8] ;  /* 0x000cd80001167983 */ /* 0x000ea80000300800 */
[----:B------:R-:W2:Y:S04]  /*5ee80*/  LDL.LU R23, [R1+0xcdc] ;  /* 0x000cdc0001177983 */ /* 0x000ea80000300800 */
[----:B--2---:R-:W-:Y:S04]  /*5ee90*/  STL.64 [R1+0x4840], R22 ;  /* 0x0048401601007387 */ /* 0x004fe80000100a00 */
[----:B----4-:R0:W-:Y:S04]  /*5eea0*/  STL.64 [R1+0x4838], R20 ;  /* 0x0048381401007387 */ /* 0x0101e80000100a00 */
[----:B0-----:R-:W2:Y:S01]  /*5eeb0*/  LDL.64 R20, [R1+0x130] ;  /* 0x0001300001147983 */ /* 0x001ea20000100a00 */
[----:B------:R-:W0:Y:S02]  /*5eec0*/  S2R R29, SR_TID.X ;  /* 0x00000000001d7919 */ /* 0x000e240000002100 */
[C---:B0-----:R-:W-:Y:S01]  /*5eed0*/  LOP3.LUT R28, R29.reuse, 0x7, RZ, 0xc0, !PT ;  /* 0x000000071d1c7812 */ /* 0x041fe200078ec0ff */
[----:B------:R-:W-:-:S04]  /*5eee0*/  IMAD.SHL.U32 R15, R29, 0x2, RZ ;  /* 0x000000021d0f7824 */ /* 0x000fc800078e00ff */
[----:B------:R-:W-:Y:S01]  /*5eef0*/  IMAD R28, R28, 0x110, RZ ;  /* 0x000001101c1c7824 */ /* 0x000fe200078e02ff */
[----:B------:R-:W-:-:S04]  /*5ef00*/  SHF.L.U32 R29, R29, 0x7, RZ ;  /* 0x000000071d1d7819 */ /* 0x000fc800000006ff */
[----:B------:R-:W-:Y:S01]  /*5ef10*/  LOP3.LUT R28, R28, 0x10, R15, 0x78, !PT ;  /* 0x000000101c1c7812 */ /* 0x000fe200078e780f */
[----:B--2---:R0:W-:Y:S04]  /*5ef20*/  STL.64 [R1+0x4850], R20 ;  /* 0x0048501401007387 */ /* 0x0041e80000100a00 */
[----:B------:R-:W2:Y:S01]  /*5ef30*/  LDL.64 R8, [R1+0x120] ;  /* 0x0001200001087983 */ /* 0x000ea20000100a00 */
[----:B------:R-:W-:-:S04]  /*5ef40*/  LOP3.LUT R28, R28, 0x800, R29, 0xf8, !PT ;  /* 0x000008001c1c7812 */ /* 0x000fc800078ef81d */
[----:B------:R-:W-:-:S05]  /*5ef50*/  LOP3.LUT R28, R28, 0x40, RZ, 0x3c, !PT ;  /* 0x000000401c1c7812 */ /* 0x000fca00078e3cff */
[----:B------:R-:W1:Y:S04]  /*5ef60*/  LDSM.16.MT88.4 R12, [R28+UR5+0x12000] ;  /* 0x012000051c0c783b */ /* 0x000e680008004200 */
[----:B0-----:R-:W4:Y:S04]  /*5ef70*/  LDL.64 R20, [R1+0x140] ;  /* 0x0001400001147983 */ /* 0x001f280000100a00 */
[----:B--2---:R0:W-:Y:S04]  /*5ef80*/  STL.64 [R1+0x4848], R8 ;  /* 0x0048480801007387 */ /* 0x0041e80000100a00 */
[----:B0-----:R-:W2:Y:S04]  /*5ef90*/  LDL.LU R8, [R1+0xce0] ;  /* 0x000ce00001087983 */ /* 0x001ea80000300800 */
[----:B------:R-:W2:Y:S04]  /*5efa0*/  LDL.LU R9, [R1+0xce4] ;  /* 0x000ce40001097983 */ /* 0x000ea80000300800 */
[----:B------:R-:W2:Y:S04]  /*5efb0*/  LDL.LU R10, [R1+0xce8] ;  /* 0x000ce800010a7983 */ /* 0x000ea80000300800 */
[----:B------:R-:W2:Y:S04]  /*5efc0*/  LDL.LU R11, [R1+0xcec] ;  /* 0x000cec00010b7983 */ /* 0x000ea80000300800 */
[----:B-1----:R-:W-:Y:S04]  /*5efd0*/  STL.64 [R1+0x46d0], R14 ;  /* 0x0046d00e01007387 */ /* 0x002fe80000100a00 */
[----:B------:R0:W-:Y:S02]  /*5efe0*/  STL.64 [R1+0x46c8], R12 ;  /* 0x0046c80c01007387 */ /* 0x0001e40000100a00 */
[----:B0-----:R-:W-:-:S02]  /*5eff0*/  IMAD.MOV.U32 R12, RZ, RZ, R2 ;  /* 0x000000ffff0c7224 */ /* 0x001fc400078e0002 */
[----:B------:R-:W-:-:S07]  /*5f000*/  IMAD.MOV.U32 R13, RZ, RZ, R0 ;  /* 0x000000ffff0d7224 */ /* 0x000fce00078e0000 */
[----:B------:R-:W-:-:S15]  /*5f010*/  HMMA.16816.F32 R24, R16, R12, R24 ;  /* 0x0000000c1018723c */ /* 0x000fde0000001818 */
[----:B------:R-:W-:-:S04]  /*5f020*/  NOP ;  /* 0x0000000000007918 */ /* 0x000fc80000000000 */
[----:B------:R0:W-:Y:S04]  /*5f030*/  STL.64 [R1+0x360], R24 ;  /* 0x0003601801007387 */ /* 0x0001e80000100a00 */
[----:B------:R-:W-:Y:S04]  /*5f040*/  STL.64 [R1+0x368], R26 ;  /* 0x0003681a01007387 */ /* 0x000fe80000100a00 */
[----:B0-----:R-:W3:Y:S04]  /*5f050*/  LDL.LU.64 R24, [R1+0x4890] ;  /* 0x0048900001187983 */ /* 0x001ee80000300a00 */
[----:B------:R0:W-:Y:S04]  /*5f060*/  STL.64 [R1+0x4800], R12 ;  /* 0x0048000c01007387 */ /* 0x0001e80000100a00 */
[----:B0-----:R-:W2:Y:S01]  /*5f070*/  LDL.64 R12, [R1+0x110] ;  /* 0x00011000010c7983 */ /* 0x001ea20000100a00 */
[----:B---3--:R-:W-:Y:S03]  /*5f080*/  HMMA.16816.F32 R24, R16, R24, R4 ;  /* 0x000000181018723c */ /* 0x008fe60000001804 */
[----:B------:R-:W3:Y:S04]  /*5f090*/  LDL.LU.64 R6, [R1+0x4888] ;  /* 0x0048880001067983 */ /* 0x000ee80000300a00 */
[----:B------:R-:W3:-:S12]  /*5f0a0*/  LDL.LU.64 R4, [R1+0x4880] ;  /* 0x0048800001047983 */ /* 0x000ed80000300a00 */
[----:B------:R0:W-:Y:S04]  /*5f0b0*/  STL.64 [R1+0x380], R24 ;  /* 0x0003801801007387 */ /* 0x0001e80000100a00 */
[----:B------:R-:W-:Y:S04]  /*5f0c0*/  STL.64 [R1+0x388], R26 ;  /* 0x0003881a01007387 */ /* 0x000fe80000100a00 */
[----:B0-----:R-:W3:Y:S02]  /*5f0d0*/  LDL.LU.64 R24, [R1+0x4878] ;  /* 0x0048780001187983 */ /* 0x001ee40000300a00 */
[----:B---3--:R-:W-:-:S15]  /*5f0e0*/  HMMA.16816.F32 R4, R16, R24, R4 ;  /* 0x000000181004723c */ /* 0x008fde0000001804 */
[----:B------:R-:W-:-:S04]  /*5f0f0*/  NOP ;  /* 0x0000000000007918 */ /* 0x000fc80000000000 */
[----:B------:R0:W-:Y:S04]  /*5f100*/  STL.64 [R1+0x3b0], R4 ;  /* 0x0003b00401007387 */ /* 0x0001e80000100a00 */
[----:B------:R1:W-:Y:S04]  /*5f110*/  STL.64 [R1+0x3b8], R6 ;  /* 0x0003b80601007387 */ /* 0x0003e80000100a00 */
[----:B0-----:R-:W3:Y:S01]  /*5f120*/  LDL.LU.64 R4, [R1+0x4870] ;  /* 0x0048700001047983 */ /* 0x001ee20000300a00 */
[----:B-1----:R-:W-:Y:S02]  /*5f130*/  IMAD.MOV.U32 R7, RZ, RZ, R24 ;  /* 0x000000ffff077224 */ /* 0x002fe400078e0018 */
[----:B------:R-:W-:Y:S01]  /*5f140*/  IMAD.MOV.U32 R6, RZ, RZ, R25 ;  /* 0x000000ffff067224 */ /* 0x000fe200078e0019 */
[----:B------:R-:W4:Y:S04]  /*5f150*/  LDL.LU.64 R26, [R1+0x4868] ;  /* 0x00486800011a7983 */ /* 0x000f280000300a00 */
[----:B------:R-:W4:Y:S04]  /*5f160*/  LDL.LU.64 R24, [R1+0x4860] ;  /* 0x0048600001187983 */ /* 0x000f280000300a00 */
[----:B------:R-:W-:Y:S04]  /*5f170*/  STL [R1+0x4764], R6 ;  /* 0x0047640601007387 */ /* 0x000fe80000100800 */
[----:B------:R-:W-:Y:S01]  /*5f180*/  STL [R1+0x4760], R7 ;  /* 0x0047600701007387 */ /* 0x000fe20000100800 */
[----:B----4-:R-:W-:-:S15]  /*5f190*/  HMMA.16816.F32 R24, R16, R20, R24 ;  /* 0x000000141018723c */ /* 0x010fde0000001818 */
[----:B------:R-:W-:-:S04]  /*5f1a0*/  NOP ;  /* 0x0000000000007918 */ /* 0x000fc80000000000 */
[----:B------:R0:W-:Y:S04]  /*5f1b0*/  STL.64 [R1+0x410], R24 ;  /* 0x0004101801007387 */ /* 0x0001e80000100a00 */
[----:B------:R1:W-:Y:S04]  /*5f1c0*/  STL.64 [R1+0x418], R26 ;  /* 0x0004181a01007387 */ /* 0x0003e80000100a00 */
[----:B0-----:R-:W4:Y:S01]  /*5f1d0*/  LDL.LU.64 R24, [R1+0x4858] ;  /* 0x0048580001187983 */ /* 0x001f220000300a00 */
[----:B-1----:R-:W-:Y:S02]  /*5f1e0*/  IMAD.MOV.U32 R27, RZ, RZ, R20 ;  /* 0x000000ffff1b7224 */ /* 0x002fe400078e0014 */
[----:B------:R-:W-:-:S02]  /*5f1f0*/  IMAD.MOV.U32 R26, RZ, RZ, R21 ;  /* 0x000000ffff1a7224 */ /* 0x000fc400078e0015 */
[----:B------:R-:W2:Y:S04]  /*5f200*/  LDL.LU.64 R20, [R1+0x4850] ;  /* 0x0048500001147983 */ /* 0x000ea80000300a00 */
[----:B------:R-:W-:Y:S04]  /*5f210*/  STL [R1+0x476c], R26 ;  /* 0x00476c1a01007387 */ /* 0x000fe80000100800 */
[----:B------:R-:W-:Y:S01]  /*5f220*/  STL [R1+0x4768], R27 ;  /* 0x0047681b01007387 */ /* 0x000fe20000100800 */
[----:B--2---:R-:W-:Y:S03]  /*5f230*/  HMMA.16816.F32 R8, R16, R20, R8 ;  /* 0x000000141008723c */ /* 0x004fe60000001808 */
[----:B----4-:R0:W-:Y:S01]  /*5f240*/  STL.64 [R1+0x4820], R24 ;  /* 0x0048201801007387 */ /* 0x0101e20000100a00 */
[----:B------:R-:W-:-:S02]  /*5f250*/  IMAD.MOV.U32 R6, RZ, RZ, R20 ;  /* 0x000000ffff067224 */ /* 0x000fc400078e0014 */
[----:B------:R-:W-:Y:S01]  /*5f260*/  IMAD.MOV.U32 R7, RZ, RZ, R21 ;  /* 0x000000ffff077224 */ /* 0x000fe200078e0015 */
[----:B0-----:R-:W2:Y:S04]  /*5f270*/  LDL.LU R24, [R1+0xcb0] ;  /* 0x000cb00001187983 */ /* 0x001ea80000300800 */
[----:B------:R-:W2:Y:S04]  /*5f280*/  LDL.LU R25, [R1+0xcb4] ;  /* 0x000cb40001197983 */ /* 0x000ea80000300800 */
[----:B------:R-:W2:Y:S04]  /*5f290*/  LDL.LU R26, [R1+0xcb8] ;  /* 0x000cb800011a7983 */ /* 0x000ea80000300800 */
[----:B------:R-:W2:Y:S04]  /*5f2a0*/  LDL.LU R27, [R1+0xcbc] ;  /* 0x000cbc00011b7983 */ /* 0x000ea80000300800 */
[----:B------:R0:W-:Y:S04]  /*5f2b0*/  STL.64 [R1+0x430], R8 ;  /* 0x0004300801007387 */ /* 0x0001e80000100a00 */
[----:B------:R-:W-:Y:S04]  /*5f2c0*/  STL.64 [R1+0x438], R10 ;  /* 0x0004380a01007387 */ /* 0x000fe80000100a00 */
[----:B0-----:R-:W4:Y:S04]  /*5f2d0*/  LDL.LU.64 R8, [R1+0x4848] ;  /* 0x0048480001087983 */ /* 0x001f280000300a00 */
[----:B------:R-:W4:Y:S04]  /*5f2e0*/  LDL.LU.64 R22, [R1+0x4840] ;  /* 0x0048400001167983 */ /* 0x000f280000300a00 */
[----:B------:R-:W4:Y:S04]  /*5f2f0*/  LDL.LU.64 R20, [R1+0x4838] ;  /* 0x0048380001147983 */ /* 0x000f280000300a00 */
[----:B------:R-:W-:Y:S04]  /*5f300*/  STL [R1+0x4770], R6 ;  /* 0x0047700601007387 */ /* 0x000fe80000100800 */
[----:B------:R-:W-:Y:S04]  /*5f310*/  STL [R1+0x4818], R7 ;  /* 0x0048180701007387 */ /* 0x000fe80000100800 */
[----:B---3--:R0:W-:Y:S04]  /*5f320*/  STL.64 [R1+0x4810], R4 ;  /* 0x0048100401007387 */ /* 0x0081e80000100a00 */
[----:B0-----:R-:W3:Y:S04]  /*5f330*/  LDL.LU R4, [R1+0xcc0] ;  /* 0x000cc00001047983 */ /* 0x001ee80000300800 */
[----:B------:R-:W3:Y:S04]  /*5f340*/  LDL.LU R5, [R1+0xcc4] ;  /* 0x000cc40001057983 */ /* 0x000ee80000300800 */
[----:B------:R-:W3:Y:S04]  /*5f350*/  LDL.LU R6, [R1+0xcc8] ;  /* 0x000cc80001067983 */ /* 0x000ee80000300800 */
[----:B------:R-:W3:Y:S01]  /*5f360*/  LDL.LU R7, [R1+0xccc] ;  /* 0x000ccc0001077983 */ /* 0x000ee20000300800 */
[----:B----4-:R-:W-:-:S15]  /*5f370*/  HMMA.16816.F32 R20, R16, R8, R20 ;  /* 0x000000081014723c */ /* 0x010fde0000001814 */
[----:B------:R-:W-:-:S04]  /*5f380*/  NOP ;  /* 0x0000000000007918 */ /* 0x000fc80000000000 */
[----:B------:R-:W-:Y:S04]  /*5f390*/  STL.64 [R1+0x450], R20 ;  /* 0x0004501401007387 */ /* 0x000fe80000100a00 */
[----:B------:R0:W-:Y:S04]  /*5f3a0*/  STL.64 [R1+0x458], R22 ;  /* 0x0004581601007387 */ /* 0x0001e80000100a00 */
[----:B0-----:R-:W4:Y:S04]  /*5f3b0*/  LDL.LU.64 R22, [R1+0x4830] ;  /* 0x0048300001167983 */ /* 0x001f280000300a00 */
[----:B------:R-:W2:Y:S01]  /*5f3c0*/  LDL.LU.64 R20, [R1+0x4828] ;  /* 0x0048280001147983 */ /* 0x000ea20000300a00 */
[----:B---3--:R-:W-:Y:S01]  /*5f3d0*/  HMMA.16816.F32 R4, R16, R12, R4 ;  /* 0x0000000c1004723c */ /* 0x008fe20000001804 */
[----:B------:R-:W-:-:S02]  /*5f3e0*/  IMAD.MOV.U32 R2, RZ, RZ, R8 ;  /* 0x000000ffff027224 */ /* 0x000fc400078e0008 */
[----:B------:R-:W-:Y:S01]  /*5f3f0*/  IMAD.MOV.U32 R0, RZ, RZ, R9 ;  /* 0x000000ffff007224 */ /* 0x000fe200078e0009 */
[----:B--2---:R-:W-:Y:S01]  /*5f400*/  MOV R8, R21 ;  /* 0x0000001500087202 */ /* 0x004fe20000000f00 */
[----:B------:R-:W-:-:S05]  /*5f410*/  IMAD.MOV.U32 R9, RZ, RZ, R20 ;  /* 0x000000ffff097224 */ /* 0x000fca00078e0014 */
[----:B------:R-:W-:Y:S09]  /*5f420*/  STL.64 [R1+0x47c0], R8 ;  /* 0x0047c00801007387 */ /* 0x000ff20000100a00 */
[----:B------:R0:W-:Y:S04]  /*5f430*/  STL.64 [R1+0x470], R4 ;  /* 0x0004700401007387 */ /* 0x0001e80000100a00 */
[----:B------:R1:W-:Y:S04]  /*5f440*/  STL.64 [R1+0x478], R6 ;  /* 0x0004780601007387 */ /* 0x0003e80000100a00 */
[----:B0-----:R-:W2:Y:S04]  /*5f450*/  LDL.LU R4, [R1+0xca0] ;  /* 0x000ca00001047983 */ /* 0x001ea80000300800 */
[----:B------:R-:W2:Y:S04]  /*5f460*/  LDL.LU R5, [R1+0xca4] ;  /* 0x000ca40001057983 */ /* 0x000ea80000300800 */
[----:B-1----:R-:W2:Y:S04]  /*5f470*/  LDL.LU R6, [R1+0xca8] ;  /* 0x000ca80001067983 */ /* 0x002ea80000300800 */
[----:B------:R-:W2:Y:S04]  /*5f480*/  LDL.LU R7, [R1+0xcac] ;  /* 0x000cac0001077983 */ /* 0x000ea80000300800 */
[----:B------:R-:W3:Y:S01]  /*5f490*/  LDL R8, [R1+0x10] ;  /* 0x0000100001087983 */ /* 0x000ee20000100800 */
[----:B------:R-:W-:-:S03]  /*5f4a0*/  IMAD.MOV.U32 R29, RZ, RZ, R12 ;  /* 0x000000ffff1d7224 */ /* 0x000fc600078e000c */
[----:B------:R-:W2:Y:S01]  /*5f4b0*/  LDL.64 R20, [R1+0xf0] ;  /* 0x0000f00001147983 */ /* 0x000ea20000100a00 */
[----:B----4-:R-:W-:Y:S02]  /*5f4c0*/  IMAD.MOV.U32 R9, RZ, RZ, R23 ;  /* 0x000000ffff097224 */ /* 0x010fe400078e0017 */
[----:B------:R-:W-:Y:S01]  /*5f4d0*/  IMAD.MOV.U32 R28, RZ, RZ, R13 ;  /* 0x000000ffff1c7224 */ /* 0x000fe200078e000d */
[----:B------:R-:W4:Y:S04]  /*5f4e0*/  LDL.LU R12, [R1+0x620] ;  /* 0x00062000010c7983 */ /* 0x000f280000300800 */
[----:B------:R-:W4:Y:S04]  /*5f4f0*/  LDL.LU R13, [R1+0x624] ;  /* 0x00062400010d7983 */ /* 0x000f280000300800 */
[----:B------:R-:W4:Y:S04]  /*5f500*/  LDL.LU R14, [R1+0x628] ;  /* 0x00062800010e7983 */ /* 0x000f280000300800 */
[----:B------:R-:W4:Y:S04]  /*5f510*/  LDL.LU R15, [R1+0x62c] ;  /* 0x00062c00010f7983 */ /* 0x000f280000300800 */
[----:B---3--:R0:W-:Y:S04]  /*5f520*/  STL.64 [R1+0x47d8], R8 ;  /* 0x0047d80801007387 */ /* 0x0081e80000100a00 */
[----:B0-----:R-:W3:Y:S02]  /*5f530*/  LDL.64 R8, [R1+0x100] ;  /* 0x0001000001087983 */ /* 0x001ee40000100a00 */
[----:B---3--:R-:W-:-:S15]  /*5f540*/  HMMA.16816.F32 R24, R16, R8, R24 ;  /* 0x000000081018723c */ /* 0x008fde0000001818 */
[----:B------:R-:W-:-:S04]  /*5f550*/  NOP ;  /* 0x0000000000007918 */ /* 0x000fc80000000000 */
[----:B------:R0:W-:Y:S04]  /*5f560*/  STL.64 [R1+0x490], R24 ;  /* 0x0004901801007387 */ /* 0x0001e80000100a00 */
[----:B------:R1:W-:Y:S04]  /*5f570*/  STL.64 [R1+0x498], R26 ;  /* 0x0004981a01007387 */ /* 0x0003e80000100a00 */
[----:B0-----:R-:W3:Y:S01]  /*5f580*/  LDL.LU.64 R24, [R1+0x4820] ;  /* 0x0048200001187983 */ /* 0x001ee20000300a00 */
[----:B-1----:R-:W-:Y:S02]  /*5f590*/  IMAD.MOV.U32 R26, RZ, RZ, R8 ;  /* 0x000000ffff1a7224 */ /* 0x002fe400078e0008 */
[----:B------:R-:W-:-:S05]  /*5f5a0*/  IMAD.MOV.U32 R27, RZ, RZ, R9 ;  /* 0x000000ffff1b7224 */ /* 0x000fca00078e0009 */
[----:B------:R-:W-:Y:S04]  /*5f5b0*/  STL.64 [R1+0x47b8], R26 ;  /* 0x0047b81a01007387 */ /* 0x000fe80000100a00 */
[----:B---3--:R0:W-:Y:S04]  /*5f5c0*/  STL.64 [R1+0x47b0], R24 ;  /* 0x0047b01801007387 */ /* 0x0081e80000100a00 */
[----:B0-----:R-:W3:Y:S04]  /*5f5d0*/  LDL.LU R24, [R1+0x600] ;  /* 0x0006000001187983 */ /* 0x001ee80000300800 */
[----:B------:R-:W3:Y:S04]  /*5f5e0*/  LDL.LU R25, [R1+0x604] ;  /* 0x0006040001197983 */ /* 0x000ee80000300800 */
[----:B------:R-:W3:Y:S04]  /*5f5f0*/  LDL.LU R26, [R1+0x608] ;  /* 0x00060800011a7983 */ /* 0x000ee80000300800 */
[----:B------:R-:W3:Y:S01]  /*5f600*/  LDL.LU R27, [R1+0x60c] ;  /* 0x00060c00011b7983 */ /* 0x000ee20000300800 */
[----:B--2---:R-:W-:Y:S03]  /*5f610*/  HMMA.16816.F32 R4, R16, R20, R4 ;  /* 0x000000141004723c */ /* 0x004fe60000001804 */
[----:B---3--:R-:W-:Y:S04]  /*5f620*/  STL.64 [R1+0x47d0], R26 ;  /* 0x0047d01a01007387 */ /* 0x008fe80000100a00 */
[----:B------:R0:W-:Y:S04]  /*5f630*/  STL.64 [R1+0x47c8], R24 ;  /* 0x0047c81801007387 */ /* 0x0001e80000100a00 */
[----:B0-----:R-:W2:Y:S04]  /*5f640*/  LDL.LU R24, [R1+0x610] ;  /* 0x0006100001187983 */ /* 0x001ea80000300800 */
[----:B------:R-:W2:Y:S04]  /*5f650*/  LDL.LU R25, [R1+0x614] ;  /* 0x0006140001197983 */ /* 0x000ea80000300800 */
[----:B------:R-:W3:Y:S04]  /*5f660*/  LDL.LU R26, [R1+0x618] ;  /* 0x00061800011a7983 */ /* 0x000ee80000300800 */
[----:B------:R-:W3:Y:S01]  /*5f670*/  LDL.LU R27, [R1+0x61c] ;  /* 0x00061c00011b7983 */ /* 0x000ee20000300800 */
[----:B------:R-:W-:-:S02]  /*5f680*/  IMAD.MOV.U32 R9, RZ, RZ, R3 ;  /* 0x000000ffff097224 */ /* 0x000fc400078e0003 */
[----:B------:R-:W-:Y:S01]  /*5f690*/  IMAD.MOV.U32 R3, RZ, RZ, R21 ;  /* 0x000000ffff037224 */ /* 0x000fe200078e0015 */
[----:B---3--:R-:W-:Y:S04]  /*5f6a0*/  STL.64 [R1+0x47e8], R26 ;  /* 0x0047e81a01007387 */ /* 0x008fe80000100a00 */
[----:B--2---:R0:W-:Y:S04]  /*5f6b0*/  STL.64 [R1+0x47e0], R24 ;  /* 0x0047e01801007387 */ /* 0x0041e80000100a00 */
[----:B0-----:R-:W2:Y:S04]  /*5f6c0*/  LDL.LU R24, [R1+0x540] ;  /* 0x0005400001187983 */ /* 0x001ea80000300800 */
[----:B------:R-:W2:Y:S04]  /*5f6d0*/  LDL.LU R25, [R1+0x544] ;  /* 0x0005440001197983 */ /* 0x000ea80000300800 */
[----:B------:R-:W2:Y:S04]  /*5f6e0*/  LDL.LU R26, [R1+0x548] ;  /* 0x00054800011a7983 */ /* 0x000ea80000300800 */
[----:B------:R-:W2:Y:S04]  /*5f6f0*/  LDL.LU R27, [R1+0x54c] ;  /* 0x00054c00011b7983 */ /* 0x000ea80000300800 */
[----:B------:R-:W-:Y:S04]  /*5f700*/  STL.64 [R1+0x4c0], R4 ;  /* 0x0004c00401007387 */ /* 0x000fe80000100a00 */
[----:B------:R0:W-:Y:S04]  /*5f710*/  STL.64 [R1+0x4c8], R6 ;  /* 0x0004c80601007387 */ /* 0x0001e80000100a00 */
[----:B0-----:R-:W3:Y:S04]  /*5f720*/  LDL.LU R7, [R1+0x4818] ;  /* 0x0048180001077983 */ /* 0x001ee80000300800 */
[----:B------:R-:W2:Y:S01]  /*5f730*/  LDL.LU.64 R4, [R1+0x4810] ;  /* 0x0048100001047983 */ /* 0x000ea20000300a00 */
[----:B------:R-:W-:-:S03]  /*5f740*/  IMAD.MOV.U32 R6, RZ, RZ, R20 ;  /* 0x000000ffff067224 */ /* 0x000fc600078e0014 */
[----:B------:R-:W4:Y:S01]  /*5f750*/  LDL.LU.64 R20, [R1+0x4808] ;  /* 0x0048080001147983 */ /* 0x000f220000300a00 */
[----:B------:R-:W-:Y:S01]  /*5f760*/  IMAD.MOV.U32 R8, RZ, RZ, R22 ;  /* 0x000000ffff087224 */ /* 0x000fe200078e0016 */
[----:B----4-:R-:W-:Y:S02]  /*5f770*/  HMMA.16816.F32 R16, R16, R20, R12 ;  /* 0x000000141010723c */ /* 0x010fe4000000180c */
[----:B---3--:R-:W-:Y:S04]  /*5f780*/  STL.64 [R1+0x4798], R6 ;  /* 0x0047980601007387 */ /* 0x008fe80000100a00 */
[----:B--2---:R0:W-:Y:S01]  /*5f790*/  STL.64 [R1+0x4790], R4 ;  /* 0x0047900401007387 */ /* 0x0041e20000100a00 */
[----:B------:R-:W-:Y:S01]  /*5f7a0*/  MOV R15, R20 ;  /* 0x00000014000f7202 */ /* 0x000fe20000000f00 */
[----:B------:R-:W-:-:S02]  /*5f7b0*/  IMAD.MOV.U32 R14, RZ, RZ, R21 ;  /* 0x000000ffff0e7224 */ /* 0x000fc400078e0015 */
[----:B0-----:R-:W2:Y:S04]  /*5f7c0*/  LDL.LU R4, [R1+0x5e0] ;  /* 0x0005e00001047983 */ /* 0x001ea80000300800 */
[----:B------:R-:W2:Y:S04]  /*5f7d0*/  LDL.LU R5, [R1+0x5e4] ;  /* 0x0005e40001057983 */ /* 0x000ea80000300800 */
[----:B------:R-:W2:Y:S04]  /*5f7e0*/  LDL.LU R6, [R1+0x5e8] ;  /* 0x0005e80001067983 */ /* 0x000ea80000300800 */
[----:B------:R-:W2:Y:S04]  /*5f7f0*/  LDL.LU R7, [R1+0x5ec] ;  /* 0x0005ec0001077983 */ /* 0x000ea80000300800 */
[----:B------:R-:W3:Y:S04]  /*5f800*/  LDL.LU.64 R12, [R1+0x4800] ;  /* 0x00480000010c7983 */ /* 0x000ee80000300a00 */
[----:B------:R0:W-:Y:S04]  /*5f810*/  STL.64 [R1+0x4b0], R16 ;  /* 0x0004b01001007387 */ /* 0x0001e80000100a00 */
[----:B------:R1:W-:Y:S04]  /*5f820*/  STL.64 [R1+0x4b8], R18 ;  /* 0x0004b81201007387 */ /* 0x0003e80000100a00 */
[----:B------:R-:W4:Y:S04]  /*5f830*/  LDL.LU.64 R22, [R1+0x47f8] ;  /* 0x0047f80001167983 */ /* 0x000f280000300a00 */
[----:B------:R-:W4:Y:S04]  /*5f840*/  LDL.LU.64 R20, [R1+0x47f0] ;  /* 0x0047f00001147983 */ /* 0x000f280000300a00 */
[----:B0-----:R-:W2:Y:S04]  /*5f850*/  LDL.LU R16, [R1+0x5f0] ;  /* 0x0005f00001107983 */ /* 0x001ea80000300800 */
[----:B------:R-:W2:Y:S04]  /*5f860*/  LDL.LU R17, [R1+0x5f4] ;  /* 0x0005f40001117983 */ /* 0x000ea80000300800 */
[----:B-1----:R-:W2:Y:S04]  /*5f870*/  LDL.LU R18, [R1+0x5f8] ;  /* 0x0005f80001127983 */ /* 0x002ea80000300800 */
[----:B------:R-:W2:Y:S04]  /*5f880*/  LDL.LU R19, [R1+0x5fc] ;  /* 0x0005fc0001137983 */ /* 0x000ea80000300800 */
[----:B------:R-:W-:Y:S01]  /*5f890*/  STL.64 [R1+0x4788], R14 ;  /* 0x0047880e01007387 */ /* 0x000fe20000100a00 */
[C---:B----4-:R-:W-:Y:S03]  /*5f8a0*/  HMMA.16816.F32 R8, R20.reuse, R8, R24 ;  /* 0x000000081408723c */ /* 0x050fe60000001818 */
[----:B---3--:R0:W-:Y:S04]  /*5f8b0*/  STL.64 [R1+0x4780], R12 ;  /* 0x0047800c01007387 */ /* 0x0081e80000100a00 */
[----:B0-----:R-:W3:Y:S04]  /*5f8c0*/  LDL.LU R12, [R1+0x5d0] ;  /* 0x0005d000010c7983 */ /* 0x001ee80000300800 */
[----:B------:R-:W3:Y:S04]  /*5f8d0*/  LDL.LU R13, [R1+0x5d4] ;  /* 0x0005d400010d7983 */ /* 0x000ee80000300800 */
[----:B------:R-:W3:Y:S04]  /*5f8e0*/  LDL.LU R14, [R1+0x5d8] ;  /* 0x0005d800010e7983 */ /* 0x000ee80000300800 */
[----:B------:R-:W3:Y:S04]  /*5f8f0*/  LDL.LU R15, [R1+0x5dc] ;  /* 0x0005dc00010f7983 */ /* 0x000ee80000300800 */
        /* <DEDUP_REMOVED lines=9> */
[----:B------:R4:W-:Y:S04]  /*5f990*/  STL.64 [R1+0x568], R10 ;  /* 0x0005680a01007387 */ /* 0x0009e80000100a00 */
[----:B0-----:R-:W4:Y:S02]  /*5f9a0*/  LDL.LU.64 R8, [R1+0x47c0] ;  /* 0x0047c00001087983 */ /* 0x001f240000300a00 */
[----:B----4-:R-:W-:Y:S02]  /*5f9b0*/  HMMA.16816.F32 R8, R20, R8, R24 ;  /* 0x000000081408723c */ /* 0x010fe40000001818 */
[----:B------:R-:W4:Y:S04]  /*5f9c0*/  LDL.LU.64 R26, [R1+0x47b8] ;  /* 0x0047b800011a7983 */ /* 0x000f280000300a00 */
[----:B------:R-:W2:-:S13]  /*5f9d0*/  LDL.LU.64 R24, [R1+0x47b0] ;  /* 0x0047b00001187983 */ /* 0x000e9a0000300a00 */
[----:B------:R-:W-:Y:S04]  /*5f9e0*/  STL.64 [R1+0x570], R8 ;  /* 0x0005700801007387 */ /* 0x000fe80000100a00 */
[----:B------:R0:W-:Y:S04]  /*5f9f0*/  STL.64 [R1+0x578], R10 ;  /* 0x0005780a01007387 */ /* 0x0001e80000100a00 */
[----:B0-----:R-:W3:Y:S04]  /*5fa00*/  LDL.LU.64 R10, [R1+0x47a8] ;  /* 0x0047a800010a7983 */ /* 0x001ee80000300a00 */
[----:B------:R-:W3:Y:S01]  /*5fa10*/  LDL.LU.64 R8, [R1+0x47a0] ;  /* 0x0047a00001087983 */ /* 0x000ee20000300a00 */
[C---:B--2---:R-:W-:Y:S03]  /*5fa20*/  HMMA.16816.F32 R16, R20.reuse, R24, R16 ;  /* 0x000000181410723c */ /* 0x044fe60000001810 */
[----:B------:R0:W-:Y:S04]  /*5fa30*/  STL.64 [R1+0x46a0], R24 ;  /* 0x0046a01801007387 */ /* 0x0001e80000100a00 */
[----:B----4-:R1:W-:Y:S01]  /*5fa40*/  STL.64 [R1+0x4778], R26 ;  /* 0x0047781a01007387 */ /* 0x0103e20000100a00 */
[C---:B---3--:R-:W-:Y:S11]  /*5fa50*/  HMMA.16816.F32 R4, R20.reuse, R8, R4 ;  /* 0x000000081404723c */ /* 0x048ff60000001804 */
[----:B------:R-:W-:Y:S04]  /*5fa60*/  STL.64 [R1+0x580], R16 ;  /* 0x0005801001007387 */ /* 0x000fe80000100a00 */
[----:B------:R-:W-:Y:S04]  /*5fa70*/  STL.64 [R1+0x588], R18 ;  /* 0x0005881201007387 */ /* 0x000fe80000100a00 */
[----:B0-----:R-:W2:Y:S04]  /*5fa80*/  LDL.LU R24, [R1+0xaf0] ;  /* 0x000af00001187983 */ /* 0x001ea80000300800 */
[----:B------:R-:W2:Y:S04]  /*5fa90*/  LDL.LU R25, [R1+0xaf4] ;  /* 0x000af40001197983 */ /* 0x000ea80000300800 */
[----:B-1----:R-:W2:Y:S04]  /*5faa0*/  LDL.LU R26, [R1+0xaf8] ;  /* 0x000af800011a7983 */ /* 0x002ea80000300800 */
[----:B------:R-:W2:Y:S04]  /*5fab0*/  LDL.LU R27, [R1+0xafc] ;  /* 0x000afc00011b7983 */ /* 0x000ea80000300800 */
[----:B------:R-:W-:Y:S04]  /*5fac0*/  STL.64 [R1+0x590], R4 ;  /* 0x0005900401007387 */ /* 0x000fe80000100a00 */
[----:B------:R0:W-:Y:S04]  /*5fad0*/  STL.64 [R1+0x598], R6 ;  /* 0x0005980601007387 */ /* 0x0001e80000100a00 */
[----:B0-----:R-:W3:Y:S04]  /*5fae0*/  LDL.LU.64 R6, [R1+0x4798] ;  /* 0x0047980001067983 */ /* 0x001ee80000300a00 */
[----:B------:R-:W4:Y:S04]  /*5faf0*/  LDL.LU.64 R4, [R1+0x4790] ;  /* 0x0047900001047983 */ /* 0x000f280000300a00 */
[----:B------:R-:W-:Y:S04]  /*5fb00*/  STL.64 [R1+0x4678], R10 ;  /* 0x0046780a01007387 */ /* 0x000fe80000100a00 */
[----:B------:R0:W-:Y:S04]  /*5fb10*/  STL.64 [R1+0x4670], R8 ;  /* 0x0046700801007387 */ /* 0x0001e80000100a00 */
[----:B0-----:R-:W2:Y:S01]  /*5fb20*/  LDL.64 R8, [R1+0x160] ;  /* 0x0001600001087983 */ /* 0x001ea20000100a00 */
[----:B------:R-:W0:Y:S01]  /*5fb30*/  S2R R18, SR_TID.X ;  /* 0x0000000000127919 */ /* 0x000e220000002100 */
[----:B----4-:R-:W-:-:S15]  /*5fb40*/  HMMA.16816.F32 R12, R20, R4, R12 ;  /* 0x00000004140c723c */ /* 0x010fde000000180c */
[----:B------:R-:W-:-:S04]  /*5fb50*/  NOP ;  /* 0x0000000000007918 */ /* 0x000fc80000000000 */
[----:B------:R-:W-:Y:S04]  /*5fb60*/  STL.64 [R1+0x5a0], R12 ;  /* 0x0005a00c01007387 */ /* 0x000fe80000100a00 */
[----:B------:R1:W-:Y:S04]  /*5fb70*/  STL.64 [R1+0x5a8], R14 ;  /* 0x0005a80e01007387 */ /* 0x0003e80000100a00 */
[----:B-1----:R-:W4:Y:S04]  /*5fb80*/  LDL.LU.64 R14, [R1+0x4788] ;  /* 0x00478800010e7983 */ /* 0x002f280000300a00 */
[----:B------:R-:W2:Y:S01]  /*5fb90*/  LDL.LU.64 R12, [R1+0x4780] ;  /* 0x00478000010c7983 */ /* 0x000ea20000300a00 */
[C---:B0-----:R-:W-:Y:S01]  /*5fba0*/  LOP3.LUT R19, R18.reuse, 0x7, RZ, 0xc0, !PT ;  /* 0x0000000712137812 */ /* 0x041fe200078ec0ff */
[----:B------:R-:W-:-:S04]  /*5fbb0*/  IMAD.SHL.U32 R17, R18, 0x2, RZ ;  /* 0x0000000212117824 */ /* 0x000fc800078e00ff */
[----:B------:R-:W-:Y:S02]  /*5fbc0*/  IMAD R19, R19, 0x110, RZ ;  /* 0x0000011013137824 */ /* 0x000fe400078e02ff */
[----:B------:R-:W-:-:S03]  /*5fbd0*/  IMAD.SHL.U32 R18, R18, 0x80, RZ ;  /* 0x0000008012127824 */ /* 0x000fc600078e00ff */
[----:B------:R-:W-:-:S04]  /*5fbe0*/  LOP3.LUT R19, R19, 0x10, R17, 0x78, !PT ;  /* 0x0000001013137812 */ /* 0x000fc800078e7811 */
[----:B------:R-:W-:-:S04]  /*5fbf0*/  LOP3.LUT R19, R19, 0x800, R18, 0xf8, !PT ;  /* 0x0000080013137812 */ /* 0x000fc800078ef812 */
[----:B------:R-:W-:-:S06]  /*5fc00*/  LOP3.LUT R19, R19, 0x40, RZ, 0x3c, !PT ;  /* 0x0000004013137812 */ /* 0x000fcc00078e3cff */
[----:B------:R-:W0:Y:S04]  /*5fc10*/  LDSM.16.MT88.4 R16, [R19+UR5+0x12080] ;  /* 0x012080051310783b */ /* 0x000e280008004200 */
[----:B------:R-:W-:Y:S04]  /*5fc20*/  STL.64 [R1+0x46a8], R4 ;  /* 0x0046a80401007387 */ /* 0x000fe80000100a00 */
[----:B0-----:R-:W-:Y:S04]  /*5fc30*/  STL.64 [R1+0x45b0], R18 ;  /* 0x0045b01201007387 */ /* 0x001fe80000100a00 */
[----:B------:R4:W-:Y:S02]  /*5fc40*/  STL.64 [R1+0x45a8], R16 ;  /* 0x0045a81001007387 */ /* 0x0009e40000100a00 */
[----:B----4-:R-:W-:-:S02]  /*5fc50*/  IMAD.MOV.U32 R16, RZ, RZ, R15 ;  /* 0x000000ffff107224 */ /* 0x010fc400078e000f */
[----:B------:R-:W-:Y:S02]  /*5fc60*/  IMAD.MOV.U32 R17, RZ, RZ, R14 ;  /* 0x000000ffff117224 */ /* 0x000fe400078e000e */
[----:B--2---:R-:W-:Y:S01]  /*5fc70*/  HMMA.16816.F32 R12, R20, R12, R24 ;  /* 0x0000000c140c723c */ /* 0x004fe20000001818 */
[----:B------:R-:W2:-:S15]  /*5fc80*/  LDL.LU.64 R26, [R1+0x4778] ;  /* 0x00477800011a7983 */ /* 0x000e9e0000300a00 */
[----:B------:R-:W-:-:S03]  /*5fc90*/  NOP ;  /* 0x0000000000007918 */ /* 0x000fc60000000000 */
[----:B------:R0:W-:Y:S04]  /*5fca0*/  STL.64 [R1+0x5b0], R12 ;  /* 0x0005b00c01007387 */ /* 0x0001e80000100a00 */
[----:B------:R1:W-:Y:S04]  /*5fcb0*/  STL.64 [R1+0x5b8], R14 ;  /* 0x0005b80e01007387 */ /* 0x0003e80000100a00 */
[----:B0-----:R-:W4:Y:S04]  /*5fcc0*/  LDL.LU R12, [R1+0x630] ;  /* 0x00063000010c7983 */ /* 0x001f280000300800 */
[----:B------:R-:W4:Y:S04]  /*5fcd0*/  LDL.LU R13, [R1+0x634] ;  /* 0x00063400010d7983 */ /* 0x000f280000300800 */
[----:B-1----:R-:W2:Y:S04]  /*5fce0*/  LDL.LU R14, [R1+0x638] ;  /* 0x00063800010e7983 */ /* 0x002ea80000300800 */
[----:B------:R-:W2:Y:S04]  /*5fcf0*/  LDL.LU R15, [R1+0x63c] ;  /* 0x00063c00010f7983 */ /* 0x000ea80000300800 */
[----:B--2---:R-:W-:Y:S04]  /*5fd00*/  STL.64 [R1+0x46e0], R14 ;  /* 0x0046e00e01007387 */ /* 0x004fe80000100a00 */
[----:B----4-:R3:W-:Y:S02]  /*5fd10*/  STL.64 [R1+0x46d8], R12 ;  /* 0x0046d80c01007387 */ /* 0x0107e40000100a00 */
[----:B---3--:R-:W-:-:S02]  /*5fd20*/  IMAD.MOV.U32 R12, RZ, RZ, R6 ;  /* 0x000000ffff0c7224 */ /* 0x008fc400078e0006 */
[----:B------:R-:W-:Y:S01]  /*5fd30*/  IMAD.MOV.U32 R13, RZ, RZ, R3 ;  /* 0x000000ffff0d7224 */ /* 0x000fe200078e0003 */
[----:B------:R-:W2:Y:S04]  /*5fd40*/  LDL.LU R6, [R1+0x4770] ;  /* 0x0047700001067983 */ /* 0x000ea80000300800 */
[----:B------:R0:W-:Y:S04]  /*5fd50*/  STL.64 [R1+0x46f8], R12 ;  /* 0x0046f80c01007387 */ /* 0x0001e80000100a00 */
[----:B0-----:R-:W3:Y:S04]  /*5fd60*/  LDL.LU R12, [R1+0xae0] ;  /* 0x000ae000010c7983 */ /* 0x001ee80000300800 */
[----:B------:R-:W3:Y:S04]  /*5fd70*/  LDL.LU R13, [R1+0xae4] ;  /* 0x000ae400010d7983 */ /* 0x000ee80000300800 */
[----:B------:R-:W3:Y:S04]  /*5fd80*/  LDL.LU R14, [R1+0xae8] ;  /* 0x000ae800010e7983 */ /* 0x000ee80000300800 */
[----:B------:R-:W3:Y:S01]  /*5fd90*/  LDL.LU R15, [R1+0xaec] ;  /* 0x000aec00010f7983 */ /* 0x000ee20000300800 */
[----:B------:R-:W-:-:S02]  /*5fda0*/  IMAD.MOV.U32 R25, RZ, RZ, R7 ;  /* 0x000000ffff197224 */ /* 0x000fc400078e0007 */
[----:B------:R-:W-:Y:S02]  /*5fdb0*/  IMAD.MOV.U32 R18, RZ, RZ, R8 ;  /* 0x000000ffff127224 */ /* 0x000fe400078e0008 */
[----:B------:R-:W-:Y:S01]  /*5fdc0*/  IMAD.MOV.U32 R3, RZ, RZ, R9 ;  /* 0x000000ffff037224 */ /* 0x000fe200078e0009 */
[----:B---3--:R-:W-:Y:S01]  /*5fdd0*/  HMMA.16816.F32 R12, R20, R8, R12 ;  /* 0x00000008140c723c */ /* 0x008fe2000000180c */
[----:B--2---:R-:W-:-:S15]  /*5fde0*/  IMAD.MOV.U32 R24, RZ, RZ, R6 ;  /* 0x000000ffff187224 */ /* 0x004fde00078e0006 */
[----:B------:R-:W-:-:S03]  /*5fdf0*/  NOP ;  /* 0x0000000000007918 */ /* 0x000fc60000000000 */
[----:B------:R0:W-:Y:S04]  /*5fe00*/  STL.64 [R1+0x5c0], R12 ;  /* 0x0005c00c01007387 */ /* 0x0001e80000100a00 */
[----:B------:R-:W-:Y:S01]  /*5fe10*/  STL.64 [R1+0x5c8], R14 ;  /* 0x0005c80e01007387 */ /* 0x000fe20000100a00 */
[----:B0-----:R-:W-:Y:S01]  /*5fe20*/  IMAD.MOV.U32 R12, RZ, RZ, R26 ;  /* 0x000000ffff0c7224 */ /* 0x001fe200078e001a */
[----:B------:R-:W-:Y:S02]  /*5fe30*/  MOV R13, R27 ;  /* 0x0000001b000d7202 */ /* 0x000fe40000000f00 */
[----:B------:R-:W2:Y:S04]  /*5fe40*/  LDL.LU R26, [R1+0x476c] ;  /* 0x00476c00011a7983 */ /* 0x000ea80000300800 */
[----:B------:R-:W3:Y:S04]  /*5fe50*/  LDL.LU R27, [R1+0x4768] ;  /* 0x00476800011b7983 */ /* 0x000ee80000300800 */
[----:B------:R-:W4:Y:S04]  /*5fe60*/  LDL.LU R6, [R1+0x4764] ;  /* 0x0047640001067983 */ /* 0x000f280000300800 */
[----:B------:R-:W4:Y:S04]  /*5fe70*/  LDL.LU R7, [R1+0x4760] ;  /* 0x0047600001077983 */ /* 0x000f280000300800 */
[----:B------:R0:W-:Y:S04]  /*5fe80*/  STL.64 [R1+0x4740], R24 ;  /* 0x0047401801007387 */ /* 0x0001e80000100a00 */
[----:B------:R-:W4:Y:S04]  /*5fe90*/  LDL.LU R8, [R1+0xab0] ;  /* 0x000ab00001087983 */ /* 0x000f280000300800 */
[----:B------:R-:W4:Y:S04]  /*5fea0*/  LDL.LU R9, [R1+0xab4] ;  /* 0x000ab40001097983 */ /* 0x000f280000300800 */
[----:B------:R-:W4:Y:S04]  /*5feb0*/  LDL.LU R10, [R1+0xab8] ;  /* 0x000ab800010a7983 */ /* 0x000f280000300800 */
[----:B------:R-:W4:Y:S01]  /*5fec0*/  LDL.LU R11, [R1+0xabc] ;  /* 0x000abc00010b7983 */ /* 0x000f220000300800 */
[----:B--2---:R-:W-:-:S02]  /*5fed0*/  IMAD.MOV.U32 R5, RZ, RZ, R26 ;  /* 0x000000ffff057224 */ /* 0x004fc400078e001a */
[----:B---3--:R-:W-:Y:S01]  /*5fee0*/  IMAD.MOV.U32 R4, RZ, RZ, R27 ;  /* 0x000000ffff047224 */ /* 0x008fe200078e001b */
[----:B----4-:R-:W-:Y:S04]  /*5fef0*/  STL.64 [R1+0x4750], R10 ;  /* 0x0047500a01007387 */ /* 0x010fe80000100a00 */
[----:B------:R1:W-:Y:S04]  /*5ff00*/  STL.64 [R1+0x4748], R8 ;  /* 0x0047480801007387 */ /* 0x0003e80000100a00 */
[----:B------:R2:W-:Y:S04]  /*5ff10*/  STL.64 [R1+0x4758], R4 ;  /* 0x0047580401007387 */ /* 0x0005e80000100a00 */
[----:B0-----:R-:W3:Y:S04]  /*5ff20*/  LDL.LU R24, [R1+0xac0] ;  /* 0x000ac00001187983 */ /* 0x001ee80000300800 */
[----:B------:R-:W3:Y:S04]  /*5ff30*/  LDL.LU R25, [R1+0xac4] ;  /* 0x000ac40001197983 */ /* 0x000ee80000300800 */
[----:B------:R-:W3:Y:S04]  /*5ff40*/  LDL.LU R26, [R1+0xac8] ;  /* 0x000ac800011a7983 */ /* 0x000ee80000300800 */
[----:B------:R-:W3:Y:S01]  /*5ff50*/  LDL.LU R27, [R1+0xacc] ;  /* 0x000acc00011b7983 */ /* 0x000ee20000300800 */
[----:B-1----:R-:W-:-:S03]  /*5ff60*/  IMAD.MOV.U32 R9, RZ, RZ, R6 ;  /* 0x000000ffff097224 */ /* 0x002fc600078e0006 */
[----:B--2---:R-:W2:Y:S04]  /*5ff70*/  LDL.LU R4, [R1+0xad0] ;  /* 0x000ad00001047983 */ /* 0x004ea80000300800 */
[----:B------:R-:W2:Y:S01]  /*5ff80*/  LDL.LU R5, [R1+0xad4] ;  /* 0x000ad40001057983 */ /* 0x000ea20000300800 */
[----:B------:R-:W-:-:S03]  /*5ff90*/  IMAD.MOV.U32 R8, RZ, RZ, R7 ;  /* 0x000000ffff087224 */ /* 0x000fc600078e0007 */
[----:B------:R-:W2:Y:S04]  /*5ffa0*/  LDL.LU R6, [R1+0xad8] ;  /* 0x000ad80001067983 */ /* 0x000ea80000300800 */
[----:B------:R-:W2:Y:S04]  /*5ffb0*/  LDL.LU R7, [R1+0xadc] ;  /* 0x000adc0001077983 */ /* 0x000ea80000300800 */
[----:B------:R-:W-:Y:S04]  /*5ffc0*/  STL.64 [R1+0x4710], R12 ;  /* 0x0047100c01007387 */ /* 0x000fe80000100a00 */
[----:B------:R-:W-:Y:S04]  /*5ffd0*/  STL [R1+0x46f0], R18 ;  /* 0x0046f01201007387 */ /* 0x000fe80000100800 */
[----:B------:R0:W-:Y:S04]  /*5ffe0*/  STL.64 [R1+0x46e8], R16 ;  /* 0x0046e81001007387 */ /* 0x0001e80000100a00 */
[----:B0-----:R-:W4:Y:S04]  /*5fff0*/  LDL.LU R16, [R1+0x640] ;  /* 0x0006400001107983 */ /* 0x001f280000300800 */
[----:B------:R-:W4:Y:S04]  /*60000*/  LDL.LU R17, [R1+0x644] ;  /* 0x0006440001117983 */ /* 0x000f280000300800 */
[----:B------:R-:W2:Y:S04]  /*60010*/  LDL.LU R18, [R1+0x648] ;  /* 0x0006480001127983 */ /* 0x000ea80000300800 */
[----:B------:R-:W2:Y:S01]  /*60020*/  LDL.LU R19, [R1+0x64c] ;  /* 0x00064c0001137983 */ /* 0x000ea20000300800 */
[----:B------:R-:W-:-:S02]  /*60030*/  IMAD.MOV.U32 R12, RZ, RZ, R29 ;  /* 0x000000ffff0c7224 */ /* 0x000fc400078e001d */
[----:B------:R-:W-:-:S05]  /*60040*/  IMAD.MOV.U32 R13, RZ, RZ, R28 ;  /* 0x000000ffff0d7224 */ /* 0x000fca00078e001c */
[----:B------:R-:W-:Y:S04]  /*60050*/  STL.64 [R1+0x4728], R12 ;  /* 0x0047280c01007387 */ /* 0x000fe80000100a00 */
        /* <DEDUP_REMOVED lines=10> */
[----:B------:R-:W4:Y:S04]  /*60100*/  LDL.LU R18, [R1+0xa98] ;  /* 0x000a980001127983 */ /* 0x000f280000300800 */
[----:B------:R-:W4:Y:S01]  /*60110*/  LDL.LU R19, [R1+0xa9c] ;  /* 0x000a9c0001137983 */ /* 0x000f220000300800 */
[C---:B------:R-:W-:Y:S03]  /*60120*/  HMMA.16816.F32 R8, R20.reuse, R8, R4 ;  /* 0x000000081408723c */ /* 0x040fe60000001804 */
[----:B----4-:R-:W-:Y:S04]  /*60130*/  STL.64 [R1+0x4738], R18 ;  /* 0x0047381201007387 */ /* 0x010fe80000100a00 */
[----:B--2---:R0:W-:Y:S04]  /*60140*/  STL.64 [R1+0x4730], R16 ;  /* 0x0047301001007387 */ /* 0x0041e80000100a00 */
[----:B0-----:R-:W2:Y:S04]  /*60150*/  LDL.LU R16, [R1+0xaa0] ;  /* 0x000aa00001107983 */ /* 0x001ea80000300800 */
[----:B------:R-:W2:Y:S04]  /*60160*/  LDL.LU R17, [R1+0xaa4] ;  /* 0x000aa40001117983 */ /* 0x000ea80000300800 */
[----:B------:R-:W2:Y:S04]  /*60170*/  LDL.LU R18, [R1+0xaa8] ;  /* 0x000aa80001127983 */ /* 0x000ea80000300800 */
[----:B------:R-:W2:Y:S04]  /*60180*/  LDL.LU R19, [R1+0xaac] ;  /* 0x000aac0001137983 */ /* 0x000ea80000300800 */
[----:B------:R-:W3:Y:S04]  /*60190*/  LDL.LU.64 R4, [R1+0x4758] ;  /* 0x0047580001047983 */ /* 0x000ee80000300a00 */
[----:B------:R-:W-:Y:S04]  /*601a0*/  STL.64 [R1+0x5d0], R8 ;  /* 0x0005d00801007387 */ /* 0x000fe80000100a00 */
[----:B------:R0:W-:Y:S04]  /*601b0*/  STL.64 [R1+0x5d8], R10 ;  /* 0x0005d80a01007387 */ /* 0x0001e80000100a00 */
[----:B0-----:R-:W4:Y:S04]  /*601c0*/  LDL.LU.64 R10, [R1+0x4750] ;  /* 0x00475000010a7983 */ /* 0x001f280000300a00 */
[----:B------:R-:W4:Y:S01]  /*601d0*/  LDL.LU.64 R8, [R1+0x4748] ;  /* 0x0047480001087983 */ /* 0x000f220000300a00 */
[----:B---3--:R-:W-:Y:S03]  /*601e0*/  HMMA.16816.F32 R4, R20, R4, R24 ;  /* 0x000000041404723c */ /* 0x008fe60000001818 */
[----:B------:R-:W4:-:S15]  /*601f0*/  LDL.LU.64 R24, [R1+0x4740] ;  /* 0x0047400001187983 */ /* 0x000f1e0000300a00 */
[----:B------:R-:W-:Y:S01]  /*60200*/  NOP ;  /* 0x0000000000007918 */ /* 0x000fe20000000000 */
[----:B------:R0:W-:Y:S04]  /*60210*/  STL.64 [R1+0x5e0], R4 ;  /* 0x0005e00401007387 */ /* 0x0001e80000100a00 */
[----:B------:R1:W-:Y:S04]  /*60220*/  STL.64 [R1+0x5e8], R6 ;  /* 0x0005e80601007387 */ /* 0x0003e80000100a00 */
[----:B0-----:R-:W3:Y:S01]  /*60230*/  LDL.LU R4, [R1+0x6d0] ;  /* 0x0006d00001047983 */ /* 0x001ee20000300800 */
[----:B----4-:R-:W-:-:S15]  /*60240*/  HMMA.16816.F32 R8, R20, R24, R8 ;  /* 0x000000181408723c */ /* 0x010fde0000001808 */
[----:B------:R-:W-:-:S04]  /*60250*/  NOP ;  /* 0x0000000000007918 */ /* 0x000fc80000000000 */
[----:B------:R-:W-:Y:S04]  /*60260*/  STL.64 [R1+0x5f0], R8 ;  /* 0x0005f00801007387 */ /* 0x000fe80000100a00 */
[----:B------:R-:W-:Y:S04]  /*60270*/  STL.64 [R1+0x5f8], R10 ;  /* 0x0005f80a01007387 */ /* 0x000fe80000100a00 */
[----:B------:R-:W3:Y:S04]  /*60280*/  LDL.LU R5, [R1+0x6d4] ;  /* 0x0006d40001057983 */ /* 0x000ee80000300800 */
[----:B-1----:R-:W4:Y:S04]  /*60290*/  LDL.LU R6, [R1+0x6d8] ;  /* 0x0006d80001067983 */ /* 0x002f280000300800 */
[----:B------:R-:W4:Y:S04]  /*602a0*/  LDL.LU R7, [R1+0x6dc] ;  /* 0x0006dc0001077983 */ /* 0x000f280000300800 */
[----:B----4-:R-:W-:Y:S04]  /*602b0*/  STL.64 [R1+0x46b8], R6 ;  /* 0x0046b80601007387 */ /* 0x010fe80000100a00 */
[----:B---3--:R0:W-:Y:S04]  /*602c0*/  STL.64 [R1+0x46b0], R4 ;  /* 0x0046b00401007387 */ /* 0x0081e80000100a00 */
[----:B------:R-:W3:Y:S04]  /*602d0*/  LDL.64 R24, [R1+0x10] ;  /* 0x0000100001187983 */ /* 0x000ee80000100a00 */
[----:B0-----:R-:W4:Y:S01]  /*602e0*/  LDL.64 R4, [R1+0x20] ;  /* 0x0000200001047983 */ /* 0x001f220000100a00 */
[----:B------:R-:W-:-:S02]  /*602f0*/  IMAD.MOV.U32 R12, RZ, RZ, R2 ;  /* 0x000000ffff0c7224 */ /* 0x000fc400078e0002 */
[----:B------:R-:W-:Y:S01]  /*60300*/  IMAD.MOV.U32 R13, RZ, RZ, R0 ;  /* 0x000000ffff0d7224 */ /* 0x000fe200078e0000 */
[----:B---3--:R0:W-:Y:S04]  /*60310*/  STL.64 [R1+0x46c0], R24 ;  /* 0x0046c01801007387 */ /* 0x0081e80000100a00 */
[----:B0-----:R-:W4:Y:S04]  /*60320*/  LDL.LU R24, [R1+0x650] ;  /* 0x0006500001187983 */ /* 0x001f280000300800 */
[----:B------:R-:W4:Y:S04]  /*60330*/  LDL.LU R25, [R1+0x654] ;  /* 0x0006540001197983 */ /* 0x000f280000300800 */
[----:B------:R-:W4:Y:S04]  /*60340*/  LDL.LU R26, [R1+0x658] ;  /* 0x00065800011a7983 */ /* 0x000f280000300800 */
[----:B------:R-:W4:Y:S04]  /*60350*/  LDL.LU R27, [R1+0x65c] ;  /* 0x00065c00011b7983 */ /* 0x000f280000300800 */
[----:B------:R-:W3:Y:S04]  /*60360*/  LDL.LU R8, [R1+0x680] ;  /* 0x0006800001087983 */ /* 0x000ee80000300800 */
[----:B------:R-:W3:Y:S04]  /*60370*/  LDL.LU R9, [R1+0x684] ;  /* 0x0006840001097983 */ /* 0x000ee80000300800 */
[----:B------:R-:W3:Y:S04]  /*60380*/  LDL.LU R10, [R1+0x688] ;  /* 0x00068800010a7983 */ /* 0x000ee80000300800 */
[----:B------:R-:W3:Y:S01]  /*60390*/  LDL.LU R11, [R1+0x68c] ;  /* 0x00068c00010b7983 */ /* 0x000ee20000300800 */
[C---:B--2---:R-:W-:Y:S03]  /*603a0*/  HMMA.16816.F32 R12, R20.reuse, R12, R16 ;  /* 0x0000000c140c723c */ /* 0x044fe60000001810 */
[----:B---3--:R-:W-:Y:S04]  /*603b0*/  STL.64 [R1+0x4688], R10 ;  /* 0x0046880a01007387 */ /* 0x008fe80000100a00 */
[----:B------:R0:W-:Y:S04]  /*603c0*/  STL.64 [R1+0x4680], R8 ;  /* 0x0046800801007387 */ /* 0x0001e80000100a00 */
[----:B0-----:R-:W2:Y:S04]  /*603d0*/  LDL.64 R8, [R1] ;  /* 0x0000000001087983 */ /* 0x001ea80000100a00 */
[----:B------:R-:W3:Y:S04]  /*603e0*/  LDL.LU.64 R18, [R1+0x4738] ;  /* 0x0047380001127983 */ /* 0x000ee80000300a00 */
[----:B------:R-:W3:Y:S04]  /*603f0*/  LDL.LU.64 R16, [R1+0x4730] ;  /* 0x0047300001107983 */ /* 0x000ee80000300a00 */
        /* <DEDUP_REMOVED lines=16> */
[----:B------:R-:W3:Y:S04]  /*60500*/  LDL.LU R18, [R1+0x46f0] ;  /* 0x0046f00001127983 */ /* 0x000ee80000300800 */
[----:B------:R-:W2:-:S13]  /*60510*/  LDL.LU.64 R16, [R1+0x46e8] ;  /* 0x0046e80001107983 */ /* 0x000e9a0000300a00 */
[----:B------:R-:W-:Y:S04]  /*60520*/  STL.64 [R1+0x640], R12 ;  /* 0x0006400c01007387 */ /* 0x000fe80000100a00 */
[----:B------:R0:W-:Y:S04]  /*60530*/  STL.64 [R1+0x648], R14 ;  /* 0x0006480e01007387 */ /* 0x0001e80000100a00 */
[----:B0-----:R-:W2:Y:S04]  /*60540*/  LDL.LU.64 R14, [R1+0x46e0] ;  /* 0x0046e000010e7983 */ /* 0x001ea80000300a00 */
[----:B------:R-:W2:Y:S02]  /*60550*/  LDL.LU.64 R12, [R1+0x46d8] ;  /* 0x0046d800010c7983 */ /* 0x000ea40000300a00 */
[----:B--2---:R-:W-:Y:S02]  /*60560*/  HMMA.16816.F32 R20, R20, R16, R12 ;  /* 0x000000101414723c */ /* 0x004fe4000000180c */
[----:B------:R-:W4:Y:S04]  /*60570*/  LDL.LU.64 R14, [R1+0x46d0] ;  /* 0x0046d000010e7983 */ /* 0x000f280000300a00 */
[----:B------:R-:W4:-:S13]  /*60580*/  LDL.LU.64 R12, [R1+0x46c8] ;  /* 0x0046c800010c7983 */ /* 0x000f1a0000300a00 */
[----:B------:R0:W-:Y:S04]  /*60590*/  STL.64 [R1+0x630], R20 ;  /* 0x0006301401007387 */ /* 0x0001e80000100a00 */
[----:B------:R1:W-:Y:S04]  /*605a0*/  STL.64 [R1+0x638], R22 ;  /* 0x0006381601007387 */ /* 0x0003e80000100a00 */
[----:B0-----:R-:W2:Y:S04]  /*605b0*/  LDL.LU R20, [R1+0x6a0] ;  /* 0x0006a00001147983 */ /* 0x001ea80000300800 */
[----:B------:R-:W2:Y:S04]  /*605c0*/  LDL.LU R21, [R1+0x6a4] ;  /* 0x0006a40001157983 */ /* 0x000ea80000300800 */
[----:B-1----:R-:W2:Y:S04]  /*605d0*/  LDL.LU R22, [R1+0x6a8] ;  /* 0x0006a80001167983 */ /* 0x002ea80000300800 */
[----:B------:R-:W2:Y:S04]  /*605e0*/  LDL.LU R23, [R1+0x6ac] ;  /* 0x0006ac0001177983 */ /* 0x000ea80000300800 */
[----:B--2---:R-:W-:Y:S04]  /*605f0*/  STL.64 [R1+0x4668], R22 ;  /* 0x0046681601007387 */ /* 0x004fe80000100a00 */
[----:B------:R0:W-:Y:S04]  /*60600*/  STL.64 [R1+0x4660], R20 ;  /* 0x0046601401007387 */ /* 0x0001e80000100a00 */
[----:B0-----:R-:W2:Y:S04]  /*60610*/  LDL.LU R20, [R1+0x690] ;  /* 0x0006900001147983 */ /* 0x001ea80000300800 */
[----:B------:R-:W2:Y:S04]  /*60620*/  LDL.LU R21, [R1+0x694] ;  /* 0x0006940001157983 */ /* 0x000ea80000300800 */
[----:B------:R-:W2:Y:S04]  /*60630*/  LDL.LU R22, [R1+0x698] ;  /* 0x0006980001167983 */ /* 0x000ea80000300800 */
[----:B------:R-:W2:Y:S01]  /*60640*/  LDL.LU R23, [R1+0x69c] ;  /* 0x00069c0001177983 */ /* 0x000ea20000300800 */
[----:B----4-:R-:W-:Y:S01]  /*60650*/  HMMA.16816.F32 R24, R12, R4, R24 ;  /* 0x000000040c18723c */ /* 0x010fe20000001818 */
[----:B------:R-:W-:Y:S01]  /*60660*/  MOV R2, R4 ;  /* 0x0000000400027202 */ /* 0x000fe20000000f00 */
[----:B------:R-:W-:Y:S01]  /*60670*/  IMAD.MOV.U32 R0, RZ, RZ, R5 ;  /* 0x000000ffff007224 */ /* 0x000fe200078e0005 */
[----:B--2---:R-:W-:Y:S04]  /*60680*/  STL.64 [R1+0x4698], R22 ;  /* 0x0046981601007387 */ /* 0x004fe80000100a00 */
[----:B------:R0:W-:Y:S04]  /*60690*/  STL.64 [R1+0x4690], R20 ;  /* 0x0046901401007387 */ /* 0x0001e80000100a00 */
[----:B0-----:R-:W2:Y:S04]  /*606a0*/  LDL.LU R20, [R1+0x6c0] ;  /* 0x0006c00001147983 */ /* 0x001ea80000300800 */
[----:B------:R-:W2:Y:S04]  /*606b0*/  LDL.LU R21, [R1+0x6c4] ;  /* 0x0006c40001157983 */ /* 0x000ea80000300800 */
[----:B------:R-:W2:Y:S04]  /*606c0*/  LDL.LU R22, [R1+0x6c8] ;  /* 0x0006c80001167983 */ /* 0x000ea80000300800 */
[----:B------:R-:W2:Y:S04]  /*606d0*/  LDL.LU R23, [R1+0x6cc] ;  /* 0x0006cc0001177983 */ /* 0x000ea80000300800 */
[----:B------:R-:W-:Y:S04]  /*606e0*/  STL.64 [R1+0x45c0], R16 ;  /* 0x0045c01001007387 */ /* 0x000fe80000100a00 */
[----:B------:R0:W-:Y:S04]  /*606f0*/  STL.64 [R1+0x650], R24 ;  /* 0x0006501801007387 */ /* 0x0001e80000100a00 */
[----:B------:R-:W-:Y:S04]  /*60700*/  STL.64 [R1+0x658], R26 ;  /* 0x0006581a01007387 */ /* 0x000fe80000100a00 */
[----:B0-----:R-:W4:Y:S04]  /*60710*/  LDL.LU.64 R24, [R1+0x46c0] ;  /* 0x0046c00001187983 */ /* 0x001f280000300a00 */
[----:B------:R-:W4:Y:S04]  /*60720*/  LDL.LU.64 R6, [R1+0x46b8] ;  /* 0x0046b80001067983 */ /* 0x000f280000300a00 */
[----:B------:R-:W4:Y:S01]  /*60730*/  LDL.LU.64 R4, [R1+0x46b0] ;  /* 0x0046b00001047983 */ /* 0x000f220000300a00 */
[----:B------:R-:W-:-:S02]  /*60740*/  IMAD.MOV.U32 R17, RZ, RZ, R8 ;  /* 0x000000ffff117224 */ /* 0x000fc400078e0008 */
[----:B------:R-:W-:Y:S01]  /*60750*/  IMAD.MOV.U32 R16, RZ, RZ, R9 ;  /* 0x000000ffff107224 */ /* 0x000fe200078e0009 */
[C---:B--2---:R-:W-:Y:S08]  /*60760*/  HMMA.16816.F32 R20, R12.reuse, R8, R20 ;  /* 0x000000080c14723c */ /* 0x044ff00000001814 */
[----:B----4-:R-:W-:-:S15]  /*60770*/  HMMA.16816.F32 R4, R12, R24, R4 ;  /* 0x000000180c04723c */ /* 0x010fde0000001804 */
[----:B------:R-:W-:-:S04]  /*60780*/  NOP ;  /* 0x0000000000007918 */ /* 0x000fc80000000000 */
[----:B------:R0:W-:Y:S04]  /*60790*/  STL.64 [R1+0x660], R4 ;  /* 0x0006600401007387 */ /* 0x0001e80000100a00 */
[----:B------:R1:W-:Y:S04]  /*607a0*/  STL.64 [R1+0x668], R6 ;  /* 0x0006680601007387 */ /* 0x0003e80000100a00 */
[----:B0-----:R-:W2:Y:S01]  /*607b0*/  LDL.LU.64 R4, [R1+0x46a8] ;  /* 0x0046a80001047983 */ /* 0x001ea20000300a00 */
[----:B-1----:R-:W-:Y:S02]  /*607c0*/  IMAD.MOV.U32 R7, RZ, RZ, R24 ;  /* 0x000000ffff077224 */ /* 0x002fe400078e0018 */
[----:B------:R-:W-:-:S02]  /*607d0*/  IMAD.MOV.U32 R6, RZ, RZ, R25 ;  /* 0x000000ffff067224 */ /* 0x000fc400078e0019 */
[----:B------:R-:W4:Y:S04]  /*607e0*/  LDL.LU.64 R24, [R1+0x46a0] ;  /* 0x0046a00001187983 */ /* 0x000f280000300a00 */
[----:B------:R-:W-:Y:S04]  /*607f0*/  STL.64 [R1+0x670], R20 ;  /* 0x0006701401007387 */ /* 0x000fe80000100a00 */
[----:B------:R0:W-:Y:S04]  /*60800*/  STL.64 [R1+0x678], R22 ;  /* 0x0006781601007387 */ /* 0x0001e80000100a00 */
[----:B0-----:R-:W2:Y:S04]  /*60810*/  LDL.LU.64 R22, [R1+0x4698] ;  /* 0x0046980001167983 */ /* 0x001ea80000300a00 */
[----:B------:R-:W2:Y:S04]  /*60820*/  LDL.LU.64 R20, [R1+0x4690] ;  /* 0x0046900001147983 */ /* 0x000ea80000300a00 */
[----:B------:R-:W4:Y:S04]  /*60830*/  LDL.LU.64 R10, [R1+0x4688] ;  /* 0x00468800010a7983 */ /* 0x000f280000300a00 */
[----:B------:R-:W4:Y:S04]  /*60840*/  LDL.LU.64 R8, [R1+0x4680] ;  /* 0x0046800001087983 */ /* 0x000f280000300a00 */
[----:B------:R0:W-:Y:S04]  /*60850*/  STL.64 [R1+0x4650], R16 ;  /* 0x0046501001007387 */ /* 0x0001e80000100a00 */
[----:B0-----:R-:W2:Y:S01]  /*60860*/  LDL.64 R16, [R1+0x50] ;  /* 0x0000500001107983 */ /* 0x001ea20000100a00 */
[----:B----4-:R-:W-:-:S15]  /*60870*/  HMMA.16816.F32 R8, R12, R24, R8 ;  /* 0x000000180c08723c */ /* 0x010fde0000001808 */
[----:B------:R-:W-:-:S04]  /*60880*/  NOP ;  /* 0x0000000000007918 */ /* 0x000fc80000000000 */
[----:B------:R-:W-:Y:S04]  /*60890*/  STL.64 [R1+0x680], R8 ;  /* 0x0006800801007387 */ /* 0x000fe80000100a00 */
[----:B------:R0:W-:Y:S04]  /*608a0*/  STL.64 [R1+0x688], R10 ;  /* 0x0006880a01007387 */ /* 0x0001e80000100a00 */
[----:B0-----:R-:W4:Y:S04]  /*608b0*/  LDL.LU.64 R10, [R1+0x4678] ;  /* 0x00467800010a7983 */ /* 0x001f280000300a00 */
[----:B------:R-:W2:Y:S01]  /*608c0*/  LDL.LU.64 R8, [R1+0x4670] ;  /* 0x0046700001087983 */ /* 0x000ea20000300a00 */
[----:B------:R-:W0:Y:S01]  /*608d0*/  S2R R26, SR_TID.X ;  /* 0x00000000001a7919 */ /* 0x000e220000002100 */
[----:B--2---:R-:W-:-:S15]  /*608e0*/  HMMA.16816.F32 R20, R12, R8, R20 ;  /* 0x000000080c14723c */ /* 0x004fde0000001814 */
[----:B------:R-:W-:-:S04]  /*608f0*/  NOP ;  /* 0x0000000000007918 */ /* 0x000fc80000000000 */
[----:B------:R-:W-:Y:S04]  /*60900*/  STL.64 [R1+0x690], R20 ;  /* 0x0006901401007387 */ /* 0x000fe80000100a00 */
[----:B------:R1:W-:Y:S04]  /*60910*/  STL.64 [R1+0x698], R22 ;  /* 0x0006981601007387 */ /* 0x0003e80000100a00 */
[----:B-1----:R-:W2:Y:S04]  /*60920*/  LDL.LU.64 R22, [R1+0x4668] ;  /* 0x0046680001167983 */ /* 0x002ea80000300a00 */
[----:B------:R-:W2:Y:S04]  /*60930*/  LDL.LU.64 R20, [R1+0x4660] ;  /* 0x0046600001147983 */ /* 0x000ea80000300a00 */
[----:B----4-:R-:W-:Y:S04]  /*60940*/  STL.64 [R1+0x4560], R10 ;  /* 0x0045600a01007387 */ /* 0x010fe80000100a00 */
[----:B------:R3:W-:Y:S02]  /*60950*/  STL.64 [R1+0x4558], R8 ;  /* 0x0045580801007387 */ /* 0x0007e40000100a00 */
[----:B---3--:R-:W-:-:S02]  /*60960*/  IMAD.MOV.U32 R8, RZ, RZ, R18 ;  /* 0x000000ffff087224 */ /* 0x008fc400078e0012 */
[----:B------:R-:W-:-:S05]  /*60970*/  IMAD.MOV.U32 R9, RZ, RZ, R3 ;  /* 0x000000ffff097224 */ /* 0x000fca00078e0003 */
[----:B------:R1:W-:Y:S04]  /*60980*/  STL.64 [R1+0x4658], R8 ;  /* 0x0046580801007387 */ /* 0x0003e80000100a00 */
[----:B-1----:R-:W3:Y:S04]  /*60990*/  LDL.LU R8, [R1+0xc90] ;  /* 0x000c900001087983 */ /* 0x002ee80000300800 */
[----:B------:R-:W3:Y:S04]  /*609a0*/  LDL.LU R9, [R1+0xc94] ;  /* 0x000c940001097983 */ /* 0x000ee80000300800 */
[----:B------:R-:W3:Y:S04]  /*609b0*/  LDL.LU R10, [R1+0xc98] ;  /* 0x000c9800010a7983 */ /* 0x000ee80000300800 */
[----:B------:R-:W3:Y:S01]  /*609c0*/  LDL.LU R11, [R1+0xc9c] ;  /* 0x000c9c00010b7983 */ /* 0x000ee20000300800 */
[C---:B0-----:R-:W-:Y:S01]  /*609d0*/  LOP3.LUT R27, R26.reuse, 0x7, RZ, 0xc0, !PT ;  /* 0x000000071a1b7812 */ /* 0x041fe200078ec0ff */
[----:B------:R-:W-:-:S04]  /*609e0*/  IMAD.SHL.U32 R28, R26, 0x2, RZ ;  /* 0x000000021a1c7824 */ /* 0x000fc800078e00ff */
[----:B------:R-:W-:Y:S02]  /*609f0*/  IMAD R27, R27, 0x110, RZ ;  /* 0x000001101b1b7824 */ /* 0x000fe400078e02ff */
[----:B------:R-:W-:-:S03]  /*60a00*/  IMAD.SHL.U32 R26, R26, 0x80, RZ ;  /* 0x000000801a1a7824 */ /* 0x000fc600078e00ff */
[----:B------:R-:W-:-:S04]  /*60a10*/  LOP3.LUT R27, R27, 0x10, R28, 0x78, !PT ;  /* 0x000000101b1b7812 */ /* 0x000fc800078e781c */
[----:B------:R-:W-:Y:S01]  /*60a20*/  LOP3.LUT R27, R27, 0x800, R26, 0xf8, !PT ;  /* 0x000008001b1b7812 */ /* 0x000fe200078ef81a */
[----:B------:R-:W-:Y:S04]  /*60a30*/  STL [R1+0x453c], R4 ;  /* 0x00453c0401007387 */ /* 0x000fe80000100800 */
[----:B------:R-:W-:Y:S01]  /*60a40*/  STL [R1+0x4538], R5 ;  /* 0x0045380501007387 */ /* 0x000fe20000100800 */
[----:B------:R-:W-:Y:S01]  /*60a50*/  LOP3.LUT R27, R27, 0x60, RZ, 0x3c, !PT ;  /* 0x000000601b1b7812 */ /* 0x000fe200078e3cff */
[----:B--2---:R-:W-:-:S15]  /*60a60*/  HMMA.16816.F32 R20, R12, R4, R20 ;  /* 0x000000040c14723c */ /* 0x004fde0000001814 */
[----:B------:R-:W-:-:S04]  /*60a70*/  NOP ;  /* 0x0000000000007918 */ /* 0x000fc80000000000 */
[----:B------:R-:W-:Y:S04]  /*60a80*/  STL.64 [R1+0x6a0], R20 ;  /* 0x0006a01401007387 */ /* 0x000fe80000100a00 */
[----:B------:R-:W-:Y:S04]  /*60a90*/  STL.64 [R1+0x6a8], R22 ;  /* 0x0006a81601007387 */ /* 0x000fe80000100a00 */
[----:B------:R-:W0:Y:S04]  /*60aa0*/  LDSM.16.MT88.4 R20, [R27+UR5+0x12000] ;  /* 0x012000051b14783b */ /* 0x000e280008004200 */
[----:B------:R-:W-:Y:S01]  /*60ab0*/  STL [R1+0x4540], R27 ;  /* 0x0045401b01007387 */ /* 0x000fe20000100800 */
[----:B---3--:R-:W-:Y:S03]  /*60ac0*/  HMMA.16816.F32 R8, R12, R16, R8 ;  /* 0x000000100c08723c */ /* 0x008fe60000001808 */
[----:B0-----:R-:W-:Y:S04]  /*60ad0*/  STL.64 [R1+0x4470], R22 ;  /* 0x0044701601007387 */ /* 0x001fe80000100a00 */
[----:B------:R0:W-:Y:S04]  /*60ae0*/  STL.64 [R1+0x4468], R20 ;  /* 0x0044681401007387 */ /* 0x0001e80000100a00 */
[----:B0-----:R-:W2:Y:S04]  /*60af0*/  LDL.LU R20, [R1+0xc80] ;  /* 0x000c800001147983 */ /* 0x001ea80000300800 */
[----:B------:R-:W2:Y:S04]  /*60b00*/  LDL.LU R21, [R1+0xc84] ;  /* 0x000c840001157983 */ /* 0x000ea80000300800 */
[----:B------:R-:W2:Y:S04]  /*60b10*/  LDL.LU R22, [R1+0xc88] ;  /* 0x000c880001167983 */ /* 0x000ea80000300800 */
[----:B------:R-:W2:Y:S04]  /*60b20*/  LDL.LU R23, [R1+0xc8c] ;  /* 0x000c8c0001177983 */ /* 0x000ea80000300800 */
[----:B------:R0:W-:Y:S04]  /*60b30*/  STL.64 [R1+0x6c0], R8 ;  /* 0x0006c00801007387 */ /* 0x0001e80000100a00 */
[----:B------:R2:W-:Y:S04]  /*60b40*/  STL.64 [R1+0x6c8], R10 ;  /* 0x0006c80a01007387 */ /* 0x0005e80000100a00 */
[----:B0-----:R-:W2:Y:S01]  /*60b50*/  LDL.LU.64 R8, [R1+0x4658] ;  /* 0x0046580001087983 */ /* 0x001ea20000300a00 */
[----:B------:R-:W-:Y:S01]  /*60b60*/  MOV R3, R17 ;  /* 0x0000001100037202 */ /* 0x000fe20000000f00 */
[----:B------:R-:W-:-:S02]  /*60b70*/  IMAD.MOV.U32 R26, RZ, RZ, R16 ;  /* 0x000000ffff1a7224 */ /* 0x000fc400078e0010 */
[----:B------:R-:W3:Y:S04]  /*60b80*/  LDL.LU.64 R16, [R1+0x4650] ;  /* 0x0046500001107983 */ /* 0x000ee80000300a00 */
[----:B------:R-:W-:Y:S04]  /*60b90*/  STL [R1+0x4548], R3 ;  /* 0x0045480301007387 */ /* 0x000fe80000100800 */
[----:B------:R-:W-:Y:S04]  /*60ba0*/  STL [R1+0x4544], R26 ;  /* 0x0045441a01007387 */ /* 0x000fe80000100800 */
[----:B------:R-:W-:Y:S01]  /*60bb0*/  STL.64 [R1+0x4610], R24 ;  /* 0x0046101801007387 */ /* 0x000fe20000100a00 */
[----:B--2---:R-:W-:Y:S03]  /*60bc0*/  HMMA.16816.F32 R8, R12, R8, R20 ;  /* 0x000000080c08723c */ /* 0x004fe60000001814 */
[----:B------:R-:W2:-:S15]  /*60bd0*/  LDL.LU R20, [R1+0x8c0] ;  /* 0x0008c00001147983 */ /* 0x000e9e0000300800 */
[----:B------:R-:W-:Y:S01]  /*60be0*/  NOP ;  /* 0x0000000000007918 */ /* 0x000fe20000000000 */
[----:B------:R3:W-:Y:S04]  /*60bf0*/  STL.64 [R1+0x6d0], R8 ;  /* 0x0006d00801007387 */ /* 0x0007e80000100a00 */
[----:B------:R-:W-:Y:S04]  /*60c00*/  STL.64 [R1+0x6d8], R10 ;  /* 0x0006d80a01007387 */ /* 0x000fe80000100a00 */
[----:B------:R-:W2:Y:S04]  /*60c10*/  LDL.LU R21, [R1+0x8c4] ;  /* 0x0008c40001157983 */ /* 0x000ea80000300800 */
[----:B------:R-:W4:Y:S04]  /*60c20*/  LDL.LU R22, [R1+0x8c8] ;  /* 0x0008c80001167983 */ /* 0x000f280000300800 */
[----:B------:R-:W4:Y:S01]  /*60c30*/  LDL.LU R23, [R1+0x8cc] ;  /* 0x0008cc0001177983 */ /* 0x000f220000300800 */
[----:B---3--:R-:W-:-:S02]  /*60c40*/  IMAD.MOV.U32 R8, RZ, RZ, R17 ;  /* 0x000000ffff087224 */ /* 0x008fc400078e0011 */
[----:B------:R-:W-:Y:S01]  /*60c50*/  IMAD.MOV.U32 R9, RZ, RZ, R16 ;  /* 0x000000ffff097224 */ /* 0x000fe200078e0010 */
[----:B----4-:R-:W-:Y:S04]  /*60c60*/  STL.64 [R1+0x4570], R22 ;  /* 0x0045701601007387 */ /* 0x010fe80000100a00 */
[----:B--2---:R0:W-:Y:S04]  /*60c70*/  STL.64 [R1+0x4568], R20 ;  /* 0x0045681401007387 */ /* 0x0041e80000100a00 */
        /* <DEDUP_REMOVED lines=8> */
[----:B--2---:R-:W-:Y:S04]  /*60d00*/  STL.64 [R1+0x4580], R20 ;  /* 0x0045801401007387 */ /* 0x004fe80000100a00 */
[----:B------:R0:W-:Y:S02]  /*60d10*/  STL.64 [R1+0x4590], R8 ;  /* 0x0045900801007387 */ /* 0x0001e40000100a00 */
[----:B0-----:R-:W-:-:S02]  /*60d20*/  IMAD.MOV.U32 R8, RZ, RZ, R2 ;  /* 0x000000ffff087224 */ /* 0x001fc400078e0002 */
[----:B------:R-:W-:-:S05]  /*60d30*/  IMAD.MOV.U32 R9, RZ, RZ, R0 ;  /* 0x000000ffff097224 */ /* 0x000fca00078e0000 */
[----:B------:R0:W-:Y:S04]  /*60d40*/  STL.64 [R1+0x45b8], R8 ;  /* 0x0045b80801007387 */ /* 0x0001e80000100a00 */
[----:B------:R-:W2:Y:S04]  /*60d50*/  LDL.LU R20, [R1+0x8f0] ;  /* 0x0008f00001147983 */ /* 0x000ea80000300800 */
[----:B------:R-:W2:Y:S04]  /*60d60*/  LDL.LU R21, [R1+0x8f4] ;  /* 0x0008f40001157983 */ /* 0x000ea80000300800 */
[----:B------:R-:W3:Y:S04]  /*60d70*/  LDL.LU R22, [R1+0x8f8] ;  /* 0x0008f80001167983 */ /* 0x000ee80000300800 */
[----:B------:R-:W3:Y:S04]  /*60d80*/  LDL.LU R23, [R1+0x8fc] ;  /* 0x0008fc0001177983 */ /* 0x000ee80000300800 */
[----:B------:R-:W4:Y:S04]  /*60d90*/  LDL.64 R16, [R1+0xf0] ;  /* 0x0000f00001107983 */ /* 0x000f280000100a00 */
[----:B----4-:R1:W-:Y:S04]  /*60da0*/  STL.64 [R1+0x45d8], R16 ;  /* 0x0045d81001007387 */ /* 0x0103e80000100a00 */
[----:B0-----:R-:W4:Y:S04]  /*60db0*/  LDL.LU R8, [R1+0x910] ;  /* 0x0009100001087983 */ /* 0x001f280000300800 */
[----:B------:R-:W4:Y:S04]  /*60dc0*/  LDL.LU R9, [R1+0x914] ;  /* 0x0009140001097983 */ /* 0x000f280000300800 */
[----:B------:R-:W2:Y:S04]  /*60dd0*/  LDL.LU R10, [R1+0x918] ;  /* 0x00091800010a7983 */ /* 0x000ea80000300800 */
[----:B------:R-:W2:Y:S04]  /*60de0*/  LDL.LU R11, [R1+0x91c] ;  /* 0x00091c00010b7983 */ /* 0x000ea80000300800 */
[----:B-1----:R-:W2:Y:S04]  /*60df0*/  LDL.64 R16, [R1+0x100] ;  /* 0x0001000001107983 */ /* 0x002ea80000100a00 */
        /* <DEDUP_REMOVED lines=17> */
[----:B--2---:R-:W-:Y:S04]  /*60f10*/  STL.64 [R1+0x4640], R6 ;  /* 0x0046400601007387 */ /* 0x004fe80000100a00 */
[----:B------:R0:W-:Y:S04]  /*60f20*/  STL.64 [R1+0x4638], R4 ;  /* 0x0046380401007387 */ /* 0x0001e80000100a00 */
[----:B0-----:R-:W2:Y:S04]  /*60f30*/  LDL.64 R4, [R1+0x150] ;  /* 0x0001500001047983 */ /* 0x001ea80000100a00 */
[----:B------:R-:W-:Y:S04]  /*60f40*/  STL.64 [R1+0x4620], R26 ;  /* 0x0046201a01007387 */ /* 0x000fe80000100a00 */
[----:B------:R0:W-:Y:S04]  /*60f50*/  STL.64 [R1+0x4618], R24 ;  /* 0x0046181801007387 */ /* 0x0001e80000100a00 */
[----:B0-----:R-:W2:Y:S04]  /*60f60*/  LDL.64 R24, [R1+0x130] ;  /* 0x0001300001187983 */ /* 0x001ea80000100a00 */
[----:B--2---:R0:W-:Y:S04]  /*60f70*/  STL.64 [R1+0x4630], R24 ;  /* 0x0046301801007387 */ /* 0x0041e80000100a00 */
[----:B0-----:R-:W2:Y:S04]  /*60f80*/  LDL.64 R24, [R1+0x140] ;  /* 0x0001400001187983 */ /* 0x001ea80000100a00 */
[----:B--2---:R0:W-:Y:S04]  /*60f90*/  STL.64 [R1+0x4648], R24 ;  /* 0x0046481801007387 */ /* 0x0041e80000100a00 */
[----:B0-----:R-:W2:Y:S04]  /*60fa0*/  LDL.LU R24, [R1+0xc70] ;  /* 0x000c700001187983 */ /* 0x001ea80000300800 */
[----:B------:R-:W2:Y:S04]  /*60fb0*/  LDL.LU R25, [R1+0xc74] ;  /* 0x000c740001197983 */ /* 0x000ea80000300800 */
[----:B------:R-:W2:Y:S04]  /*60fc0*/  LDL.LU R26, [R1+0xc78] ;  /* 0x000c7800011a7983 */ /* 0x000ea80000300800 */
[----:B------:R-:W2:Y:S04]  /*60fd0*/  LDL.LU R27, [R1+0xc7c] ;  /* 0x000c7c00011b7983 */ /* 0x000ea80000300800 */
[----:B------:R-:W2:Y:S04]  /*60fe0*/  LDL.64 R16, [R1+0x120] ;  /* 0x0001200001107983 */ /* 0x000ea80000100a00 */
[----:B--2---:R0:W-:Y:S04]  /*60ff0*/  STL.64 [R1+0x4628], R16 ;  /* 0x0046281001007387 */ /* 0x0041e80000100a00 */
[----:B0-----:R-:W2:Y:S04]  /*61000*/  LDL.LU R16, [R1+0xc50] ;  /* 0x000c500001107983 */ /* 0x001ea80000300800 */
[----:B------:R-:W2:Y:S04]  /*61010*/  LDL.LU R17, [R1+0xc54] ;  /* 0x000c540001117983 */ /* 0x000ea80000300800 */
[----:B------:R-:W2:Y:S04]  /*61020*/  LDL.LU R18, [R1+0xc58] ;  /* 0x000c580001127983 */ /* 0x000ea80000300800 */
[----:B------:R-:W2:Y:S04]  /*61030*/  LDL.LU R19, [R1+0xc5c] ;  /* 0x000c5c0001137983 */ /* 0x000ea80000300800 */
[----:B----4-:R-:W-:Y:S04]  /*61040*/  STL.64 [R1+0x45e8], R10 ;  /* 0x0045e80a01007387 */ /* 0x010fe80000100a00 */
[----:B------:R0:W-:Y:S04]  /*61050*/  STL.64 [R1+0x45e0], R8 ;  /* 0x0045e00801007387 */ /* 0x0001e80000100a00 */
[----:B0-----:R-:W4:Y:S04]  /*61060*/  LDL.LU R8, [R1+0xc20] ;  /* 0x000c200001087983 */ /* 0x001f280000300800 */
[----:B------:R-:W4:Y:S04]  /*61070*/  LDL.LU R9, [R1+0xc24] ;  /* 0x000c240001097983 */ /* 0x000f280000300800 */
[----:B------:R-:W2:Y:S04]  /*61080*/  LDL.LU R10, [R1+0xc28] ;  /* 0x000c2800010a7983 */ /* 0x000ea80000300800 */
[----:B------:R-:W2:Y:S01]  /*61090*/  LDL.LU R11, [R1+0xc2c] ;  /* 0x000c2c00010b7983 */ /* 0x000ea20000300800 */
[----:B------:R-:W-:Y:S01]  /*610a0*/  HMMA.16816.F32 R24, R12, R4, R24 ;  /* 0x000000040c18723c */ /* 0x000fe20000001818 */
[----:B------:R-:W-:-:S02]  /*610b0*/  IMAD.MOV.U32 R29, RZ, RZ, R4 ;  /* 0x000000ffff1d7224 */ /* 0x000fc400078e0004 */
[----:B------:R-:W-:Y:S01]  /*610c0*/  IMAD.MOV.U32 R28, RZ, RZ, R5 ;  /* 0x000000ffff1c7224 */ /* 0x000fe200078e0005 */
[----:B--2---:R-:W-:Y:S04]  /*610d0*/  STL.64 [R1+0x4600], R10 ;  /* 0x0046000a01007387 */ /* 0x004fe80000100a00 */
[----:B----4-:R0:W-:Y:S04]  /*610e0*/  STL.64 [R1+0x45f8], R8 ;  /* 0x0045f80801007387 */ /* 0x0101e80000100a00 */
        /* <DEDUP_REMOVED lines=8> */
[----:B------:R-:W3:Y:S04]  /*61170*/  LDL.LU R22, [R1+0x908] ;  /* 0x0009080001167983 */ /* 0x000ee80000300800 */
[----:B------:R-:W3:Y:S04]  /*61180*/  LDL.LU R23, [R1+0x90c] ;  /* 0x00090c0001177983 */ /* 0x000ee80000300800 */
[----:B------:R0:W-:Y:S04]  /*61190*/  STL.64 [R1+0x6e0], R24 ;  /* 0x0006e01801007387 */ /* 0x0001e80000100a00 */
[----:B------:R-:W-:Y:S04]  /*611a0*/  STL.64 [R1+0x6e8], R26 ;  /* 0x0006e81a01007387 */ /* 0x000fe80000100a00 */
        /* <DEDUP_REMOVED lines=9> */
[----:B0-----:R-:W-:Y:S02]  /*61240*/  IMAD.MOV.U32 R4, RZ, RZ, R24 ;  /* 0x000000ffff047224 */ /* 0x001fe400078e0018 */
[----:B------:R-:W-:Y:S02]  /*61250*/  IMAD.MOV.U32 R5, RZ, RZ, R25 ;  /* 0x000000ffff057224 */ /* 0x000fe400078e0019 */
[----:B------:R-:W4:Y:S04]  /*61260*/  LDL.LU.64 R24, [R1+0x4630] ;  /* 0x0046300001187983 */ /* 0x000f280000300a00 */
[----:B------:R-:W-:Y:S01]  /*61270*/  STL [R1+0x4554], R4 ;  /* 0x0045540401007387 */ /* 0x000fe20000100800 */
[----:B----4-:R-:W-:Y:S01]  /*61280*/  HMMA.16816.F32 R16, R12, R24, R16 ;  /* 0x000000180c10723c */ /* 0x010fe20000001810 */
[----:B-1----:R-:W-:Y:S01]  /*61290*/  MOV R6, R24 ;  /* 0x0000001800067202 */ /* 0x002fe20000000f00 */
[----:B------:R-:W-:-:S15]  /*612a0*/  IMAD.MOV.U32 R7, RZ, RZ, R25 ;  /* 0x000000ffff077224 */ /* 0x000fde00078e0019 */
[----:B------:R-:W-:Y:S02]  /*612b0*/  NOP ;  /* 0x0000000000007918 */ /* 0x000fe40000000000 */
[----:B------:R0:W-:Y:S04]  /*612c0*/  STL.64 [R1+0x700], R16 ;  /* 0x0007001001007387 */ /* 0x0001e80000100a00 */
[----:B------:R-:W-:Y:S04]  /*612d0*/  STL.64 [R1+0x708], R18 ;  /* 0x0007081201007387 */ /* 0x000fe80000100a00 */
[----:B0-----:R-:W4:Y:S04]  /*612e0*/  LDL.LU.64 R16, [R1+0x4628] ;  /* 0x0046280001107983 */ /* 0x001f280000300a00 */
[----:B------:R-:W4:Y:S04]  /*612f0*/  LDL.LU.64 R26, [R1+0x4620] ;  /* 0x00462000011a7983 */ /* 0x000f280000300a00 */
[----:B------:R-:W4:Y:S02]  /*61300*/  LDL.LU.64 R24, [R1+0x4618] ;  /* 0x0046180001187983 */ /* 0x000f240000300a00 */
[----:B----4-:R-:W-:-:S15]  /*61310*/  HMMA.16816.F32 R24, R12, R16, R24 ;  /* 0x000000100c18723c */ /* 0x010fde0000001818 */
[----:B------:R-:W-:-:S04]  /*61320*/  NOP ;  /* 0x0000000000007918 */ /* 0x000fc80000000000 */
[----:B------:R0:W-:Y:S04]  /*61330*/  STL.64 [R1+0x710], R24 ;  /* 0x0007101801007387 */ /* 0x0001e80000100a00 */
[----:B------:R1:W-:Y:S04]  /*61340*/  STL.64 [R1+0x718], R26 ;  /* 0x0007181a01007387 */ /* 0x0003e80000100a00 */
[----:B0-----:R-:W4:Y:S01]  /*61350*/  LDL.LU.64 R24, [R1+0x4610] ;  /* 0x0046100001187983 */ /* 0x001f220000300a00 */
[----:B-1----:R-:W-:Y:S02]  /*61360*/  IMAD.MOV.U32 R26, RZ, RZ, R16 ;  /* 0x000000ffff1a7224 */ /* 0x002fe400078e0010 */
[----:B------:R-:W-:-:S02]  /*61370*/  IMAD.MOV.U32 R27, RZ, RZ, R17 ;  /* 0x000000ffff1b7224 */ /* 0x000fc400078e0011 */
[----:B------:R-:W2:Y:S02]  /*61380*/  LDL.LU.64 R16, [R1+0x4608] ;  /* 0x0046080001107983 */ /* 0x000ea40000300a00 */
        /* <DEDUP_REMOVED lines=33> */
[----:B0-----:R-:W4:Y:S04]  /*615a0*/  LDL.LU R12, [R1+0x8d0] ;  /* 0x0008d000010c7983 */ /* 0x001f280000300800 */
[----:B------:R-:W4:Y:S04]  /*615b0*/  LDL.LU R13, [R1+0x8d4] ;  /* 0x0008d400010d7983 */ /* 0x000f280000300800 */
[----:B-1----:R-:W4:Y:S04]  /*615c0*/  LDL.LU R14, [R1+0x8d8] ;  /* 0x0008d800010e7983 */ /* 0x002f280000300800 */
[----:B------:R-:W4:Y:S01]  /*615d0*/  LDL.LU R15, [R1+0x8dc] ;  /* 0x0008dc00010f7983 */ /* 0x000f220000300800 */
[----:B---3--:R-:W-:Y:S03]  /*615e0*/  HMMA.16816.F32 R8, R16, R8, R20 ;  /* 0x000000081008723c */ /* 0x008fe60000001814 */
        /* <DEDUP_REMOVED lines=16> */
[----:B0-----:R-:W3:Y:S04]  /*616f0*/  LDL.LU.64 R10, [R1+0x4560] ;  /* 0x00456000010a7983 */ /* 0x001ee80000300a00 */
[----:B------:R-:W2:Y:S01]  /*61700*/  LDL.LU.64 R8, [R1+0x4558] ;  /* 0x0045580001087983 */ /* 0x000ea20000300a00 */
[----:B----4-:R-:W-:Y:S03]  /*61710*/  HMMA.16816.F32 R12, R16, R24, R12 ;  /* 0x00000018100c723c */ /* 0x010fe6000000180c */
[----:B------:R-:W-:-:S15]  /*61720*/  STL.64 [R1+0x4440], R24 ;  /* 0x0044401801007387 */ /* 0x000fde0000100a00 */
[----:B------:R-:W-:Y:S01]  /*61730*/  NOP ;  /* 0x0000000000007918 */ /* 0x000fe20000000000 */
[----:B------:R-:W-:Y:S04]  /*61740*/  STL.64 [R1+0x790], R12 ;  /* 0x0007900c01007387 */ /* 0x000fe80000100a00 */
[----:B------:R2:W-:Y:S02]  /*61750*/  STL.64 [R1+0x798], R14 ;  /* 0x0007980e01007387 */ /* 0x0005e40000100a00 */
[----:B--2---:R-:W-:Y:S02]  /*61760*/  HMMA.16816.F32 R12, R16, R8, R20 ;  /* 0x00000008100c723c */ /* 0x004fe40000001814 */
[----:B------:R-:W2:-:S15]  /*61770*/  LDL.LU R20, [R1+0x9f0] ;  /* 0x0009f00001147983 */ /* 0x000e9e0000300800 */
[----:B------:R-:W-:Y:S02]  /*61780*/  NOP ;  /* 0x0000000000007918 */ /* 0x000fe40000000000 */
[----:B------:R-:W-:Y:S04]  /*61790*/  STL.64 [R1+0x7a0], R12 ;  /* 0x0007a00c01007387 */ /* 0x000fe80000100a00 */
[----:B------:R-:W-:Y:S04]  /*617a0*/  STL.64 [R1+0x7a8], R14 ;  /* 0x0007a80e01007387 */ /* 0x000fe80000100a00 */
[----:B------:R-:W2:Y:S04]  /*617b0*/  LDL.LU R21, [R1+0x9f4] ;  /* 0x0009f40001157983 */ /* 0x000ea80000300800 */
[----:B------:R-:W4:Y:S04]  /*617c0*/  LDL.LU R22, [R1+0x9f8] ;  /* 0x0009f80001167983 */ /* 0x000f280000300800 */
[----:B------:R-:W4:Y:S04]  /*617d0*/  LDL.LU R23, [R1+0x9fc] ;  /* 0x0009fc0001177983 */ /* 0x000f280000300800 */
[----:B----4-:R-:W-:Y:S04]  /*617e0*/  STL.64 [R1+0x4480], R22 ;  /* 0x0044801601007387 */ /* 0x010fe80000100a00 */
[----:B--2---:R0:W-:Y:S02]  /*617f0*/  STL.64 [R1+0x4478], R20 ;  /* 0x0044781401007387 */ /* 0x0041e40000100a00 */
[----:B0-----:R-:W-:Y:S01]  /*61800*/  IMAD.MOV.U32 R20, RZ, RZ, R4 ;  /* 0x000000ffff147224 */ /* 0x001fe200078e0004 */
[----:B------:R-:W-:Y:S01]  /*61810*/  MOV R21, R28 ;  /* 0x0000001c00157202 */ /* 0x000fe20000000f00 */
        /* <DEDUP_REMOVED lines=20> */
[----:B------:R-:W-:-:S02]  /*61960*/  IMAD.MOV.U32 R20, RZ, RZ, R26 ;  /* 0x000000ffff147224 */ /* 0x000fc400078e001a */
[----:B------:R-:W-:Y:S02]  /*61970*/  IMAD.MOV.U32 R24, RZ, RZ, R4 ;  /* 0x000000ffff187224 */ /* 0x000fe400078e0004 */
[----:B------:R-:W-:Y:S01]  /*61980*/  IMAD.MOV.U32 R25, RZ, RZ, R5 ;  /* 0x000000ffff197224 */ /* 0x000fe200078e0005 */
[----:B------:R-:W2:Y:S01]  /*61990*/  LDL.LU R26, [R1+0x4544] ;  /* 0x00454400011a7983 */ /* 0x000ea20000300800 */
[----:B------:R-:W-:-:S03]  /*619a0*/  IMAD.MOV.U32 R21, RZ, RZ, R27 ;  /* 0x000000ffff157224 */ /* 0x000fc600078e001b */
[----:B------:R-:W2:Y:S04]  /*619b0*/  LDL.LU R27, [R1+0x4540] ;  /* 0x00454000011b7983 */ /* 0x000ea80000300800 */
[----:B------:R-:W2:Y:S04]  /*619c0*/  LDL.LU R4, [R1+0x453c] ;  /* 0x00453c0001047983 */ /* 0x000ea80000300800 */
[----:B------:R-:W2:Y:S04]  /*619d0*/  LDL.LU R5, [R1+0x4538] ;  /* 0x0045380001057983 */ /* 0x000ea80000300800 */
[----:B------:R0:W-:Y:S04]  /*619e0*/  STL.64 [R1+0x44e8], R24 ;  /* 0x0044e81801007387 */ /* 0x0001e80000100a00 */
[----:B------:R1:W-:Y:S01]  /*619f0*/  STL.64 [R1+0x44c8], R20 ;  /* 0x0044c81401007387 */ /* 0x0003e20000100a00 */
[----:B0-----:R-:W-:-:S02]  /*61a00*/  IMAD.MOV.U32 R24, RZ, RZ, R29 ;  /* 0x000000ffff187224 */ /* 0x001fc400078e001d */
[----:B----4-:R-:W-:Y:S02]  /*61a10*/  IMAD.MOV.U32 R25, RZ, RZ, R28 ;  /* 0x000000ffff197224 */ /* 0x010fe400078e001c */
[----:B-1----:R-:W-:Y:S02]  /*61a20*/  IMAD.MOV.U32 R20, RZ, RZ, R6 ;  /* 0x000000ffff147224 */ /* 0x002fe400078e0006 */
[----:B------:R-:W-:Y:S01]  /*61a30*/  IMAD.MOV.U32 R21, RZ, RZ, R7 ;  /* 0x000000ffff157224 */ /* 0x000fe200078e0007 */
[----:B---3--:R-:W-:Y:S04]  /*61a40*/  STL.64 [R1+0x44a8], R10 ;  /* 0x0044a80a01007387 */ /* 0x008fe80000100a00 */
[----:B--2---:R0:W-:Y:S04]  /*61a50*/  STL.64 [R1+0x44a0], R8 ;  /* 0x0044a00801007387 */ /* 0x0041e80000100a00 */
[----:B0-----:R-:W2:Y:S04]  /*61a60*/  LDL.LU R8, [R1+0xa10] ;  /* 0x000a100001087983 */ /* 0x001ea80000300800 */
[----:B------:R-:W2:Y:S04]  /*61a70*/  LDL.LU R9, [R1+0xa14] ;  /* 0x000a140001097983 */ /* 0x000ea80000300800 */
[----:B------:R-:W3:Y:S04]  /*61a80*/  LDL.LU R10, [R1+0xa18] ;  /* 0x000a1800010a7983 */ /* 0x000ee80000300800 */
[----:B------:R-:W3:Y:S04]  /*61a90*/  LDL.LU R11, [R1+0xa1c] ;  /* 0x000a1c00010b7983 */ /* 0x000ee80000300800 */
[----:B------:R-:W4:Y:S04]  /*61aa0*/  LDL.LU R6, [R1+0x4534] ;  /* 0x0045340001067983 */ /* 0x000f280000300800 */
[----:B------:R-:W4:Y:S04]  /*61ab0*/  LDL.LU R7, [R1+0x4530] ;  /* 0x0045300001077983 */ /* 0x000f280000300800 */
[----:B------:R0:W-:Y:S04]  /*61ac0*/  STL.64 [R1+0x4500], R24 ;  /* 0x0045001801007387 */ /* 0x0001e80000100a00 */
[----:B0-----:R-:W2:Y:S04]  /*61ad0*/  LDL.LU.64 R24, [R1+0x160] ;  /* 0x0001600001187983 */ /* 0x001ea80000300a00 */
[----:B--2---:R-:W-:Y:S04]  /*61ae0*/  STL.64 [R1+0x4518], R24 ;  /* 0x0045181801007387 */ /* 0x004fe80000100a00 */
[----:B------:R0:W-:Y:S04]  /*61af0*/  STL.64 [R1+0x44e0], R20 ;  /* 0x0044e01401007387 */ /* 0x0001e80000100a00 */
        /* <DEDUP_REMOVED lines=30> */
[----:B------:R-:W2:Y:S04]  /*61ce0*/  LDL.LU R10, [R1+0xa28] ;  /* 0x000a2800010a7983 */ /* 0x000ea80000300800 */
[----:B------:R-:W2:Y:S01]  /*61cf0*/  LDL.LU R11, [R1+0xa2c] ;  /* 0x000a2c00010b7983 */ /* 0x000ea20000300800 */
[C---:B------:R-:W-:Y:S01]  /*61d00*/  HMMA.16816.F32 R12, R16.reuse, R4, R12 ;  /* 0x00000004100c723c */ /* 0x040fe2000000180c */
[----:B------:R-:W-:Y:S01]  /*61d10*/  MOV R24, R26 ;  /* 0x0000001a00187202 */ /* 0x000fe20000000f00 */
[----:B------:R-:W-:Y:S01]  /*61d20*/  IMAD.MOV.U32 R25, RZ, RZ, R3 ;  /* 0x000000ffff197224 */ /* 0x000fe200078e0003 */
[----:B--2---:R-:W-:Y:S04]  /*61d30*/  STL.64 [R1+0x44d8], R10 ;  /* 0x0044d80a01007387 */ /* 0x004fe80000100a00 */
[----:B---3--:R0:W-:Y:S04]  /*61d40*/  STL.64 [R1+0x44d0], R8 ;  /* 0x0044d00801007387 */ /* 0x0081e80000100a00 */
[----:B0-----:R-:W2:Y:S04]  /*61d50*/  LDL.LU R8, [R1+0xa30] ;  /* 0x000a300001087983 */ /* 0x001ea80000300800 */
[----:B------:R-:W2:Y:S04]  /*61d60*/  LDL.LU R9, [R1+0xa34] ;  /* 0x000a340001097983 */ /* 0x000ea80000300800 */
[----:B------:R-:W2:Y:S04]  /*61d70*/  LDL.LU R10, [R1+0xa38] ;  /* 0x000a3800010a7983 */ /* 0x000ea80000300800 */
[----:B------:R-:W2:Y:S04]  /*61d80*/  LDL.LU R11, [R1+0xa3c] ;  /* 0x000a3c00010b7983 */ /* 0x000ea80000300800 */
[----:B----4-:R-:W-:Y:S04]  /*61d90*/  STL.64 [R1+0x4418], R6 ;  /* 0x0044180601007387 */ /* 0x010fe80000100a00 */
[----:B------:R-:W-:Y:S04]  /*61da0*/  STL.64 [R1+0x4410], R4 ;  /* 0x0044100401007387 */ /* 0x000fe80000100a00 */
[----:B------:R-:W-:Y:S04]  /*61db0*/  STL.64 [R1+0x7b0], R12 ;  /* 0x0007b00c01007387 */ /* 0x000fe80000100a00 */
[----:B------:R-:W-:Y:S04]  /*61dc0*/  STL.64 [R1+0x7b8], R14 ;  /* 0x0007b80e01007387 */ /* 0x000fe80000100a00 */
[----:B------:R0:W1:Y:S02]  /*61dd0*/  LDSM.16.MT88.4 R12, [R27+UR5+0x12080] ;  /* 0x012080051b0c783b */ /* 0x0000640008004200 */
[C---:B0-----:R-:W-:Y:S02]  /*61de0*/  HMMA.16816.F32 R24, R16.reuse, R24, R20 ;  /* 0x000000181018723c */ /* 0x041fe40000001814 */
[----:B-1----:R-:W-:Y:S04]  /*61df0*/  STL.64 [R1+0x4368], R14 ;  /* 0x0043680e01007387 */ /* 0x002fe80000100a00 */
[----:B------:R0:W-:Y:S04]  /*61e00*/  STL.64 [R1+0x4360], R12 ;  /* 0x0043600c01007387 */ /* 0x0001e80000100a00 */
[----:B0-----:R-:W3:Y:S04]  /*61e10*/  LDL.LU.64 R12, [R1+0xe0] ;  /* 0x0000e000010c7983 */ /* 0x001ee80000300a00 */
[----:B------:R-:W4:Y:S04]  /*61e20*/  LDL.LU.64 R22, [R1+0x4528] ;  /* 0x0045280001167983 */ /* 0x000f280000300a00 */
[----:B------:R-:W4:Y:S04]  /*61e30*/  LDL.LU.64 R20, [R1+0x4520] ;  /* 0x0045200001147983 */ /* 0x000f280000300a00 */
[----:B------:R0:W-:Y:S04]  /*61e40*/  STL.64 [R1+0x7c0], R24 ;  /* 0x0007c01801007387 */ /* 0x0001e80000100a00 */
[----:B------:R-:W-:Y:S04]  /*61e50*/  STL.64 [R1+0x7c8], R26 ;  /* 0x0007c81a01007387 */ /* 0x000fe80000100a00 */
[----:B0-----:R-:W4:Y:S01]  /*61e60*/  LDL.LU.64 R24, [R1+0x4518] ;  /* 0x0045180001187983 */ /* 0x001f220000300a00 */
[----:B------:R-:W-:Y:S01]  /*61e70*/  IMAD.MOV.U32 R5, RZ, RZ, R0 ;  /* 0x000000ffff057224 */ /* 0x000fe200078e0000 */
        /* <DEDUP_REMOVED lines=10> */
[----:B------:R-:W4:Y:S04]  /*61f20*/  LDL.LU.64 R22, [R1+0x44f8] ;  /* 0x0044f80001167983 */ /* 0x000f280000300a00 */
[----:B------:R-:W4:-:S13]  /*61f30*/  LDL.LU.64 R20, [R1+0x44f0] ;  /* 0x0044f00001147983 */ /* 0x000f1a0000300a00 */
[----:B------:R0:W-:Y:S04]  /*61f40*/  STL.64 [R1+0x7e0], R24 ;  /* 0x0007e01801007387 */ /* 0x0001e80000100a00 */
[----:B------:R4:W-:Y:S04]  /*61f50*/  STL.64 [R1+0x7e8], R26 ;  /* 0x0007e81a01007387 */ /* 0x0009e80000100a00 */
[----:B0-----:R-:W4:Y:S02]  /*61f60*/  LDL.LU.64 R24, [R1+0x44e8] ;  /* 0x0044e80001187983 */ /* 0x001f240000300a00 */
[----:B----4-:R-:W-:Y:S02]  /*61f70*/  HMMA.16816.F32 R24, R16, R24, R20 ;  /* 0x000000181018723c */ /* 0x010fe40000001814 */
[----:B------:R-:W2:-:S15]  /*61f80*/  LDL.LU.64 R20, [R1+0x44e0] ;  /* 0x0044e00001147983 */ /* 0x000e9e0000300a00 */
[----:B------:R-:W-:Y:S02]  /*61f90*/  NOP ;  /* 0x0000000000007918 */ /* 0x000fe40000000000 */
[----:B------:R0:W-:Y:S04]  /*61fa0*/  STL.64 [R1+0x7f0], R24 ;  /* 0x0007f01801007387 */ /* 0x0001e80000100a00 */
[----:B------:R1:W-:Y:S04]  /*61fb0*/  STL.64 [R1+0x7f8], R26 ;  /* 0x0007f81a01007387 */ /* 0x0003e80000100a00 */
[----:B0-----:R-:W4:Y:S04]  /*61fc0*/  LDL.LU R24, [R1+0x520] ;  /* 0x0005200001187983 */ /* 0x001f280000300800 */
[----:B------:R-:W4:Y:S04]  /*61fd0*/  LDL.LU R25, [R1+0x524] ;  /* 0x0005240001197983 */ /* 0x000f280000300800 */
[----:B-1----:R-:W2:Y:S04]  /*61fe0*/  LDL.LU R26, [R1+0x528] ;  /* 0x00052800011a7983 */ /* 0x002ea80000300800 */
[----:B------:R-:W2:Y:S04]  /*61ff0*/  LDL.LU R27, [R1+0x52c] ;  /* 0x00052c00011b7983 */ /* 0x000ea80000300800 */
[----:B--2---:R-:W-:Y:S04]  /*62000*/  STL.64 [R1+0x4450], R26 ;  /* 0x0044501a01007387 */ /* 0x004fe80000100a00 */
[----:B----4-:R0:W-:Y:S04]  /*62010*/  STL.64 [R1+0x4448], R24 ;  /* 0x0044481801007387 */ /* 0x0101e80000100a00 */
[----:B0-----:R-:W2:Y:S01]  /*62020*/  LDL.LU.64 R24, [R1+0x10] ;  /* 0x0000100001187983 */ /* 0x001ea20000300a00 */
[C---:B------:R-:W-:Y:S03]  /*62030*/  HMMA.16816.F32 R20, R16.reuse, R20, R8 ;  /* 0x000000141014723c */ /* 0x040fe60000001808 */
[----:B--2---:R0:W-:Y:S04]  /*62040*/  STL.64 [R1+0x4460], R24 ;  /* 0x0044601801007387 */ /* 0x0041e80000100a00 */
[----:B0-----:R-:W2:Y:S04]  /*62050*/  LDL.LU.64 R24, [R1+0x20] ;  /* 0x0000200001187983 */ /* 0x001ea80000300a00 */
        /* <DEDUP_REMOVED lines=18> */
[----:B------:R-:W3:Y:S04]  /*62180*/  LDL.LU.64 R10, [R1+0x4490] ;  /* 0x00449000010a7983 */ /* 0x000ee80000300a00 */
[----:B------:R-:W3:-:S13]  /*62190*/  LDL.LU.64 R8, [R1+0x4488] ;  /* 0x0044880001087983 */ /* 0x000eda0000300a00 */
[----:B------:R-:W-:Y:S04]  /*621a0*/  STL.64 [R1+0x830], R20 ;  /* 0x0008301401007387 */ /* 0x000fe80000100a00 */
[----:B------:R0:W-:Y:S04]  /*621b0*/  STL.64 [R1+0x838], R22 ;  /* 0x0008381601007387 */ /* 0x0001e80000100a00 */
[----:B0-----:R-:W4:Y:S04]  /*621c0*/  LDL.LU.64 R22, [R1+0x4480] ;  /* 0x0044800001167983 */ /* 0x001f280000300a00 */
[----:B------:R-:W4:Y:S01]  /*621d0*/  LDL.LU.64 R20, [R1+0x4478] ;  /* 0x0044780001147983 */ /* 0x000f220000300a00 */
[----:B------:R-:W-:Y:S01]  /*621e0*/  IMAD.MOV.U32 R4, RZ, RZ, R2 ;  /* 0x000000ffff047224 */ /* 0x000fe200078e0002 */
[C---:B---3--:R-:W-:Y:S08]  /*621f0*/  HMMA.16816.F32 R8, R16.reuse, R12, R8 ;  /* 0x0000000c1008723c */ /* 0x048ff00000001808 */
[----:B----4-:R-:W-:Y:S01]  /*62200*/  HMMA.16816.F32 R4, R16, R4, R20 ;  /* 0x000000041004723c */ /* 0x010fe20000001814 */
[----:B------:R-:W3:Y:S04]  /*62210*/  LDL.LU.64 R22, [R1+0x4470] ;  /* 0x0044700001167983 */ /* 0x000ee80000300a00 */
[----:B------:R-:W3:-:S14]  /*62220*/  LDL.LU.64 R20, [R1+0x4468] ;  /* 0x0044680001147983 */ /* 0x000edc0000300a00 */
[----:B------:R0:W-:Y:S04]  /*62230*/  STL.64 [R1+0x8b0], R4 ;  /* 0x0008b00401007387 */ /* 0x0001e80000100a00 */
[----:B------:R1:W-:Y:S04]  /*62240*/  STL.64 [R1+0x8b8], R6 ;  /* 0x0008b80601007387 */ /* 0x0003e80000100a00 */
[----:B0-----:R-:W4:Y:S04]  /*62250*/  LDL.LU R4, [R1+0x500] ;  /* 0x0005000001047983 */ /* 0x001f280000300800 */
[----:B------:R-:W-:Y:S04]  /*62260*/  STL.64 [R1+0x6b0], R8 ;  /* 0x0006b00801007387 */ /* 0x000fe80000100a00 */
[----:B------:R-:W-:Y:S04]  /*62270*/  STL.64 [R1+0x6b8], R10 ;  /* 0x0006b80a01007387 */ /* 0x000fe80000100a00 */
[----:B------:R-:W4:Y:S04]  /*62280*/  LDL.LU R5, [R1+0x504] ;  /* 0x0005040001057983 */ /* 0x000f280000300800 */
[----:B-1----:R-:W2:Y:S04]  /*62290*/  LDL.LU R6, [R1+0x508] ;  /* 0x0005080001067983 */ /* 0x002ea80000300800 */
[----:B------:R-:W2:Y:S04]  /*622a0*/  LDL.LU R7, [R1+0x50c] ;  /* 0x00050c0001077983 */ /* 0x000ea80000300800 */
[----:B--2---:R-:W-:Y:S04]  /*622b0*/  STL.64 [R1+0x4438], R6 ;  /* 0x0044380601007387 */ /* 0x004fe80000100a00 */
[----:B----4-:R0:W-:Y:S04]  /*622c0*/  STL.64 [R1+0x4430], R4 ;  /* 0x0044300401007387 */ /* 0x0101e80000100a00 */
[----:B0-----:R-:W2:Y:S04]  /*622d0*/  LDL.LU.64 R4, [R1] ;  /* 0x0000000001047983 */ /* 0x001ea80000300a00 */
[----:B--2---:R0:W-:Y:S04]  /*622e0*/  STL.64 [R1+0x4458], R4 ;  /* 0x0044580401007387 */ /* 0x0041e80000100a00 */
[----:B0-----:R-:W2:Y:S04]  /*622f0*/  LDL.LU R4, [R1+0x530] ;  /* 0x0005300001047983 */ /* 0x001ea80000300800 */
[----:B------:R-:W2:Y:S04]  /*62300*/  LDL.LU R5, [R1+0x534] ;  /* 0x0005340001057983 */ /* 0x000ea80000300800 */
[----:B------:R-:W2:Y:S04]  /*62310*/  LDL.LU R6, [R1+0x538] ;  /* 0x0005380001067983 */ /* 0x000ea80000300800 */
[----:B------:R-:W2:Y:S04]  /*62320*/  LDL.LU R7, [R1+0x53c] ;  /* 0x00053c0001077983 */ /* 0x000ea80000300800 */
[----:B------:R-:W4:Y:S04]  /*62330*/  LDL.LU R8, [R1+0x510] ;  /* 0x0005100001087983 */ /* 0x000f280000300800 */
[----:B------:R-:W4:Y:S04]  /*62340*/  LDL.LU R9, [R1+0x514] ;  /* 0x0005140001097983 */ /* 0x000f280000300800 */
[----:B------:R-:W4:Y:S04]  /*62350*/  LDL.LU R10, [R1+0x518] ;  /* 0x00051800010a7983 */ /* 0x000f280000300800 */
[----:B------:R-:W4:Y:S04]  /*62360*/  LDL.LU R11, [R1+0x51c] ;  /* 0x00051c00010b7983 */ /* 0x000f280000300800 */
[----:B------:R-:W2:Y:S04]  /*62370*/  LDL.LU.64 R16, [R1+0x50] ;  /* 0x0000500001107983 */ /* 0x000ea80000300a00 */
[----:B--2---:R0:W-:Y:S04]  /*62380*/  STL.64 [R1+0x4408], R16 ;  /* 0x0044081001007387 */ /* 0x0041e80000100a00 */
[----:B0-----:R-:W2:Y:S04]  /*62390*/  LDL.LU R16, [R1+0x4f0] ;  /* 0x0004f00001107983 */ /* 0x001ea80000300800 */
[----:B------:R-:W2:Y:S04]  /*623a0*/  LDL.LU R17, [R1+0x4f4] ;  /* 0x0004f40001117983 */ /* 0x000ea80000300800 */
[----:B------:R-:W2:Y:S04]  /*623b0*/  LDL.LU R18, [R1+0x4f8] ;  /* 0x0004f80001127983 */ /* 0x000ea80000300800 */
[----:B------:R-:W2:Y:S04]  /*623c0*/  LDL.LU R19, [R1+0x4fc] ;  /* 0x0004fc0001137983 */ /* 0x000ea80000300800 */
[----:B------:R0:W-:Y:S04]  /*623d0*/  STL.64 [R1+0x4378], R12 ;  /* 0x0043780c01007387 */ /* 0x0001e80000100a00 */
[----:B0-----:R-:W3:Y:S04]  /*623e0*/  LDL.LU R12, [R1+0x550] ;  /* 0x00055000010c7983 */ /* 0x001ee80000300800 */
[----:B------:R-:W3:Y:S04]  /*623f0*/  LDL.LU R13, [R1+0x554] ;  /* 0x00055400010d7983 */ /* 0x000ee80000300800 */
[----:B------:R-:W3:Y:S04]  /*62400*/  LDL.LU R14, [R1+0x558] ;  /* 0x00055800010e7983 */ /* 0x000ee80000300800 */
[----:B------:R-:W3:Y:S01]  /*62410*/  LDL.LU R15, [R1+0x55c] ;  /* 0x00055c00010f7983 */ /* 0x000ee20000300800 */
[----:B------:R-:W-:Y:S01]  /*62420*/  IMAD.MOV.U32 R2, RZ, RZ, R25 ;  /* 0x000000ffff027224 */ /* 0x000fe200078e0019 */
[----:B---3--:R-:W-:-:S15]  /*62430*/  HMMA.16816.F32 R12, R20, R24, R12 ;  /* 0x00000018140c723c */ /* 0x008fde000000180c */
[----:B------:R-:W-:-:S04]  /*62440*/  NOP ;  /* 0x0000000000007918 */ /* 0x000fc80000000000 */
[----:B------:R0:W-:Y:S04]  /*62450*/  STL.64 [R1+0x8a0], R12 ;  /* 0x0008a00c01007387 */ /* 0x0001e80000100a00 */
[----:B------:R1:W-:Y:S01]  /*62460*/  STL.64 [R1+0x8a8], R14 ;  /* 0x0008a80e01007387 */ /* 0x0003e20000100a00 */
[----:B0-----:R-:W-:-:S03]  /*62470*/  IMAD.MOV.U32 R12, RZ, RZ, R24 ;  /* 0x000000ffff0c7224 */ /* 0x001fc600078e0018 */
[----:B------:R-:W3:Y:S02]  /*62480*/  LDL.LU.64 R24, [R1+0x4460] ;  /* 0x0044600001187983 */ /* 0x000ee40000300a00 */
[----:B---3--:R-:W-:Y:S01]  /*62490*/  HMMA.16816.F32 R4, R20, R24, R4 ;  /* 0x000000181404723c */ /* 0x008fe20000001804 */
[----:B-1----:R-:W-:Y:S02]  /*624a0*/  IMAD.MOV.U32 R14, RZ, RZ, R24 ;  /* 0x000000ffff0e7224 */ /* 0x002fe400078e0018 */
[----:B------:R-:W-:-:S15]  /*624b0*/  IMAD.MOV.U32 R13, RZ, RZ, R25 ;  /* 0x000000ffff0d7224 */ /* 0x000fde00078e0019 */
[----:B------:R-:W-:Y:S01]  /*624c0*/  NOP ;  /* 0x0000000000007918 */ /* 0x000fe20000000000 */
[----:B------:R0:W-:Y:S04]  /*624d0*/  STL.64 [R1+0x890], R4 ;  /* 0x0008900401007387 */ /* 0x0001e80000100a00 */
[----:B------:R-:W-:Y:S04]  /*624e0*/  STL.64 [R1+0x898], R6 ;  /* 0x0008980601007387 */ /* 0x000fe80000100a00 */
[----:B0-----:R-:W3:Y:S04]  /*624f0*/  LDL.LU.64 R4, [R1+0x4458] ;  /* 0x0044580001047983 */ /* 0x001ee80000300a00 */
[----:B------:R-:W3:Y:S04]  /*62500*/  LDL.LU.64 R26, [R1+0x4450] ;  /* 0x00445000011a7983 */ /* 0x000ee80000300a00 */
[----:B------:R-:W3:Y:S02]  /*62510*/  LDL.LU.64 R24, [R1+0x4448] ;  /* 0x0044480001187983 */ /* 0x000ee40000300a00 */
[----:B---3--:R-:W-:Y:S01]  /*62520*/  HMMA.16816.F32 R24, R20, R4, R24 ;  /* 0x000000041418723c */ /* 0x008fe20000001818 */
[----:B------:R-:W-:-:S15]  /*62530*/  MOV R15, R5 ;  /* 0x00000005000f7202 */ /* 0x000fde0000000f00 */
[----:B------:R-:W-:-:S03]  /*62540*/  NOP ;  /* 0x0000000000007918 */ /* 0x000fc60000000000 */
[----:B------:R0:W-:Y:S04]  /*62550*/  STL.64 [R1+0x880], R24 ;  /* 0x0008801801007387 */ /* 0x0001e80000100a00 */
[----:B------:R1:W-:Y:S04]  /*62560*/  STL.64 [R1+0x888], R26 ;  /* 0x0008881a01007387 */ /* 0x0003e80000100a00 */
[----:B0-----:R-:W4:Y:S01]  /*62570*/  LDL.LU.64 R24, [R1+0x4440] ;  /* 0x0044400001187983 */ /* 0x001f220000300a00 */
[----:B-1----:R-:W-:-:S03]  /*62580*/  IMAD.MOV.U32 R27, RZ, RZ, R4 ;  /* 0x000000ffff1b7224 */ /* 0x002fc600078e0004 */
[----:B------:R-:W3:Y:S04]  /*62590*/  LDL.LU.64 R6, [R1+0x4438] ;  /* 0x0044380001067983 */ /* 0x000ee80000300a00 */
[----:B------:R-:W3:Y:S04]  /*625a0*/  LDL.LU.64 R4, [R1+0x4430] ;  /* 0x0044300001047983 */ /* 0x000ee80000300a00 */
[----:B------:R-:W-:Y:S04]  /*625b0*/  STL.64 [R1+0x43e8], R14 ;  /* 0x0043e80e01007387 */ /* 0x000fe80000100a00 */
[----:B------:R0:W-:Y:S04]  /*625c0*/  STL.64 [R1+0x43e0], R12 ;  /* 0x0043e00c01007387 */ /* 0x0001e80000100a00 */
[----:B0-----:R-:W2:Y:S04]  /*625d0*/  LDL.LU.64 R12, [R1+0x150] ;  /* 0x00015000010c7983 */ /* 0x001ea80000300a00 */
[----:B--2---:R0:W-:Y:S04]  /*625e0*/  STL.64 [R1+0x43f0], R12 ;  /* 0x0043f00c01007387 */ /* 0x0041e80000100a00 */
[----:B0-----:R-:W2:Y:S04]  /*625f0*/  LDL.LU R12, [R1+0xc00] ;  /* 0x000c0000010c7983 */ /* 0x001ea80000300800 */
[----:B------:R-:W2:Y:S04]  /*62600*/  LDL.LU R13, [R1+0xc04] ;  /* 0x000c0400010d7983 */ /* 0x000ea80000300800 */
[----:B------:R-:W2:Y:S04]  /*62610*/  LDL.LU R14, [R1+0xc08] ;  /* 0x000c0800010e7983 */ /* 0x000ea80000300800 */
[----:B------:R-:W2:Y:S01]  /*62620*/  LDL.LU R15, [R1+0xc0c] ;  /* 0x000c0c00010f7983 */ /* 0x000ea20000300800 */
[C---:B----4-:R-:W-:Y:S03]  /*62630*/  HMMA.16816.F32 R8, R20.reuse, R24, R8 ;  /* 0x000000181408723c */ /* 0x050fe60000001808 */
        /* <DEDUP_REMOVED lines=8> */
[----:B0-----:R-:W4:Y:S04]  /*626c0*/  LDL.LU.64 R10, [R1+0x4428] ;  /* 0x00442800010a7983 */ /* 0x001f280000300a00 */
[----:B------:R-:W3:Y:S04]  /*626d0*/  LDL.LU.64 R8, [R1+0x4420] ;  /* 0x0044200001087983 */ /* 0x000ee80000300a00 */
[----:B------:R-:W-:Y:S01]  /*626e0*/  STL [R1+0x435c], R25 ;  /* 0x00435c1901007387 */ /* 0x000fe20000100800 */
[----:B---3--:R-:W-:-:S15]  /*626f0*/  HMMA.16816.F32 R4, R20, R8, R4 ;  /* 0x000000081404723c */ /* 0x008fde0000001804 */
[----:B------:R-:W-:-:S04]  /*62700*/  NOP ;  /* 0x0000000000007918 */ /* 0x000fc80000000000 */
[----:B------:R-:W-:Y:S04]  /*62710*/  STL.64 [R1+0x860], R4 ;  /* 0x0008600401007387 */ /* 0x000fe80000100a00 */
[----:B------:R0:W-:Y:S04]  /*62720*/  STL.64 [R1+0x868], R6 ;  /* 0x0008680601007387 */ /* 0x0001e80000100a00 */
[----:B0-----:R-:W3:Y:S04]  /*62730*/  LDL.LU.64 R6, [R1+0x4418] ;  /* 0x0044180001067983 */ /* 0x001ee80000300a00 */
[----:B------:R-:W2:Y:S04]  /*62740*/  LDL.LU.64 R4, [R1+0x4410] ;  /* 0x0044100001047983 */ /* 0x000ea80000300a00 */
[----:B----4-:R-:W-:Y:S04]  /*62750*/  STL.64 [R1+0x4300], R10 ;  /* 0x0043000a01007387 */ /* 0x010fe80000100a00 */
[----:B------:R0:W-:Y:S04]  /*62760*/  STL.64 [R1+0x42f8], R8 ;  /* 0x0042f80801007387 */ /* 0x0001e80000100a00 */
[----:B0-----:R-:W4:Y:S01]  /*62770*/  LDL.LU.64 R8, [R1+0x140] ;  /* 0x0001400001087983 */ /* 0x001f220000300a00 */
[----:B--2---:R-:W-:-:S15]  /*62780*/  HMMA.16816.F32 R16, R20, R4, R16 ;  /* 0x000000041410723c */ /* 0x004fde0000001810 */
[----:B------:R-:W-:-:S04]  /*62790*/  NOP ;  /* 0x0000000000007918 */ /* 0x000fc80000000000 */
[----:B------:R0:W-:Y:S04]  /*627a0*/  STL.64 [R1+0x850], R16 ;  /* 0x0008501001007387 */ /* 0x0001e80000100a00 */
[----:B------:R-:W-:Y:S04]  /*627b0*/  STL.64 [R1+0x858], R18 ;  /* 0x0008581201007387 */ /* 0x000fe80000100a00 */
[----:B0-----:R-:W2:Y:S04]  /*627c0*/  LDL.LU.64 R16, [R1+0x4408] ;  /* 0x0044080001107983 */ /* 0x001ea80000300a00 */
[----:B---3--:R-:W-:Y:S04]  /*627d0*/  STL.64 [R1+0x42f0], R6 ;  /* 0x0042f00601007387 */ /* 0x008fe80000100a00 */
[----:B------:R0:W-:Y:S04]  /*627e0*/  STL.64 [R1+0x42e8], R4 ;  /* 0x0042e80401007387 */ /* 0x0001e80000100a00 */
[----:B0-----:R-:W4:Y:S04]  /*627f0*/  LDL.LU R4, [R1+0xbe0] ;  /* 0x000be00001047983 */ /* 0x001f280000300800 */
[----:B------:R-:W4:Y:S04]  /*62800*/  LDL.LU R5, [R1+0xbe4] ;  /* 0x000be40001057983 */ /* 0x000f280000300800 */
[----:B------:R-:W4:Y:S04]  /*62810*/  LDL.LU R6, [R1+0xbe8] ;  /* 0x000be80001067983 */ /* 0x000f280000300800 */
[----:B------:R-:W4:Y:S01]  /*62820*/  LDL.LU R7, [R1+0xbec] ;  /* 0x000bec0001077983 */ /* 0x000f220000300800 */
[----:B------:R-:W0:Y:S01]  /*62830*/  S2R R26, SR_TID.X ;  /* 0x00000000001a7919 */ /* 0x000e220000002100 */
[----:B--2---:R-:W-:-:S15]  /*62840*/  HMMA.16816.F32 R12, R20, R16, R12 ;  /* 0x00000010140c723c */ /* 0x004fde000000180c */
[----:B------:R-:W-:-:S04]  /*62850*/  NOP ;  /* 0x0000000000007918 */ /* 0x000fc80000000000 */
[----:B------:R-:W-:Y:S04]  /*62860*/  STL.64 [R1+0x840], R12 ;  /* 0x0008400c01007387 */ /* 0x000fe80000100a00 */
[----:B------:R1:W-:Y:S04]  /*62870*/  STL.64 [R1+0x848], R14 ;  /* 0x0008480e01007387 */ /* 0x0003e80000100a00 */
[----:B-1----:R-:W2:Y:S04]  /*62880*/  LDL.LU.64 R14, [R1+0x4400] ;  /* 0x00440000010e7983 */ /* 0x002ea80000300a00 */
[----:B------:R-:W2:Y:S01]  /*62890*/  LDL.LU.64 R12, [R1+0x43f8] ;  /* 0x0043f800010c7983 */ /* 0x000ea20000300a00 */
[C---:B0-----:R-:W-:Y:S01]  /*628a0*/  LOP3.LUT R28, R26.reuse, 0x7, RZ, 0xc0, !PT ;  /* 0x000000071a1c7812 */ /* 0x041fe200078ec0ff */
[----:B------:R-:W-:-:S04]  /*628b0*/  IMAD.SHL.U32 R29, R26, 0x2, RZ ;  /* 0x000000021a1d7824 */ /* 0x000fc800078e00ff */
[----:B------:R-:W-:Y:S02]  /*628c0*/  IMAD R28, R28, 0x110, RZ ;  /* 0x000001101c1c7824 */ /* 0x000fe400078e02ff */
[----:B------:R-:W-:-:S03]  /*628d0*/  IMAD.SHL.U32 R26, R26, 0x80, RZ ;  /* 0x000000801a1a7824 */ /* 0x000fc600078e00ff */
[----:B------:R-:W-:-:S04]  /*628e0*/  LOP3.LUT R28, R28, 0x10, R29, 0x78, !PT ;  /* 0x000000101c1c7812 */ /* 0x000fc800078e781d */
[----:B------:R-:W-:Y:S01]  /*628f0*/  LOP3.LUT R28, R28, 0x800, R26, 0xf8, !PT ;  /* 0x000008001c1c7812 */ /* 0x000fe200078ef81a */
[----:B------:R-:W-:Y:S02]  /*62900*/  IMAD.MOV.U32 R25, RZ, RZ, R16 ;  /* 0x000000ffff197224 */ /* 0x000fe400078e0010 */
[----:B------:R-:W-:Y:S02]  /*62910*/  IMAD.MOV.U32 R26, RZ, RZ, R17 ;  /* 0x000000ffff1a7224 */ /* 0x000fe400078e0011 */
[----:B------:R-:W0:Y:S04]  /*62920*/  LDSM.16.MT88.4 R16, [R28+UR5+0x13000] ;  /* 0x013000051c10783b */ /* 0x000e280008004200 */
[----:B------:R-:W-:Y:S04]  /*62930*/  STL [R1+0x43b8], R26 ;  /* 0x0043b81a01007387 */ /* 0x000fe80000100800 */
[----:B------:R-:W-:Y:S04]  /*62940*/  STL.64 [R1+0x43b0], R24 ;  /* 0x0043b01801007387 */ /* 0x000fe80000100a00 */
[----:B0-----:R-:W-:Y:S04]  /*62950*/  STL.64 [R1+0x41f0], R18 ;  /* 0x0041f01201007387 */ /* 0x001fe80000100a00 */
[----:B------:R0:W-:Y:S02]  /*62960*/  STL.64 [R1+0x41e8], R16 ;  /* 0x0041e81001007387 */ /* 0x0001e40000100a00 */
[----:B0-----:R-:W-:-:S02]  /*62970*/  IMAD.MOV.U32 R16, RZ, RZ, R3 ;  /* 0x000000ffff107224 */ /* 0x001fc400078e0003 */
[----:B------:R-:W-:-:S07]  /*62980*/  IMAD.MOV.U32 R17, RZ, RZ, R0 ;  /* 0x000000ffff117224 */ /* 0x000fce00078e0000 */
[----:B--2---:R-:W-:-:S15]  /*62990*/  HMMA.16816.F32 R12, R20, R16, R12 ;  /* 0x00000010140c723c */ /* 0x004fde000000180c */
[----:B------:R-:W-:-:S04]  /*629a0*/  NOP ;  /* 0x0000000000007918 */ /* 0x000fc80000000000 */
[----:B------:R0:W-:Y:S04]  /*629b0*/  STL.64 [R1+0x8c0], R12 ;  /* 0x0008c00c01007387 */ /* 0x0001e80000100a00 */
[----:B------:R-:W-:Y:S04]  /*629c0*/  STL.64 [R1+0x8c8], R14 ;  /* 0x0008c80e01007387 */ /* 0x000fe80000100a00 */
[----:B0-----:R-:W2:Y:S04]  /*629d0*/  LDL.LU.64 R12, [R1+0x43f0] ;  /* 0x0043f000010c7983 */ /* 0x001ea80000300a00 */
[----:B------:R0:W-:Y:S04]  /*629e0*/  STL [R1+0x42b8], R16 ;  /* 0x0042b81001007387 */ /* 0x0001e80000100800 */
[----:B------:R1:W-:Y:S04]  /*629f0*/  STL [R1+0x42b4], R17 ;  /* 0x0042b41101007387 */ /* 0x0003e80000100800 */
[----:B0-----:R-:W2:Y:S04]  /*62a00*/  LDL.LU R16, [R1+0xbf0] ;  /* 0x000bf00001107983 */ /* 0x001ea80000300800 */
[----:B-1----:R-:W2:Y:S04]  /*62a10*/  LDL.LU R17, [R1+0xbf4] ;  /* 0x000bf40001117983 */ /* 0x002ea80000300800 */
[----:B------:R-:W2:Y:S04]  /*62a20*/  LDL.LU R18, [R1+0xbf8] ;  /* 0x000bf80001127983 */ /* 0x000ea80000300800 */
[----:B------:R-:W2:Y:S01]  /*62a30*/  LDL.LU R19, [R1+0xbfc] ;  /* 0x000bfc0001137983 */ /* 0x000ea20000300800 */
[C---:B----4-:R-:W-:Y:S08]  /*62a40*/  HMMA.16816.F32 R4, R20.reuse, R8, R4 ;  /* 0x000000081404723c */ /* 0x050ff00000001804 */
[----:B--2---:R-:W-:-:S15]  /*62a50*/  HMMA.16816.F32 R16, R20, R12, R16 ;  /* 0x0000000c1410723c */ /* 0x004fde0000001810 */
[----:B------:R-:W-:-:S04]  /*62a60*/  NOP ;  /* 0x0000000000007918 */ /* 0x000fc80000000000 */
[----:B------:R-:W-:Y:S04]  /*62a70*/  STL.64 [R1+0x8d0], R16 ;  /* 0x0008d01001007387 */ /* 0x000fe80000100a00 */
[----:B------:R0:W-:Y:S04]  /*62a80*/  STL.64 [R1+0x8d8], R18 ;  /* 0x0008d81201007387 */ /* 0x0001e80000100a00 */
[----:B------:R-:W2:Y:S01]  /*62a90*/  LDL.LU.64 R14, [R1+0x43e8] ;  /* 0x0043e800010e7983 */ /* 0x000ea20000300a00 */
[----:B0-----:R-:W-:Y:S02]  /*62aa0*/  IMAD.MOV.U32 R18, RZ, RZ, R13 ;  /* 0x000000ffff127224 */ /* 0x001fe400078e000d */
[----:B------:R-:W-:-:S02]  /*62ab0*/  IMAD.MOV.U32 R19, RZ, RZ, R12 ;  /* 0x000000ffff137224 */ /* 0x000fc400078e000c */
[----:B------:R-:W3:Y:S04]  /*62ac0*/  LDL.LU.64 R12, [R1+0x43e0] ;  /* 0x0043e000010c7983 */ /* 0x000ee80000300a00 */
[----:B------:R-:W-:Y:S04]  /*62ad0*/  STL [R1+0x42c0], R18 ;  /* 0x0042c01201007387 */ /* 0x000fe80000100800 */
[----:B------:R-:W-:Y:S04]  /*62ae0*/  STL [R1+0x42bc], R19 ;  /* 0x0042bc1301007387 */ /* 0x000fe80000100800 */
[----:B------:R0:W-:Y:S04]  /*62af0*/  STL.64 [R1+0x8e0], R4 ;  /* 0x0008e00401007387 */ /* 0x0001e80000100a00 */
[----:B------:R1:W-:Y:S04]  /*62b00*/  STL.64 [R1+0x8e8], R6 ;  /* 0x0008e80601007387 */ /* 0x0003e80000100a00 */
[----:B0-----:R-:W4:Y:S04]  /*62b10*/  LDL.LU R4, [R1+0x420] ;  /* 0x0004200001047983 */ /* 0x001f280000300800 */
[----:B------:R-:W4:Y:S04]  /*62b20*/  LDL.LU R5, [R1+0x424] ;  /* 0x0004240001057983 */ /* 0x000f280000300800 */
[----:B-1----:R-:W2:Y:S04]  /*62b30*/  LDL.LU R6, [R1+0x428] ;  /* 0x0004280001067983 */ /* 0x002ea80000300800 */
[----:B------:R-:W2:Y:S01]  /*62b40*/  LDL.LU R7, [R1+0x42c] ;  /* 0x00042c0001077983 */ /* 0x000ea20000300800 */
[----:B------:R-:W-:-:S02]  /*62b50*/  IMAD.MOV.U32 R0, RZ, RZ, R8 ;  /* 0x000000ffff007224 */ /* 0x000fc400078e0008 */
[----:B------:R-:W-:Y:S01]  /*62b60*/  IMAD.MOV.U32 R3, RZ, RZ, R9 ;  /* 0x000000ffff037224 */ /* 0x000fe200078e0009 */
[----:B--2---:R-:W-:Y:S04]  /*62b70*/  STL.64 [R1+0x4310], R6 ;  /* 0x0043100601007387 */ /* 0x004fe80000100a00 */
[----:B----4-:R0:W-:Y:S04]  /*62b80*/  STL.64 [R1+0x4308], R4 ;  /* 0x0043080401007387 */ /* 0x0101e80000100a00 */
[----:B------:R-:W2:Y:S04]  /*62b90*/  LDL.LU R8, [R1+0x440] ;  /* 0x0004400001087983 */ /* 0x000ea80000300800 */
[----:B------:R-:W2:Y:S04]  /*62ba0*/  LDL.LU R9, [R1+0x444] ;  /* 0x0004440001097983 */ /* 0x000ea80000300800 */
[----:B------:R-:W4:Y:S04]  /*62bb0*/  LDL.LU R10, [R1+0x448] ;  /* 0x00044800010a7983 */ /* 0x000f280000300800 */
[----:B------:R-:W4:Y:S01]  /*62bc0*/  LDL.LU R11, [R1+0x44c] ;  /* 0x00044c00010b7983 */ /* 0x000f220000300800 */
[----:B0-----:R-:W-:Y:S01]  /*62bd0*/  MOV R4, R27 ;  /* 0x0000001b00047202 */ /* 0x001fe20000000f00 */
[----:B------:R-:W-:-:S02]  /*62be0*/  IMAD.MOV.U32 R5, RZ, RZ, R15 ;  /* 0x000000ffff057224 */ /* 0x000fc400078e000f */
[----:B----4-:R-:W-:Y:S04]  /*62bf0*/  STL.64 [R1+0x4320], R10 ;  /* 0x0043200a01007387 */ /* 0x010fe80000100a00 */
[----:B--2---:R-:W-:Y:S04]  /*62c00*/  STL.64 [R1+0x4318], R8 ;  /* 0x0043180801007387 */ /* 0x004fe80000100a00 */
[----:B------:R0:W-:Y:S02]  /*62c10*/  STL.64 [R1+0x4328], R4 ;  /* 0x0043280401007387 */ /* 0x0001e40000100a00 */
[----:B0-----:R-:W-:-:S02]  /*62c20*/  IMAD.MOV.U32 R4, RZ, RZ, R14 ;  /* 0x000000ffff047224 */ /* 0x001fc400078e000e */
[----:B---3--:R-:W-:-:S05]  /*62c30*/  IMAD.MOV.U32 R5, RZ, RZ, R13 ;  /* 0x000000ffff057224 */ /* 0x008fca00078e000d */
[----:B------:R0:W-:Y:S04]  /*62c40*/  STL.64 [R1+0x4340], R4 ;  /* 0x0043400401007387 */ /* 0x0001e80000100a00 */
[----:B------:R-:W2:Y:S04]  /*62c50*/  LDL.LU R8, [R1+0x460] ;  /* 0x0004600001087983 */ /* 0x000ea80000300800 */
[----:B------:R-:W2:Y:S04]  /*62c60*/  LDL.LU R9, [R1+0x464] ;  /* 0x0004640001097983 */ /* 0x000ea80000300800 */
[----:B------:R-:W3:Y:S04]  /*62c70*/  LDL.LU R10, [R1+0x468] ;  /* 0x00046800010a7983 */ /* 0x000ee80000300800 */
[----:B------:R-:W3:Y:S01]  /*62c80*/  LDL.LU R11, [R1+0x46c] ;  /* 0x00046c00010b7983 */ /* 0x000ee20000300800 */
[----:B0-----:R-:W-:-:S03]  /*62c90*/  IMAD.MOV.U32 R4, RZ, RZ, R12 ;  /* 0x000000ffff047224 */ /* 0x001fc600078e000c */
[----:B------:R-:W4:Y:S01]  /*62ca0*/  LDL.LU.64 R12, [R1+0xf0] ;  /* 0x0000f000010c7983 */ /* 0x000f220000300a00 */
[----:B------:R-:W-:-:S03]  /*62cb0*/  IMAD.MOV.U32 R5, RZ, RZ, R2 ;  /* 0x000000ffff057224 */ /* 0x000fc600078e0002 */
[----:B----4-:R0:W-:Y:S04]  /*62cc0*/  STL.64 [R1+0x4390], R12 ;  /* 0x0043900c01007387 */ /* 0x0101e80000100a00 */
[----:B0-----:R-:W4:Y:S04]  /*62cd0*/  LDL.LU.64 R12, [R1+0x100] ;  /* 0x00010000010c7983 */ /* 0x001f280000300a00 */
[----:B----4-:R-:W-:Y:S04]  /*62ce0*/  STL.64 [R1+0x43a8], R12 ;  /* 0x0043a80c01007387 */ /* 0x010fe80000100a00 */
[----:B------:R0:W-:Y:S04]  /*62cf0*/  STL.64 [R1+0x4370], R4 ;  /* 0x0043700401007387 */ /* 0x0001e80000100a00 */
[----:B0-----:R-:W4:Y:S04]  /*62d00*/  LDL.LU R4, [R1+0x4d0] ;  /* 0x0004d00001047983 */ /* 0x001f280000300800 */
[----:B------:R-:W4:Y:S04]  /*62d10*/  LDL.LU R5, [R1+0x4d4] ;  /* 0x0004d40001057983 */ /* 0x000f280000300800 */
[----:B------:R-:W2:Y:S04]  /*62d20*/  LDL.LU R6, [R1+0x4d8] ;  /* 0x0004d80001067983 */ /* 0x000ea80000300800 */
[----:B------:R-:W2:Y:S04]  /*62d30*/  LDL.LU R7, [R1+0x4dc] ;  /* 0x0004dc0001077983 */ /* 0x000ea80000300800 */
[----:B------:R-:W2:Y:S04]  /*62d40*/  LDL.LU R24, [R1+0xbb0] ;  /* 0x000bb00001187983 */ /* 0x000ea80000300800 */
        /* <DEDUP_REMOVED lines=9> */
[----:B0-----:R-:W2:Y:S04]  /*62de0*/  LDL.64 R24, [R1+0x120] ;  /* 0x0001200001187983 */ /* 0x001ea80000100a00 */
[----:B--2---:R0:W-:Y:S04]  /*62df0*/  STL.64 [R1+0x43d8], R24 ;  /* 0x0043d81801007387 */ /* 0x0041e80000100a00 */
[----:B0-----:R-:W2:Y:S04]  /*62e00*/  LDL.LU.64 R24, [R1+0x130] ;  /* 0x0001300001187983 */ /* 0x001ea80000300a00 */
[----:B------:R-:W2:Y:S04]  /*62e10*/  LDL.LU.64 R12, [R1+0x110] ;  /* 0x00011000010c7983 */ /* 0x000ea80000300a00 */
[----:B--2---:R0:W-:Y:S04]  /*62e20*/  STL.64 [R1+0x43d0], R12 ;  /* 0x0043d00c01007387 */ /* 0x0041e80000100a00 */
[----:B0-----:R-:W2:Y:S04]  /*62e30*/  LDL.LU R12, [R1+0xbc0] ;  /* 0x000bc000010c7983 */ /* 0x001ea80000300800 */
[----:B------:R-:W2:Y:S04]  /*62e40*/  LDL.LU R13, [R1+0xbc4] ;  /* 0x000bc400010d7983 */ /* 0x000ea80000300800 */
[----:B------:R-:W2:Y:S04]  /*62e50*/  LDL.LU R14, [R1+0xbc8] ;  /* 0x000bc800010e7983 */ /* 0x000ea80000300800 */
[----:B------:R-:W2:Y:S04]  /*62e60*/  LDL.LU R15, [R1+0xbcc] ;  /* 0x000bcc00010f7983 */ /* 0x000ea80000300800 */
[----:B------:R-:W-:Y:S04]  /*62e70*/  STL.64 [R1+0x4388], R6 ;  /* 0x0043880601007387 */ /* 0x000fe80000100a00 */
[----:B----4-:R0:W-:Y:S04]  /*62e80*/  STL.64 [R1+0x4380], R4 ;  /* 0x0043800401007387 */ /* 0x0101e80000100a00 */
        /* <DEDUP_REMOVED lines=16> */
[----:B------:R-:W-:Y:S03]  /*62f90*/  HMMA.16816.F32 R16, R20, R24, R16 ;  /* 0x000000181410723c */ /* 0x000fe60000001810 */
        /* <DEDUP_REMOVED lines=9> */
[----:B------:R1:W-:Y:S01]  /*63030*/  STL.64 [R1+0x8f8], R18 ;  /* 0x0008f81201007387 */ /* 0x0003e20000100a00 */
[----:B0-----:R-:W-:-:S02]  /*63040*/  IMAD.MOV.U32 R16, RZ, RZ, R25 ;  /* 0x000000ffff107224 */ /* 0x001fc400078e0019 */
[----:B-1----:R-:W-:Y:S02]  /*63050*/  IMAD.MOV.U32 R19, RZ, RZ, R24 ;  /* 0x000000ffff137224 */ /* 0x002fe400078e0018 */
[----:B------:R-:W4:Y:S04]  /*63060*/  LDL.LU.64 R24, [R1+0x43d8] ;  /* 0x0043d80001187983 */ /* 0x000f280000300a00 */
[----:B------:R-:W-:Y:S01]  /*63070*/  STL [R1+0x42cc], R19 ;  /* 0x0042cc1301007387 */ /* 0x000fe20000100800 */
[----:B----4-:R-:W-:Y:S01]  /*63080*/  HMMA.16816.F32 R12, R20, R24, R12 ;  /* 0x00000018140c723c */ /* 0x010fe2000000180c */
[----:B------:R-:W-:-:S15]  /*63090*/  IMAD.MOV.U32 R3, RZ, RZ, R25 ;  /* 0x000000ffff037224 */ /* 0x000fde00078e0019 */
[----:B------:R-:W-:-:S03]  /*630a0*/  NOP ;  /* 0x0000000000007918 */ /* 0x000fc60000000000 */
[----:B------:R0:W-:Y:S04]  /*630b0*/  STL.64 [R1+0x900], R12 ;  /* 0x0009000c01007387 */ /* 0x0001e80000100a00 */
[----:B------:R-:W-:Y:S04]  /*630c0*/  STL.64 [R1+0x908], R14 ;  /* 0x0009080e01007387 */ /* 0x000fe80000100a00 */
[----:B0-----:R-:W4:Y:S04]  /*630d0*/  LDL.LU.64 R12, [R1+0x43d0] ;  /* 0x0043d000010c7983 */ /* 0x001f280000300a00 */
[----:B------:R-:W4:Y:S04]  /*630e0*/  LDL.LU.64 R26, [R1+0x43c8] ;  /* 0x0043c800011a7983 */ /* 0x000f280000300a00 */
[----:B------:R-:W4:Y:S02]  /*630f0*/  LDL.LU.64 R24, [R1+0x43c0] ;  /* 0x0043c00001187983 */ /* 0x000f240000300a00 */
[----:B----4-:R-:W-:Y:S01]  /*63100*/  HMMA.16816.F32 R24, R20, R12, R24 ;  /* 0x0000000c1418723c */ /* 0x010fe20000001818 */
[----:B------:R-:W-:-:S15]  /*63110*/  IMAD.MOV.U32 R19, RZ, RZ, R13 ;  /* 0x000000ffff137224 */ /* 0x000fde00078e000d */
[----:B------:R-:W-:-:S03]  /*63120*/  NOP ;  /* 0x0000000000007918 */ /* 0x000fc60000000000 */
[----:B------:R-:W-:Y:S04]  /*63130*/  STL.64 [R1+0x920], R24 ;  /* 0x0009201801007387 */ /* 0x000fe80000100a00 */
[----:B------:R0:W-:Y:S04]  /*63140*/  STL.64 [R1+0x928], R26 ;  /* 0x0009281a01007387 */ /* 0x0001e80000100a00 */
[----:B0-----:R-:W4:Y:S04]  /*63150*/  LDL.LU R26, [R1+0x43b8] ;  /* 0x0043b800011a7983 */ /* 0x001f280000300800 */
[----:B------:R-:W2:Y:S01]  /*63160*/  LDL.LU.64 R24, [R1+0x43b0] ;  /* 0x0043b00001187983 */ /* 0x000ea20000300a00 */
[----:B------:R-:W-:-:S03]  /*63170*/  IMAD.MOV.U32 R27, RZ, RZ, R12 ;  /* 0x000000ffff1b7224 */ /* 0x000fc600078e000c */
[----:B------:R-:W2:Y:S02]  /*63180*/  LDL.LU.64 R12, [R1+0x43a8] ;  /* 0x0043a800010c7983 */ /* 0x000ea40000300a00 */
[----:B--2---:R-:W-:Y:S01]  /*63190*/  HMMA.16816.F32 R4, R20, R12, R4 ;  /* 0x0000000c1404723c */ /* 0x004fe20000001804 */
[----:B------:R-:W-:Y:S01]  /*631a0*/  MOV R28, R12 ;  /* 0x0000000c001c7202 */ /* 0x000fe20000000f00 */
[----:B------:R-:W-:-:S15]  /*631b0*/  IMAD.MOV.U32 R2, RZ, RZ, R13 ;  /* 0x000000ffff027224 */ /* 0x000fde00078e000d */
        /* <DEDUP_REMOVED lines=16> */
[----:B------:R-:W3:Y:S01]  /*632c0*/  LDL.LU.64 R4, [R1+0x4370] ;  /* 0x0043700001047983 */ /* 0x000ee20000300a00 */
[----:B------:R-:W-:-:S02]  /*632d0*/  IMAD.MOV.U32 R0, RZ, RZ, R12 ;  /* 0x000000ffff007224 */ /* 0x000fc400078e000c */
[----:B------:R-:W-:-:S14]  /*632e0*/  IMAD.MOV.U32 R18, RZ, RZ, R13 ;  /* 0x000000ffff127224 */ /* 0x000fdc00078e000d */
[----:B------:R0:W-:Y:S04]  /*632f0*/  STL.64 [R1+0x9a0], R20 ;  /* 0x0009a01401007387 */ /* 0x0001e80000100a00 */
[----:B------:R-:W-:Y:S04]  /*63300*/  STL.64 [R1+0x9a8], R22 ;  /* 0x0009a81601007387 */ /* 0x000fe80000100a00 */
[----:B------:R-:W3:Y:S04]  /*63310*/  LDL.LU.64 R14, [R1+0x4368] ;  /* 0x00436800010e7983 */ /* 0x000ee80000300a00 */
[----:B------:R-:W3:Y:S04]  /*63320*/  LDL.LU.64 R12, [R1+0x4360] ;  /* 0x00436000010c7983 */ /* 0x000ee80000300a00 */
[----:B------:R-:W-:Y:S04]  /*63330*/  STL.64 [R1+0x42e0], R18 ;  /* 0x0042e01201007387 */ /* 0x000fe80000100a00 */
[----:B------:R1:W-:Y:S01]  /*63340*/  STL.64 [R1+0x42d8], R16 ;  /* 0x0042d81001007387 */ /* 0x0003e20000100a00 */
[----:B0-----:R-:W-:-:S02]  /*63350*/  IMAD.MOV.U32 R20, RZ, RZ, R25 ;  /* 0x000000ffff147224 */ /* 0x001fc400078e0019 */
[----:B----4-:R-:W-:Y:S01]  /*63360*/  IMAD.MOV.U32 R21, RZ, RZ, R26 ;  /* 0x000000ffff157224 */ /* 0x010fe200078e001a */
[----:B-1----:R-:W2:Y:S04]  /*63370*/  LDL.LU R16, [R1+0x400] ;  /* 0x0004000001107983 */ /* 0x002ea80000300800 */
[----:B------:R-:W2:Y:S04]  /*63380*/  LDL.LU R17, [R1+0x404] ;  /* 0x0004040001117983 */ /* 0x000ea80000300800 */
[----:B------:R-:W2:Y:S04]  /*63390*/  LDL.LU R18, [R1+0x408] ;  /* 0x0004080001127983 */ /* 0x000ea80000300800 */
[----:B------:R-:W2:Y:S04]  /*633a0*/  LDL.LU R19, [R1+0x40c] ;  /* 0x00040c0001137983 */ /* 0x000ea80000300800 */
[----:B------:R-:W4:Y:S04]  /*633b0*/  LDL.LU R25, [R1+0x435c] ;  /* 0x00435c0001197983 */ /* 0x000f280000300800 */
[----:B------:R-:W2:Y:S01]  /*633c0*/  LDL.LU R26, [R1+0x4358] ;  /* 0x00435800011a7983 */ /* 0x000ea20000300800 */
        /* <DEDUP_REMOVED lines=18> */
[----:B------:R-:W3:Y:S01]  /*634f0*/  LDL.LU.64 R4, [R1+0x4308] ;  /* 0x0043080001047983 */ /* 0x000ee20000300a00 */
[----:B----4-:R-:W-:-:S15]  /*63500*/  HMMA.16816.F32 R8, R12, R24, R8 ;  /* 0x000000180c08723c */ /* 0x010fde0000001808 */
[----:B------:R-:W-:-:S04]  /*63510*/  NOP ;  /* 0x0000000000007918 */ /* 0x000fc80000000000 */
        /* <DEDUP_REMOVED lines=11> */
[----:B------:R-:W4:Y:S04]  /*635d0*/  LDL.LU R8, [R1+0x3f0] ;  /* 0x0003f00001087983 */ /* 0x000f280000300800 */
[----:B------:R-:W4:Y:S04]  /*635e0*/  LDL.LU R9, [R1+0x3f4] ;  /* 0x0003f40001097983 */ /* 0x000f280000300800 */
[----:B0-----:R-:W4:Y:S04]  /*635f0*/  LDL.LU R10, [R1+0x3f8] ;  /* 0x0003f800010a7983 */ /* 0x001f280000300800 */
[----:B------:R-:W4:Y:S01]  /*63600*/  LDL.LU R11, [R1+0x3fc] ;  /* 0x0003fc00010b7983 */ /* 0x000f220000300800 */
[C---:B--2---:R-:W-:Y:S08]  /*63610*/  HMMA.16816.F32 R16, R12.reuse, R4, R16 ;  /* 0x000000040c10723c */ /* 0x044ff00000001810 */
[----:B----4-:R-:W-:Y:S11]  /*63620*/  HMMA.16816.F32 R8, R12, R20, R8 ;  /* 0x000000140c08723c */ /* 0x010ff60000001808 */
[----:B------:R-:W-:Y:S04]  /*63630*/  STL.64 [R1+0x940], R16 ;  /* 0x0009401001007387 */ /* 0x000fe80000100a00 */
[----:B------:R0:W-:Y:S04]  /*63640*/  STL.64 [R1+0x948], R18 ;  /* 0x0009481201007387 */ /* 0x0001e80000100a00 */
[----:B0-----:R-:W2:Y:S04]  /*63650*/  LDL.LU.64 R18, [R1+0x42e0] ;  /* 0x0042e00001127983 */ /* 0x001ea80000300a00 */
[----:B------:R-:W4:Y:S04]  /*63660*/  LDL.LU.64 R16, [R1+0x42d8] ;  /* 0x0042d80001107983 */ /* 0x000f280000300a00 */
[----:B---3--:R-:W-:Y:S04]  /*63670*/  STL.64 [R1+0x41a8], R6 ;  /* 0x0041a80601007387 */ /* 0x008fe80000100a00 */
[----:B------:R0:W-:Y:S01]  /*63680*/  STL.64 [R1+0xa50], R8 ;  /* 0x000a500801007387 */ /* 0x0001e20000100a00 */
[----:B------:R-:W-:-:S03]  /*63690*/  IMAD.MOV.U32 R25, RZ, RZ, R10 ;  /* 0x000000ffff197224 */ /* 0x000fc600078e000a */
[----:B0-----:R-:W3:Y:S04]  /*636a0*/  LDL.LU R8, [R1+0x350] ;  /* 0x0003500001087983 */ /* 0x001ee80000300800 */
[----:B------:R-:W3:Y:S04]  /*636b0*/  LDL.LU R9, [R1+0x354] ;  /* 0x0003540001097983 */ /* 0x000ee80000300800 */
[----:B------:R-:W2:Y:S01]  /*636c0*/  LDL.LU R10, [R1+0x358] ;  /* 0x00035800010a7983 */ /* 0x000ea20000300800 */
[----:B------:R-:W-:Y:S02]  /*636d0*/  IMAD.MOV.U32 R24, RZ, RZ, R11 ;  /* 0x000000ffff187224 */ /* 0x000fe400078e000b */
[----:B------:R-:W-:-:S02]  /*636e0*/  IMAD.MOV.U32 R11, RZ, RZ, R26 ;  /* 0x000000ffff0b7224 */ /* 0x000fc400078e001a */
[----:B------:R-:W4:Y:S04]  /*636f0*/  LDL.LU R26, [R1+0x42d4] ;  /* 0x0042d400011a7983 */ /* 0x000f280000300800 */
[----:B--2---:R-:W-:Y:S04]  /*63700*/  STL.64 [R1+0x4230], R10 ;  /* 0x0042300a01007387 */ /* 0x004fe80000100a00 */
[----:B---3--:R0:W-:Y:S02]  /*63710*/  STL.64 [R1+0x4228], R8 ;  /* 0x0042280801007387 */ /* 0x0081e40000100a00 */
[----:B0-----:R-:W-:-:S02]  /*63720*/  MOV R8, R27 ;  /* 0x0000001b00087202 */ /* 0x001fc40000000f00 */
[----:B------:R-:W4:Y:S01]  /*63730*/  LDL.LU R27, [R1+0x42d0] ;  /* 0x0042d000011b7983 */ /* 0x000f220000300800 */
[----:B------:R-:W-:-:S03]  /*63740*/  IMAD.MOV.U32 R9, RZ, RZ, R19 ;  /* 0x000000ffff097224 */ /* 0x000fc600078e0013 */
[----:B------:R-:W2:Y:S04]  /*63750*/  LDL.LU R19, [R1+0x42cc] ;  /* 0x0042cc0001137983 */ /* 0x000ea80000300800 */
[----:B------:R0:W-:Y:S04]  /*63760*/  STL.64 [R1+0x4240], R8 ;  /* 0x0042400801007387 */ /* 0x0001e80000100a00 */
[----:B------:R-:W-:Y:S04]  /*63770*/  STL [R1+0x3e2c], R24 ;  /* 0x003e2c1801007387 */ /* 0x000fe80000100800 */
[----:B------:R-:W-:Y:S01]  /*63780*/  STL [R1+0x3e28], R25 ;  /* 0x003e281901007387 */ /* 0x000fe20000100800 */
[----:B------:R-:W1:Y:S02]  /*63790*/  S2R R22, SR_TID.X ;  /* 0x0000000000167919 */ /* 0x000e640000002100 */
[C---:B-1----:R-:W-:Y:S01]  /*637a0*/  LOP3.LUT R23, R22.reuse, 0x7, RZ, 0xc0, !PT ;  /* 0x0000000716177812 */ /* 0x042fe200078ec0ff */
[----:B------:R-:W-:-:S04]  /*637b0*/  IMAD.SHL.U32 R21, R22, 0x2, RZ ;  /* 0x0000000216157824 */ /* 0x000fc800078e00ff */
[----:B------:R-:W-:Y:S02]  /*637c0*/  IMAD R23, R23, 0x110, RZ ;  /* 0x0000011017177824 */ /* 0x000fe400078e02ff */
[----:B------:R-:W-:Y:S01]  /*637d0*/  IMAD.SHL.U32 R22, R22, 0x80, RZ ;  /* 0x0000008016167824 */ /* 0x000fe200078e00ff */
[----:B----4-:R-:W-:Y:S04]  /*637e0*/  STL.64 [R1+0x41d8], R26 ;  /* 0x0041d81a01007387 */ /* 0x010fe80000100a00 */
[----:B0-----:R-:W3:Y:S01]  /*637f0*/  LDL.LU R8, [R1+0x120] ;  /* 0x0001200001087983 */ /* 0x001ee20000300800 */
[----:B------:R-:W-:-:S04]  /*63800*/  LOP3.LUT R23, R23, 0x10, R21, 0x78, !PT ;  /* 0x0000001017177812 */ /* 0x000fc800078e7815 */
[----:B------:R-:W-:-:S06]  /*63810*/  LOP3.LUT R23, R23, 0x800, R22, 0xf8, !PT ;  /* 0x0000080017177812 */ /* 0x000fcc00078ef816 */
[----:B------:R-:W0:Y:S01]  /*63820*/  LDSM.16.MT88.4 R20, [R23+UR5+0x13080] ;  /* 0x013080051714783b */ /* 0x000e220008004200 */
[----:B------:R-:W-:-:S03]  /*63830*/  IMAD.MOV.U32 R9, RZ, RZ, R3 ;  /* 0x000000ffff097224 */ /* 0x000fc600078e0003 */
[----:B------:R-:W4:Y:S04]  /*63840*/  LDL.LU R3, [R1+0x42c8] ;  /* 0x0042c80001037983 */ /* 0x000f280000300800 */
[----:B---3--:R-:W-:Y:S04]  /*63850*/  STL.64 [R1+0x4258], R8 ;  /* 0x0042580801007387 */ /* 0x008fe80000100a00 */
[----:B0-----:R-:W-:Y:S04]  /*63860*/  STL.64 [R1+0x40d8], R22 ;  /* 0x0040d81601007387 */ /* 0x001fe80000100a00 */
[----:B------:R0:W-:Y:S02]  /*63870*/  STL.64 [R1+0x40d0], R20 ;  /* 0x0040d01401007387 */ /* 0x0001e40000100a00 */
[----:B0-----:R-:W-:-:S02]  /*63880*/  IMAD.MOV.U32 R20, RZ, RZ, R0 ;  /* 0x000000ffff147224 */ /* 0x001fc400078e0000 */
[----:B------:R-:W-:Y:S01]  /*63890*/  IMAD.MOV.U32 R21, RZ, RZ, R18 ;  /* 0x000000ffff157224 */ /* 0x000fe200078e0012 */
[----:B------:R-:W3:Y:S04]  /*638a0*/  LDL.LU R0, [R1+0x42c4] ;  /* 0x0042c40001007983 */ /* 0x000ee80000300800 */
[----:B------:R-:W3:Y:S04]  /*638b0*/  LDL.LU R18, [R1+0x42c0] ;  /* 0x0042c00001127983 */ /* 0x000ee80000300800 */
[----:B------:R-:W3:Y:S04]  /*638c0*/  LDL R22, [R1+0xe8] ;  /* 0x0000e80001167983 */ /* 0x000ee80000100800 */
[----:B------:R-:W3:Y:S01]  /*638d0*/  LDL R23, [R1+0xec] ;  /* 0x0000ec0001177983 */ /* 0x000ee20000100800 */
[----:B--2---:R-:W-:-:S02]  /*638e0*/  IMAD.MOV.U32 R8, RZ, RZ, R19 ;  /* 0x000000ffff087224 */ /* 0x004fc400078e0013 */
[----:B------:R-:W-:Y:S01]  /*638f0*/  IMAD.MOV.U32 R9, RZ, RZ, R16 ;  /* 0x000000ffff097224 */ /* 0x000fe200078e0010 */
[----:B------:R-:W2:Y:S04]  /*63900*/  LDL.LU R19, [R1+0x42bc] ;  /* 0x0042bc0001137983 */ /* 0x000ea80000300800 */
[----:B------:R-:W2:Y:S01]  /*63910*/  LDL.LU R16, [R1+0x42b8] ;  /* 0x0042b80001107983 */ /* 0x000ea20000300800 */
[----:B------:R-:W-:-:S03]  /*63920*/  IMAD.MOV.U32 R4, RZ, RZ, R17 ;  /* 0x000000ffff047224 */ /* 0x000fc600078e0011 */
[----:B------:R4:W-:Y:S01]  /*63930*/  STL.64 [R1+0x4270], R8 ;  /* 0x0042700801007387 */ /* 0x0009e20000100a00 */
[----:B------:R-:W-:Y:S02]  /*63940*/  IMAD.MOV.U32 R5, RZ, RZ, R29 ;  /* 0x000000ffff057224 */ /* 0x000fe400078e001d */
[----:B----4-:R-:W-:Y:S01]  /*63950*/  IMAD.MOV.U32 R9, RZ, RZ, R3 ;  /* 0x000000ffff097224 */ /* 0x010fe200078e0003 */
[----:B---3--:R-:W-:Y:S01]  /*63960*/  MOV R8, R0 ;  /* 0x0000000000087202 */ /* 0x008fe20000000f00 */
[----:B------:R-:W-:Y:S04]  /*63970*/  STL.64 [R1+0x4210], R22 ;  /* 0x0042101601007387 */ /* 0x000fe80000100a00 */
[----:B------:R-:W-:Y:S04]  /*63980*/  STL.64 [R1+0x4208], R20 ;  /* 0x0042081401007387 */ /* 0x000fe80000100a00 */
[----:B------:R-:W2:Y:S04]  /*63990*/  LDL.LU R17, [R1+0x42b4] ;  /* 0x0042b40001117983 */ /* 0x000ea80000300800 */
[----:B------:R-:W3:Y:S04]  /*639a0*/  LDL.LU R29, [R1+0x42b0] ;  /* 0x0042b000011d7983 */ /* 0x000ee80000300800 */
[----:B------:R-:W4:Y:S04]  /*639b0*/  LDL.LU R0, [R1+0x42ac] ;  /* 0x0042ac0001007983 */ /* 0x000f280000300800 */
[----:B------:R-:W2:Y:S04]  /*639c0*/  LDL.LU R3, [R1+0x42a8] ;  /* 0x0042a80001037983 */ /* 0x000ea80000300800 */
[----:B------:R-:W-:Y:S04]  /*639d0*/  STL.64 [R1+0x4288], R8 ;  /* 0x0042880801007387 */ /* 0x000fe80000100a00 */
[----:B------:R0:W-:Y:S02]  /*639e0*/  STL.64 [R1+0x4218], R4 ;  /* 0x0042180401007387 */ /* 0x0001e40000100a00 */
[----:B0-----:R-:W-:-:S02]  /*639f0*/  IMAD.MOV.U32 R4, RZ, RZ, R28 ;  /* 0x000000ffff047224 */ /* 0x001fc400078e001c */
[----:B------:R-:W-:Y:S01]  /*63a00*/  IMAD.MOV.U32 R5, RZ, RZ, R2 ;  /* 0x000000ffff057224 */ /* 0x000fe200078e0002 */
[----:B------:R-:W2:Y:S04]  /*63a10*/  LDL.LU R28, [R1+0x42a4] ;  /* 0x0042a400011c7983 */ /* 0x000ea80000300800 */
[----:B------:R-:W2:Y:S04]  /*63a20*/  LDL.LU R2, [R1+0x42a0] ;  /* 0x0042a00001027983 */ /* 0x000ea80000300800 */
[----:B------:R-:W2:Y:S04]  /*63a30*/  LDL.LU R24, [R1+0x3e0] ;  /* 0x0003e00001187983 */ /* 0x000ea80000300800 */
[----:B------:R-:W2:Y:S04]  /*63a40*/  LDL.LU R25, [R1+0x3e4] ;  /* 0x0003e40001197983 */ /* 0x000ea80000300800 */
[----:B------:R-:W2:Y:S04]  /*63a50*/  LDL.LU R26, [R1+0x3e8] ;  /* 0x0003e800011a7983 */ /* 0x000ea80000300800 */
[----:B------:R-:W2:Y:S04]  /*63a60*/  LDL.LU R27, [R1+0x3ec] ;  /* 0x0003ec00011b7983 */ /* 0x000ea80000300800 */
        /* <DEDUP_REMOVED lines=23> */
[----:B------:R-:W-:Y:S01]  /*63be0*/  HMMA.16816.F32 R24, R12, R16, R24 ;  /* 0x000000100c18723c */ /* 0x000fe20000001818 */
[----:B------:R-:W-:-:S02]  /*63bf0*/  IMAD.MOV.U32 R8, RZ, RZ, R19 ;  /* 0x000000ffff087224 */ /* 0x000fc400078e0013 */
[----:B--2---:R-:W-:Y:S04]  /*63c00*/  STL.64 [R1+0x4298], R6 ;  /* 0x0042980601007387 */ /* 0x004fe80000100a00 */
[----:B------:R0:W-:Y:S04]  /*63c10*/  STL.64 [R1+0x4290], R4 ;  /* 0x0042900401007387 */ /* 0x0001e80000100a00 */
[----:B0-----:R-:W2:Y:S04]  /*63c20*/  LDL.LU R4, [R1+0x3d0] ;  /* 0x0003d00001047983 */ /* 0x001ea80000300800 */
[----:B------:R-:W2:Y:S04]  /*63c30*/  LDL.LU R5, [R1+0x3d4] ;  /* 0x0003d40001057983 */ /* 0x000ea80000300800 */
[----:B------:R-:W2:Y:S04]  /*63c40*/  LDL.LU R6, [R1+0x3d8] ;  /* 0x0003d80001067983 */ /* 0x000ea80000300800 */
[----:B------:R-:W2:Y:S01]  /*63c50*/  LDL.LU R7, [R1+0x3dc] ;  /* 0x0003dc0001077983 */ /* 0x000ea20000300800 */
[----:B------:R-:W-:-:S03]  /*63c60*/  IMAD.MOV.U32 R9, RZ, RZ, R18 ;  /* 0x000000ffff097224 */ /* 0x000fc600078e0012 */
[----:B------:R-:W3:Y:S04]  /*63c70*/  LDL.LU R20, [R1+0x340] ;  /* 0x0003400001147983 */ /* 0x000ee80000300800 */
[----:B------:R-:W3:Y:S04]  /*63c80*/  LDL.LU R21, [R1+0x344] ;  /* 0x0003440001157983 */ /* 0x000ee80000300800 */
[----:B------:R-:W3:Y:S04]  /*63c90*/  LDL.LU R22, [R1+0x348] ;  /* 0x0003480001167983 */ /* 0x000ee80000300800 */
[----:B------:R-:W3:Y:S04]  /*63ca0*/  LDL.LU R23, [R1+0x34c] ;  /* 0x00034c0001177983 */ /* 0x000ee80000300800 */
[----:B------:R-:W3:Y:S04]  /*63cb0*/  LDL.LU R16, [R1+0x210] ;  /* 0x0002100001107983 */ /* 0x000ee80000300800 */
[----:B------:R-:W-:Y:S04]  /*63cc0*/  STL.64 [R1+0xc20], R24 ;  /* 0x000c201801007387 */ /* 0x000fe80000100a00 */
[----:B------:R0:W-:Y:S04]  /*63cd0*/  STL.64 [R1+0xc28], R26 ;  /* 0x000c281a01007387 */ /* 0x0001e80000100a00 */
[----:B------:R-:W3:Y:S04]  /*63ce0*/  LDL.LU R17, [R1+0x214] ;  /* 0x0002140001117983 */ /* 0x000ee80000300800 */
[----:B------:R-:W3:Y:S04]  /*63cf0*/  LDL.LU R18, [R1+0x218] ;  /* 0x0002180001127983 */ /* 0x000ee80000300800 */
[----:B------:R-:W3:Y:S04]  /*63d00*/  LDL.LU R19, [R1+0x21c] ;  /* 0x00021c0001137983 */ /* 0x000ee80000300800 */
[----:B0-----:R-:W3:Y:S04]  /*63d10*/  LDL R26, [R1+0x28] ;  /* 0x00002800011a7983 */ /* 0x001ee80000100800 */
[----:B------:R-:W3:Y:S01]  /*63d20*/  LDL R27, [R1+0x2c] ;  /* 0x00002c00011b7983 */ /* 0x000ee20000100800 */
        /* <DEDUP_REMOVED lines=32> */
[----:B------:R-:W2:-:S15]  /*63f30*/  LDL.LU.64 R10, [R1+0x4220] ;  /* 0x00422000010a7983 */ /* 0x000e9e0000300a00 */
[----:B------:R-:W-:Y:S02]  /*63f40*/  NOP ;  /* 0x0000000000007918 */ /* 0x000fe40000000000 */
[----:B------:R-:W-:Y:S02]  /*63f50*/  IMAD.MOV.U32 R8, RZ, RZ, R7 ;  /* 0x000000ffff087224 */ /* 0x000fe400078e0007 */
[----:B------:R-:W-:Y:S01]  /*63f60*/  IMAD.MOV.U32 R9, RZ, RZ, R6 ;  /* 0x000000ffff097224 */ /* 0x000fe200078e0006 */
[----:B------:R0:W-:Y:S04]  /*63f70*/  STL.64 [R1+0xbc0], R4 ;  /* 0x000bc00401007387 */ /* 0x0001e80000100a00 */
[----:B0-----:R-:W3:Y:S04]  /*63f80*/  LDL.LU.64 R4, [R1+0x4218] ;  /* 0x0042180001047983 */ /* 0x001ee80000300a00 */
[----:B------:R0:W-:Y:S04]  /*63f90*/  STL [R1+0x3930], R8 ;  /* 0x0039300801007387 */ /* 0x0001e80000100800 */
[----:B------:R1:W-:Y:S04]  /*63fa0*/  STL [R1+0x392c], R9 ;  /* 0x00392c0901007387 */ /* 0x0003e80000100800 */
[----:B--2---:R2:W-:Y:S04]  /*63fb0*/  STL.64 [R1+0x41c0], R10 ;  /* 0x0041c00a01007387 */ /* 0x0045e80000100a00 */
[----:B0-----:R-:W3:Y:S04]  /*63fc0*/  LDL.LU R8, [R1+0x1e0] ;  /* 0x0001e00001087983 */ /* 0x001ee80000300800 */
[----:B-1----:R-:W3:Y:S04]  /*63fd0*/  LDL.LU R9, [R1+0x1e4] ;  /* 0x0001e40001097983 */ /* 0x002ee80000300800 */
[----:B--2---:R-:W2:Y:S04]  /*63fe0*/  LDL.LU R10, [R1+0x1e8] ;  /* 0x0001e800010a7983 */ /* 0x004ea80000300800 */
[----:B------:R-:W2:Y:S04]  /*63ff0*/  LDL.LU R11, [R1+0x1ec] ;  /* 0x0001ec00010b7983 */ /* 0x000ea80000300800 */
[----:B--2---:R0:W-:Y:S04]  /*64000*/  STL.64 [R1+0x41d0], R10 ;  /* 0x0041d00a01007387 */ /* 0x0041e80000100a00 */
[----:B---3--:R1:W-:Y:S04]  /*64010*/  STL.64 [R1+0x41c8], R8 ;  /* 0x0041c80801007387 */ /* 0x0083e80000100a00 */
[----:B0-----:R-:W2:Y:S01]  /*64020*/  LDL.64 R10, [R1+0x18] ;  /* 0x00001800010a7983 */ /* 0x001ea20000100a00 */
[----:B------:R-:W-:Y:S03]  /*64030*/  HMMA.16816.F32 R4, R12, R4, R20 ;  /* 0x000000040c04723c */ /* 0x000fe60000001814 */
[----:B--2---:R0:W-:Y:S04]  /*64040*/  STL.64 [R1+0x41e0], R10 ;  /* 0x0041e00a01007387 */ /* 0x0041e80000100a00 */
[----:B-1----:R-:W2:Y:S04]  /*64050*/  LDL.LU R8, [R1+0x200] ;  /* 0x0002000001087983 */ /* 0x002ea80000300800 */
[----:B------:R-:W2:Y:S04]  /*64060*/  LDL.LU R9, [R1+0x204] ;  /* 0x0002040001097983 */ /* 0x000ea80000300800 */
[----:B0-----:R-:W2:Y:S04]  /*64070*/  LDL.LU R10, [R1+0x208] ;  /* 0x00020800010a7983 */ /* 0x001ea80000300800 */
[----:B------:R-:W2:Y:S04]  /*64080*/  LDL.LU R11, [R1+0x20c] ;  /* 0x00020c00010b7983 */ /* 0x000ea80000300800 */
[----:B------:R-:W3:Y:S04]  /*64090*/  LDL.LU.64 R22, [R1+0x4210] ;  /* 0x0042100001167983 */ /* 0x000ee80000300a00 */
[----:B------:R-:W2:Y:S04]  /*640a0*/  LDL.LU.64 R20, [R1+0x4208] ;  /* 0x0042080001147983 */ /* 0x000ea80000300a00 */
[----:B------:R0:W-:Y:S04]  /*640b0*/  STL.64 [R1+0xbb0], R4 ;  /* 0x000bb00401007387 */ /* 0x0001e80000100a00 */
[----:B------:R1:W-:Y:S01]  /*640c0*/  STL.64 [R1+0xbb8], R6 ;  /* 0x000bb80601007387 */ /* 0x0003e20000100a00 */
[----:B0-----:R-:W-:-:S02]  /*640d0*/  IMAD.MOV.U32 R4, RZ, RZ, R2 ;  /* 0x000000ffff047224 */ /* 0x001fc400078e0002 */
[----:B------:R-:W-:Y:S01]  /*640e0*/  IMAD.MOV.U32 R5, RZ, RZ, R28 ;  /* 0x000000ffff057224 */ /* 0x000fe200078e001c */
[----:B------:R-:W3:Y:S04]  /*640f0*/  LDL.LU R2, [R1+0x4204] ;  /* 0x0042040001027983 */ /* 0x000ee80000300800 */
[----:B------:R-:W3:Y:S01]  /*64100*/  LDL.LU R28, [R1+0x4200] ;  /* 0x00420000011c7983 */ /* 0x000ee20000300800 */
[----:B-1----:R-:W-:Y:S01]  /*64110*/  IMAD.MOV.U32 R6, RZ, RZ, R3 ;  /* 0x000000ffff067224 */ /* 0x002fe200078e0003 */
[----:B----4-:R-:W-:Y:S02]  /*64120*/  MOV R7, R0 ;  /* 0x0000000000077202 */ /* 0x010fe40000000f00 */
[----:B------:R-:W4:Y:S04]  /*64130*/  LDL.LU R3, [R1+0x41fc] ;  /* 0x0041fc0001037983 */ /* 0x000f280000300800 */
[----:B------:R-:W3:Y:S01]  /*64140*/  LDL.LU R0, [R1+0x41f8] ;  /* 0x0041f80001007983 */ /* 0x000ee20000300800 */
[----:B--2---:R-:W-:Y:S03]  /*64150*/  HMMA.16816.F32 R12, R12, R20, R16 ;  /* 0x000000140c0c723c */ /* 0x004fe60000001810 */
[----:B------:R-:W2:Y:S04]  /*64160*/  LDL.LU.64 R18, [R1+0x41f0] ;  /* 0x0041f00001127983 */ /* 0x000ea80000300a00 */
[----:B------:R-:W2:-:S12]  /*64170*/  LDL.LU.64 R16, [R1+0x41e8] ;  /* 0x0041e80001107983 */ /* 0x000e980000300a00 */
[----:B------:R-:W-:Y:S04]  /*64180*/  STL.64 [R1+0xb10], R12 ;  /* 0x000b100c01007387 */ /* 0x000fe80000100a00 */
[----:B------:R0:W-:Y:S04]  /*64190*/  STL.64 [R1+0xb18], R14 ;  /* 0x000b180e01007387 */ /* 0x0001e80000100a00 */
[----:B0-----:R-:W4:Y:S04]  /*641a0*/  LDL.64 R14, [R1+0x8] ;  /* 0x00000800010e7983 */ /* 0x001f280000100a00 */
[----:B---3--:R0:W-:Y:S01]  /*641b0*/  STL.64 [R1+0x40f0], R22 ;  /* 0x0040f01601007387 */ /* 0x0081e20000100a00 */
[----:B--2---:R-:W-:Y:S03]  /*641c0*/  HMMA.16816.F32 R24, R16, R26, R8 ;  /* 0x0000001a1018723c */ /* 0x004fe60000001808 */
[----:B------:R-:W2:Y:S01]  /*641d0*/  LDL.LU.64 R10, [R1+0x41e0] ;  /* 0x0041e000010a7983 */ /* 0x000ea20000300a00 */
[----:B------:R-:W-:-:S02]  /*641e0*/  IMAD.MOV.U32 R20, RZ, RZ, R28 ;  /* 0x000000ffff147224 */ /* 0x000fc400078e001c */
[----:B----4-:R-:W-:Y:S02]  /*641f0*/  IMAD.MOV.U32 R21, RZ, RZ, R3 ;  /* 0x000000ffff157224 */ /* 0x010fe400078e0003 */
[----:B0-----:R-:W-:Y:S02]  /*64200*/  IMAD.MOV.U32 R22, RZ, RZ, R2 ;  /* 0x000000ffff167224 */ /* 0x001fe400078e0002 */
[----:B------:R-:W-:-:S09]  /*64210*/  IMAD.MOV.U32 R23, RZ, RZ, R0 ;  /* 0x000000ffff177224 */ /* 0x000fd200078e0000 */
[----:B------:R-:W-:Y:S02]  /*64220*/  IMAD.MOV.U32 R0, RZ, RZ, R27 ;  /* 0x000000ffff007224 */ /* 0x000fe400078e001b */
[----:B------:R-:W-:Y:S02]  /*64230*/  IMAD.MOV.U32 R2, RZ, RZ, R26 ;  /* 0x000000ffff027224 */ /* 0x000fe400078e001a */
[----:B------:R-:W-:Y:S02]  /*64240*/  IMAD.MOV.U32 R3, RZ, RZ, R25 ;  /* 0x000000ffff037224 */ /* 0x000fe400078e0019 */
[----:B------:R-:W-:Y:S01]  /*64250*/  IMAD.MOV.U32 R28, RZ, RZ, R24 ;  /* 0x000000ffff1c7224 */ /* 0x000fe200078e0018 */
[----:B------:R-:W3:Y:S04]  /*64260*/  LDL.LU.64 R26, [R1+0x41d8] ;  /* 0x0041d800011a7983 */ /* 0x000ee80000300a00 */
[----:B------:R-:W-:Y:S04]  /*64270*/  STL [R1+0x3940], R0 ;  /* 0x0039400001007387 */ /* 0x000fe80000100800 */
[----:B------:R-:W-:Y:S04]  /*64280*/  STL [R1+0x393c], R2 ;  /* 0x00393c0201007387 */ /* 0x000fe80000100800 */
[----:B------:R-:W-:Y:S04]  /*64290*/  STL [R1+0x3938], R3 ;  /* 0x0039380301007387 */ /* 0x000fe80000100800 */
[----:B------:R-:W-:Y:S01]  /*642a0*/  STL [R1+0x3934], R28 ;  /* 0x0039341c01007387 */ /* 0x000fe20000100800 */
[----:B--2---:R-:W-:-:S15]  /*642b0*/  HMMA.16816.F32 R20, R16, R10, R20 ;  /* 0x0000000a1014723c */ /* 0x004fde0000001814 */
[----:B------:R-:W-:-:S04]  /*642c0*/  NOP ;  /* 0x0000000000007918 */ /* 0x000fc80000000000 */
[----:B------:R0:W-:Y:S04]  /*642d0*/  STL.64 [R1+0xaf0], R20 ;  /* 0x000af01401007387 */ /* 0x0001e80000100a00 */
[----:B------:R1:W-:Y:S01]  /*642e0*/  STL.64 [R1+0xaf8], R22 ;  /* 0x000af81601007387 */ /* 0x0003e20000100a00 */
[----:B0-----:R-:W-:Y:S02]  /*642f0*/  IMAD.MOV.U32 R21, RZ, RZ, R10 ;  /* 0x000000ffff157224 */ /* 0x001fe400078e000a */
[----:B------:R-:W-:Y:S02]  /*64300*/  IMAD.MOV.U32 R20, RZ, RZ, R11 ;  /* 0x000000ffff147224 */ /* 0x000fe400078e000b */
[----:B------:R-:W2:Y:S04]  /*64310*/  LDL.LU.64 R10, [R1+0x41d0] ;  /* 0x0041d000010a7983 */ /* 0x000ea80000300a00 */
[----:B------:R-:W2:Y:S01]  /*64320*/  LDL.LU.64 R8, [R1+0x41c8] ;  /* 0x0041c80001087983 */ /* 0x000ea20000300a00 */
[----:B-1----:R-:W-:-:S02]  /*64330*/  IMAD.MOV.U32 R23, RZ, RZ, R14 ;  /* 0x000000ffff177224 */ /* 0x002fc400078e000e */
[----:B------:R-:W-:Y:S01]  /*64340*/  IMAD.MOV.U32 R22, RZ, RZ, R15 ;  /* 0x000000ffff167224 */ /* 0x000fe200078e000f */
[----:B--2---:R-:W-:-:S15]  /*64350*/  HMMA.16816.F32 R8, R16, R14, R8 ;  /* 0x0000000e1008723c */ /* 0x004fde0000001808 */
[----:B------:R-:W-:-:S04]  /*64360*/  NOP ;  /* 0x0000000000007918 */ /* 0x000fc80000000000 */
[----:B------:R-:W-:Y:S04]  /*64370*/  STL.64 [R1+0xae0], R8 ;  /* 0x000ae00801007387 */ /* 0x000fe80000100a00 */
[----:B------:R0:W-:Y:S04]  /*64380*/  STL.64 [R1+0xae8], R10 ;  /* 0x000ae80a01007387 */ /* 0x0001e80000100a00 */
[----:B0-----:R-:W2:Y:S04]  /*64390*/  LDL.LU.64 R10, [R1+0x41c0] ;  /* 0x0041c000010a7983 */ /* 0x001ea80000300a00 */
[----:B------:R0:W-:Y:S04]  /*643a0*/  STL.64 [R1+0x4138], R22 ;  /* 0x0041381601007387 */ /* 0x0001e80000100a00 */
[----:B------:R-:W-:Y:S04]  /*643b0*/  STL.64 [R1+0x4130], R20 ;  /* 0x0041301401007387 */ /* 0x000fe80000100a00 */
[----:B0-----:R-:W4:Y:S04]  /*643c0*/  LDL.64 R22, [R1+0x138] ;  /* 0x0001380001167983 */ /* 0x001f280000100a00 */
[----:B----4-:R0:W-:Y:S04]  /*643d0*/  STL.64 [R1+0x4148], R22 ;  /* 0x0041481601007387 */ /* 0x0101e80000100a00 */
[----:B0-----:R-:W4:Y:S04]  /*643e0*/  LDL.64 R22, [R1+0x148] ;  /* 0x0001480001167983 */ /* 0x001f280000100a00 */
[----:B----4-:R0:W-:Y:S04]  /*643f0*/  STL.64 [R1+0x4160], R22 ;  /* 0x0041601601007387 */ /* 0x0101e80000100a00 */
[----:B0-----:R-:W4:Y:S01]  /*64400*/  LDL.64 R22, [R1+0x158] ;  /* 0x0001580001167983 */ /* 0x001f220000100a00 */
[----:B------:R-:W0:Y:S01]  /*64410*/  S2R R25, SR_TID.X ;  /* 0x0000000000197919 */ /* 0x000e220000002100 */
[----:B---3--:R-:W-:Y:S01]  /*64420*/  HMMA.16816.F32 R4, R16, R26, R4 ;  /* 0x0000001a1004723c */ /* 0x008fe20000001804 */
[C---:B0-----:R-:W-:Y:S01]  /*64430*/  LOP3.LUT R24, R25.reuse, 0x7, RZ, 0xc0, !PT ;  /* 0x0000000719187812 */ /* 0x041fe200078ec0ff */
[----:B----4-:R0:W-:Y:S04]  /*64440*/  STL.64 [R1+0x4178], R22 ;  /* 0x0041781601007387 */ /* 0x0101e80000100a00 */
[----:B0-----:R-:W3:Y:S01]  /*64450*/  LDL.64 R22, [R1+0x168] ;  /* 0x0001680001167983 */ /* 0x001ee20000100a00 */
[----:B------:R-:W-:Y:S01]  /*64460*/  IMAD R24, R24, 0x110, RZ ;  /* 0x0000011018187824 */ /* 0x000fe200078e02ff */
[----:B------:R-:W-:-:S04]  /*64470*/  SHF.L.U32 R25, R25, 0x1, RZ ;  /* 0x0000000119197819 */ /* 0x000fc800000006ff */
[----:B------:R-:W-:Y:S02]  /*64480*/  LOP3.LUT R8, R24, 0x10, R25, 0x78, !PT ;  /* 0x0000001018087812 */ /* 0x000fe400078e7819 */
[----:B------:R-:W0:Y:S02]  /*64490*/  S2R R24, SR_TID.X ;  /* 0x0000000000187919 */ /* 0x000e240000002100 */
[----:B0-----:R-:W-:-:S05]  /*644a0*/  IMAD.SHL.U32 R24, R24, 0x80, RZ ;  /* 0x0000008018187824 */ /* 0x001fca00078e00ff */
[----:B------:R-:W-:Y:S01]  /*644b0*/  LOP3.LUT R8, R8, 0x800, R24, 0xf8, !PT ;  /* 0x0000080008087812 */ /* 0x000fe200078ef818 */
[----:B---3--:R0:W-:Y:S04]  /*644c0*/  STL.64 [R1+0x4190], R22 ;  /* 0x0041901601007387 */ /* 0x0081e80000100a00 */
[----:B0-----:R-:W3:Y:S04]  /*644d0*/  LDL R22, [R1+0x58] ;  /* 0x0000580001167983 */ /* 0x001ee80000100800 */
[----:B------:R0:W-:Y:S04]  /*644e0*/  STL.64 [R1+0xad0], R4 ;  /* 0x000ad00401007387 */ /* 0x0001e80000100a00 */
[----:B------:R1:W-:Y:S04]  /*644f0*/  STL.64 [R1+0xad8], R6 ;  /* 0x000ad80601007387 */ /* 0x0003e80000100a00 */
[----:B------:R-:W3:Y:S04]  /*64500*/  LDL R23, [R1+0x5c] ;  /* 0x00005c0001177983 */ /* 0x000ee80000100800 */
[----:B0-----:R-:W4:Y:S04]  /*64510*/  LDL.LU R4, [R1+0x1c0] ;  /* 0x0001c00001047983 */ /* 0x001f280000300800 */
[----:B------:R-:W4:Y:S04]  /*64520*/  LDL.LU R5, [R1+0x1c4] ;  /* 0x0001c40001057983 */ /* 0x000f280000300800 */
[----:B-1----:R-:W4:Y:S04]  /*64530*/  LDL.LU R6, [R1+0x1c8] ;  /* 0x0001c80001067983 */ /* 0x002f280000300800 */
[----:B------:R-:W4:Y:S04]  /*64540*/  LDL.LU R7, [R1+0x1cc] ;  /* 0x0001cc0001077983 */ /* 0x000f280000300800 */
[----:B------:R-:W2:Y:S04]  /*64550*/  LDL.LU R12, [R1+0x1b0] ;  /* 0x0001b000010c7983 */ /* 0x000ea80000300800 */
[----:B------:R-:W2:Y:S04]  /*64560*/  LDL.LU R13, [R1+0x1b4] ;  /* 0x0001b400010d7983 */ /* 0x000ea80000300800 */
[----:B------:R-:W2:Y:S04]  /*64570*/  LDL.LU R14, [R1+0x1b8] ;  /* 0x0001b800010e7983 */ /* 0x000ea80000300800 */
[----:B------:R-:W2:Y:S04]  /*64580*/  LDL.LU R15, [R1+0x1bc] ;  /* 0x0001bc00010f7983 */ /* 0x000ea80000300800 */
[----:B------:R0:W-:Y:S04]  /*64590*/  STL.64 [R1+0x4140], R26 ;  /* 0x0041401a01007387 */ /* 0x0001e80000100a00 */
[----:B------:R-:W2:Y:S04]  /*645a0*/  LDL.LU R24, [R1+0x2f0] ;  /* 0x0002f00001187983 */ /* 0x000ea80000300800 */
[----:B------:R-:W2:Y:S04]  /*645b0*/  LDL.LU R25, [R1+0x2f4] ;  /* 0x0002f40001197983 */ /* 0x000ea80000300800 */
[----:B0-----:R-:W2:Y:S04]  /*645c0*/  LDL.LU R26, [R1+0x2f8] ;  /* 0x0002f800011a7983 */ /* 0x001ea80000300800 */
[----:B------:R-:W2:Y:S04]  /*645d0*/  LDL.LU R27, [R1+0x2fc] ;  /* 0x0002fc00011b7983 */ /* 0x000ea80000300800 */
[----:B--2---:R-:W-:Y:S04]  /*645e0*/  STL.64 [R1+0x4158], R26 ;  /* 0x0041581a01007387 */ /* 0x004fe80000100a00 */
[----:B------:R0:W-:Y:S04]  /*645f0*/  STL.64 [R1+0x4150], R24 ;  /* 0x0041501801007387 */ /* 0x0001e80000100a00 */
[----:B0-----:R-:W2:Y:S04]  /*64600*/  LDL.LU R24, [R1+0x300] ;  /* 0x0003000001187983 */ /* 0x001ea80000300800 */
[----:B------:R-:W2:Y:S01]  /*64610*/  LDL.LU R25, [R1+0x304] ;  /* 0x0003040001197983 */ /* 0x000ea20000300800 */
[----:B------:R-:W-:-:S02]  /*64620*/  IMAD.MOV.U32 R26, RZ, RZ, R11 ;  /* 0x000000ffff1a7224 */ /* 0x000fc400078e000b */
[----:B------:R-:W-:Y:S01]  /*64630*/  IMAD.MOV.U32 R27, RZ, RZ, R10 ;  /* 0x000000ffff1b7224 */ /* 0x000fe200078e000a */
[----:B------:R-:W3:Y:S04]  /*64640*/  LDL.LU R11, [R1+0x41bc] ;  /* 0x0041bc00010b7983 */ /* 0x000ee80000300800 */
[----:B------:R-:W3:Y:S04]  /*64650*/  LDL.LU R10, [R1+0x41b8] ;  /* 0x0041b800010a7983 */ /* 0x000ee80000300800 */
[----:B------:R-:W-:Y:S04]  /*64660*/  STL.64 [R1+0x4170], R26 ;  /* 0x0041701a01007387 */ /* 0x000fe80000100a00 */
[----:B--2---:R0:W-:Y:S04]  /*64670*/  STL.64 [R1+0x4168], R24 ;  /* 0x0041681801007387 */ /* 0x0041e80000100a00 */
[----:B0-----:R-:W2:Y:S04]  /*64680*/  LDL.LU R24, [R1+0x310] ;  /* 0x0003100001187983 */ /* 0x001ea80000300800 */
[----:B------:R-:W2:Y:S04]  /*64690*/  LDL.LU R25, [R1+0x314] ;  /* 0x0003140001197983 */ /* 0x000ea80000300800 */
[----:B------:R-:W2:Y:S04]  /*646a0*/  LDL.LU R26, [R1+0x318] ;  /* 0x00031800011a7983 */ /* 0x000ea80000300800 */
[----:B------:R-:W2:Y:S04]  /*646b0*/  LDL.LU R27, [R1+0x31c] ;  /* 0x00031c00011b7983 */ /* 0x000ea80000300800 */
[----:B--2---:R3:W-:Y:S04]  /*646c0*/  STL.64 [R1+0x4188], R26 ;  /* 0x0041881a01007387 */ /* 0x0047e80000100a00 */
[----:B------:R0:W-:Y:S01]  /*646d0*/  STL.64 [R1+0x4180], R24 ;  /* 0x0041801801007387 */ /* 0x0001e20000100a00 */
[----:B---3--:R-:W-:-:S03]  /*646e0*/  IMAD.MOV.U32 R26, RZ, RZ, R10 ;  /* 0x000000ffff1a7224 */ /* 0x008fc600078e000a */
[----:B0-----:R-:W2:Y:S04]  /*646f0*/  LDL.LU R24, [R1+0x320] ;  /* 0x0003200001187983 */ /* 0x001ea80000300800 */
[----:B------:R-:W2:Y:S04]  /*64700*/  LDL.LU R25, [R1+0x324] ;  /* 0x0003240001197983 */ /* 0x000ea80000300800 */
[----:B------:R-:W4:Y:S01]  /*64710*/  LDL.LU R10, [R1+0x41b4] ;  /* 0x0041b400010a7983 */ /* 0x000f220000300800 */
[----:B------:R-:W-:-:S03]  /*64720*/  IMAD.MOV.U32 R27, RZ, RZ, R11 ;  /* 0x000000ffff1b7224 */ /* 0x000fc600078e000b */
[----:B------:R-:W4:Y:S04]  /*64730*/  LDL.LU R11, [R1+0x41b0] ;  /* 0x0041b000010b7983 */ /* 0x000f280000300800 */
[----:B------:R-:W-:Y:S01]  /*64740*/  STL.64 [R1+0x41a0], R26 ;  /* 0x0041a01a01007387 */ /* 0x000fe20000100a00 */
[C---:B----4-:R-:W-:Y:S03]  /*64750*/  HMMA.16816.F32 R4, R16.reuse, R10, R4 ;  /* 0x0000000a1004723c */ /* 0x050fe60000001804 */
[----:B--2---:R0:W-:Y:S04]  /*64760*/  STL.64 [R1+0x4198], R24 ;  /* 0x0041981801007387 */ /* 0x0041e80000100a00 */
[----:B0-----:R-:W2:Y:S04]  /*64770*/  LDL.LU R24, [R1+0x330] ;  /* 0x0003300001187983 */ /* 0x001ea80000300800 */
[----:B------:R-:W2:Y:S04]  /*64780*/  LDL.LU R25, [R1+0x334] ;  /* 0x0003340001197983 */ /* 0x000ea80000300800 */
[----:B------:R-:W2:Y:S04]  /*64790*/  LDL.LU R26, [R1+0x338] ;  /* 0x00033800011a7983 */ /* 0x000ea80000300800 */
[----:B------:R-:W2:Y:S04]  /*647a0*/  LDL.LU R27, [R1+0x33c] ;  /* 0x00033c00011b7983 */ /* 0x000ea80000300800 */
[----:B------:R-:W-:Y:S04]  /*647b0*/  STL.64 [R1+0xac0], R4 ;  /* 0x000ac00401007387 */ /* 0x000fe80000100a00 */
[----:B------:R0:W-:Y:S04]  /*647c0*/  STL.64 [R1+0xac8], R6 ;  /* 0x000ac80601007387 */ /* 0x0001e80000100a00 */
[----:B0-----:R-:W3:Y:S01]  /*647d0*/  LDL.LU.64 R6, [R1+0x41a8] ;  /* 0x0041a80001067983 */ /* 0x001ee20000300a00 */
[----:B------:R-:W-:Y:S01]  /*647e0*/  LOP3.LUT R8, R8, 0x20, RZ, 0x3c, !PT ;  /* 0x0000002008087812 */ /* 0x000fe200078e3cff */
[----:B---3--:R-:W-:-:S15]  /*647f0*/  HMMA.16816.F32 R12, R16, R6, R12 ;  /* 0x00000006100c723c */ /* 0x008fde000000180c */
[----:B------:R-:W-:-:S04]  /*64800*/  NOP ;  /* 0x0000000000007918 */ /* 0x000fc80000000000 */
[----:B------:R-:W-:Y:S04]  /*64810*/  STL.64 [R1+0xab0], R12 ;  /* 0x000ab00c01007387 */ /* 0x000fe80000100a00 */
[----:B------:R-:W-:Y:S04]  /*64820*/  STL.64 [R1+0xab8], R14 ;  /* 0x000ab80e01007387 */ /* 0x000fe80000100a00 */
[----:B------:R-:W0:Y:S01]  /*64830*/  LDSM.16.MT88.4 R12, [R8+UR5+0x13000] ;  /* 0x01300005080c783b */ /* 0x000e220008004200 */
[C---:B--2---:R-:W-:Y:S03]  /*64840*/  HMMA.16816.F32 R20, R16.reuse, R22, R24 ;  /* 0x000000161014723c */ /* 0x044fe60000001818 */
[----:B------:R-:W-:Y:S04]  /*64850*/  STL [R1+0x4048], R8 ;  /* 0x0040480801007387 */ /* 0x000fe80000100800 */
[----:B0-----:R0:W-:Y:S04]  /*64860*/  STL.64 [R1+0x3f68], R14 ;  /* 0x003f680e01007387 */ /* 0x0011e80000100a00 */
[----:B------:R-:W-:Y:S04]  /*64870*/  STL.64 [R1+0x3f60], R12 ;  /* 0x003f600c01007387 */ /* 0x000fe80000100a00 */
[----:B0-----:R-:W2:Y:S04]  /*64880*/  LDL.64 R14, [R1+0x128] ;  /* 0x00012800010e7983 */ /* 0x001ea80000100a00 */
[----:B------:R-:W3:Y:S04]  /*64890*/  LDL.LU.64 R26, [R1+0x41a0] ;  /* 0x0041a000011a7983 */ /* 0x000ee80000300a00 */
[----:B------:R-:W3:Y:S04]  /*648a0*/  LDL.LU.64 R24, [R1+0x4198] ;  /* 0x0041980001187983 */ /* 0x000ee80000300a00 */
[----:B------:R-:W-:Y:S04]  /*648b0*/  STL.64 [R1+0xba0], R20 ;  /* 0x000ba01401007387 */ /* 0x000fe80000100a00 */
[----:B------:R0:W-:Y:S04]  /*648c0*/  STL.64 [R1+0xba8], R22 ;  /* 0x000ba81601007387 */ /* 0x0001e80000100a00 */
[----:B0-----:R-:W3:Y:S02]  /*648d0*/  LDL.LU.64 R22, [R1+0x4190] ;  /* 0x0041900001167983 */ /* 0x001ee40000300a00 */
        /* <DEDUP_REMOVED lines=9> */
[----:B------:R-:W-:Y:S04]  /*64970*/  STL [R1+0x4050], R0 ;  /* 0x0040500001007387 */ /* 0x000fe80000100800 */
[----:B------:R-:W-:Y:S01]  /*64980*/  STL [R1+0x404c], R2 ;  /* 0x00404c0201007387 */ /* 0x000fe20000100800 */
[----:B---3--:R-:W-:Y:S01]  /*64990*/  HMMA.16816.F32 R24, R16, R22, R24 ;  /* 0x000000161018723c */ /* 0x008fe20000001818 */
[----:B------:R-:W-:Y:S01]  /*649a0*/  IMAD.MOV.U32 R4, RZ, RZ, R22 ;  /* 0x000000ffff047224 */ /* 0x000fe200078e0016 */
[----:B------:R-:W-:-:S15]  /*649b0*/  MOV R3, R23 ;  /* 0x0000001700037202 */ /* 0x000fde0000000f00 */
[----:B------:R-:W-:Y:S02]  /*649c0*/  NOP ;  /* 0x0000000000007918 */ /* 0x000fe40000000000 */
        /* <DEDUP_REMOVED lines=16> */
[----:B------:R-:W-:Y:S04]  /*64ad0*/  STL.64 [R1+0x4100], R6 ;  /* 0x0041000601007387 */ /* 0x000fe80000100a00 */
[----:B------:R0:W-:Y:S04]  /*64ae0*/  STL [R1+0x40f8], R5 ;  /* 0x0040f80501007387 */ /* 0x0001e80000100800 */
[----:B------:R-:W2:Y:S04]  /*64af0*/  LDL.LU R4, [R1+0x2e0] ;  /* 0x0002e00001047983 */ /* 0x000ea80000300800 */
[----:B0-----:R-:W2:Y:S04]  /*64b00*/  LDL.LU R5, [R1+0x2e4] ;  /* 0x0002e40001057983 */ /* 0x001ea80000300800 */
[----:B------:R-:W2:Y:S04]  /*64b10*/  LDL.LU R6, [R1+0x2e8] ;  /* 0x0002e80001067983 */ /* 0x000ea80000300800 */
[----:B------:R-:W2:Y:S01]  /*64b20*/  LDL.LU R7, [R1+0x2ec] ;  /* 0x0002ec0001077983 */ /* 0x000ea20000300800 */
[----:B---3--:R-:W-:-:S15]  /*64b30*/  HMMA.16816.F32 R24, R16, R22, R24 ;  /* 0x000000161018723c */ /* 0x008fde0000001818 */
[----:B------:R-:W-:-:S04]  /*64b40*/  NOP ;  /* 0x0000000000007918 */ /* 0x000fc80000000000 */
[----:B------:R0:W-:Y:S04]  /*64b50*/  STL.64 [R1+0xb60], R24 ;  /* 0x000b601801007387 */ /* 0x0001e80000100a00 */
[----:B------:R1:W-:Y:S01]  /*64b60*/  STL.64 [R1+0xb68], R26 ;  /* 0x000b681a01007387 */ /* 0x0003e20000100a00 */
[----:B0-----:R-:W-:-:S03]  /*64b70*/  IMAD.MOV.U32 R25, RZ, RZ, R22 ;  /* 0x000000ffff197224 */ /* 0x001fc600078e0016 */
[----:B-1----:R-:W3:Y:S01]  /*64b80*/  LDL.LU.64 R26, [R1+0x4140] ;  /* 0x00414000011a7983 */ /* 0x002ee20000300a00 */
[----:B------:R-:W-:-:S03]  /*64b90*/  IMAD.MOV.U32 R24, RZ, RZ, R23 ;  /* 0x000000ffff187224 */ /* 0x000fc600078e0017 */
[----:B------:R-:W4:Y:S01]  /*64ba0*/  LDL.LU.64 R22, [R1+0x4138] ;  /* 0x0041380001167983 */ /* 0x000f220000300a00 */
[----:B--2---:R-:W-:Y:S03]  /*64bb0*/  HMMA.16816.F32 R4, R16, R14, R4 ;  /* 0x0000000e1004723c */ /* 0x004fe60000001804 */
[----:B------:R-:W2:Y:S01]  /*64bc0*/  LDL.LU.64 R20, [R1+0x4130] ;  /* 0x0041300001147983 */ /* 0x000ea20000300a00 */
[----:B------:R-:W-:-:S03]  /*64bd0*/  IMAD.MOV.U32 R8, RZ, RZ, R14 ;  /* 0x000000ffff087224 */ /* 0x000fc600078e000e */
[----:B---3--:R4:W-:Y:S04]  /*64be0*/  STL.64 [R1+0x4088], R26 ;  /* 0x0040881a01007387 */ /* 0x0089e80000100a00 */
[----:B------:R-:W-:Y:S08]  /*64bf0*/  STL.64 [R1+0x4080], R24 ;  /* 0x0040801801007387 */ /* 0x000ff00000100a00 */
[----:B------:R-:W-:Y:S04]  /*64c00*/  STL.64 [R1+0xb50], R4 ;  /* 0x000b500401007387 */ /* 0x000fe80000100a00 */
[----:B------:R-:W-:Y:S01]  /*64c10*/  STL.64 [R1+0xb58], R6 ;  /* 0x000b580601007387 */ /* 0x000fe20000100a00 */
[----:B----4-:R-:W-:-:S02]  /*64c20*/  IMAD.MOV.U32 R26, RZ, RZ, R23 ;  /* 0x000000ffff1a7224 */ /* 0x010fc400078e0017 */
[----:B------:R-:W-:-:S05]  /*64c30*/  IMAD.MOV.U32 R27, RZ, RZ, R22 ;  /* 0x000000ffff1b7224 */ /* 0x000fca00078e0016 */
[----:B------:R-:W-:Y:S04]  /*64c40*/  STL.64 [R1+0x40a0], R26 ;  /* 0x0040a01a01007387 */ /* 0x000fe80000100a00 */
[----:B------:R-:W-:Y:S04]  /*64c50*/  STL.64 [R1+0x4078], R10 ;  /* 0x0040780a01007387 */ /* 0x000fe80000100a00 */
[----:B------:R0:W-:Y:S04]  /*64c60*/  STL.64 [R1+0x4070], R8 ;  /* 0x0040700801007387 */ /* 0x0001e80000100a00 */
[----:B0-----:R-:W3:Y:S04]  /*64c70*/  LDL.LU R8, [R1+0x70] ;  /* 0x0000700001087983 */ /* 0x001ee80000300800 */
[----:B------:R-:W3:Y:S04]  /*64c80*/  LDL.LU R9, [R1+0x74] ;  /* 0x0000740001097983 */ /* 0x000ee80000300800 */
[----:B------:R-:W4:Y:S04]  /*64c90*/  LDL.LU R10, [R1+0x78] ;  /* 0x00007800010a7983 */ /* 0x000f280000300800 */
[----:B------:R-:W4:Y:S04]  /*64ca0*/  LDL.LU R11, [R1+0x7c] ;  /* 0x00007c00010b7983 */ /* 0x000f280000300800 */
[----:B------:R-:W3:Y:S01]  /*64cb0*/  LDL.64 R6, [R1+0x108] ;  /* 0x0001080001067983 */ /* 0x000ee20000100a00 */
[----:B--2---:R-:W-:-:S02]  /*64cc0*/  IMAD.MOV.U32 R26, RZ, RZ, R21 ;  /* 0x000000ffff1a7224 */ /* 0x004fc400078e0015 */
[----:B------:R-:W-:Y:S02]  /*64cd0*/  IMAD.MOV.U32 R27, RZ, RZ, R20 ;  /* 0x000000ffff1b7224 */ /* 0x000fe400078e0014 */
[----:B------:R-:W-:Y:S01]  /*64ce0*/  IMAD.MOV.U32 R28, RZ, RZ, R15 ;  /* 0x000000ffff1c7224 */ /* 0x000fe200078e000f */
[----:B---3--:R-:W-:Y:S04]  /*64cf0*/  STL.64 [R1+0x4118], R6 ;  /* 0x0041180601007387 */ /* 0x008fe80000100a00 */
[----:B------:R0:W-:Y:S04]  /*64d00*/  STL.64 [R1+0x40b8], R26 ;  /* 0x0040b81a01007387 */ /* 0x0001e80000100a00 */
[----:B------:R-:W2:Y:S04]  /*64d10*/  LDL.LU R24, [R1+0xa0] ;  /* 0x0000a00001187983 */ /* 0x000ea80000300800 */
[----:B------:R-:W2:Y:S04]  /*64d20*/  LDL.LU R25, [R1+0xa4] ;  /* 0x0000a40001197983 */ /* 0x000ea80000300800 */
[----:B0-----:R-:W3:Y:S04]  /*64d30*/  LDL.LU R26, [R1+0xa8] ;  /* 0x0000a800011a7983 */ /* 0x001ee80000300800 */
[----:B------:R-:W3:Y:S04]  /*64d40*/  LDL.LU R27, [R1+0xac] ;  /* 0x0000ac00011b7983 */ /* 0x000ee80000300800 */
[----:B------:R-:W2:Y:S04]  /*64d50*/  LDL.64 R6, [R1+0x118] ;  /* 0x0001180001067983 */ /* 0x000ea80000100a00 */
[----:B------:R-:W2:Y:S04]  /*64d60*/  LDL.LU R12, [R1+0x2b0] ;  /* 0x0002b000010c7983 */ /* 0x000ea80000300800 */
        /* <DEDUP_REMOVED lines=15> */
[----:B------:R-:W2:Y:S04]  /*64e60*/  LDL.64 R22, [R1+0xf8] ;  /* 0x0000f80001167983 */ /* 0x000ea80000100a00 */
[----:B---3--:R-:W-:Y:S04]  /*64e70*/  STL.64 [R1+0x40e8], R26 ;  /* 0x0040e81a01007387 */ /* 0x008fe80000100a00 */
[----:B------:R0:W-:Y:S04]  /*64e80*/  STL.64 [R1+0x40e0], R24 ;  /* 0x0040e01801007387 */ /* 0x0001e80000100a00 */
[----:B0-----:R-:W3:Y:S04]  /*64e90*/  LDL.LU R24, [R1+0x1a0] ;  /* 0x0001a00001187983 */ /* 0x001ee80000300800 */
[----:B------:R-:W3:Y:S04]  /*64ea0*/  LDL.LU R25, [R1+0x1a4] ;  /* 0x0001a40001197983 */ /* 0x000ee80000300800 */
[----:B------:R-:W3:Y:S04]  /*64eb0*/  LDL.LU R26, [R1+0x1a8] ;  /* 0x0001a800011a7983 */ /* 0x000ee80000300800 */
[----:B------:R-:W3:Y:S04]  /*64ec0*/  LDL.LU R27, [R1+0x1ac] ;  /* 0x0001ac00011b7983 */ /* 0x000ee80000300800 */
        /* <DEDUP_REMOVED lines=11> */
[----:B------:R-:W4:Y:S01]  /*64f80*/  LDL.LU R11, [R1+0x9c] ;  /* 0x00009c00010b7983 */ /* 0x000f220000300800 */
[C---:B------:R-:W-:Y:S01]  /*64f90*/  HMMA.16816.F32 R12, R16.reuse, R6, R12 ;  /* 0x00000006100c723c */ /* 0x040fe2000000180c */
[----:B------:R-:W-:Y:S01]  /*64fa0*/  MOV R0, R6 ;  /* 0x0000000600007202 */ /* 0x000fe20000000f00 */
[----:B------:R-:W-:Y:S01]  /*64fb0*/  IMAD.MOV.U32 R2, RZ, RZ, R7 ;  /* 0x000000ffff027224 */ /* 0x000fe200078e0007 */
[----:B----4-:R0:W-:Y:S04]  /*64fc0*/  STL.64 [R1+0x40c8], R10 ;  /* 0x0040c80a01007387 */ /* 0x0101e80000100a00 */
[----:B--2---:R-:W-:Y:S04]  /*64fd0*/  STL.64 [R1+0x40c0], R8 ;  /* 0x0040c00801007387 */ /* 0x004fe80000100a00 */
[----:B0-----:R-:W2:Y:S08]  /*64fe0*/  LDL.64 R10, [R1+0x28] ;  /* 0x00002800010a7983 */ /* 0x001eb00000100a00 */
[----:B------:R-:W-:Y:S04]  /*64ff0*/  STL.64 [R1+0xb40], R12 ;  /* 0x000b400c01007387 */ /* 0x000fe80000100a00 */
[----:B------:R0:W-:Y:S04]  /*65000*/  STL.64 [R1+0xb48], R14 ;  /* 0x000b480e01007387 */ /* 0x0001e80000100a00 */
[----:B0-----:R-:W4:Y:S04]  /*65010*/  LDL.LU.64 R14, [R1+0x4128] ;  /* 0x00412800010e7983 */ /* 0x001f280000300a00 */
[----:B------:R-:W4:Y:S04]  /*65020*/  LDL.LU.64 R12, [R1+0x4120] ;  /* 0x00412000010c7983 */ /* 0x000f280000300a00 */
[----:B------:R-:W4:Y:S02]  /*65030*/  LDL.LU.64 R6, [R1+0x4118] ;  /* 0x0041180001067983 */ /* 0x000f240000300a00 */
        /* <DEDUP_REMOVED lines=8> */
[----:B------:R-:W2:Y:S04]  /*650c0*/  LDL.LU.64 R6, [R1+0x4100] ;  /* 0x0041000001067983 */ /* 0x000ea80000300a00 */
[----:B------:R-:W3:Y:S01]  /*650d0*/  LDL.LU R5, [R1+0x40f8] ;  /* 0x0040f80001057983 */ /* 0x000ee20000300800 */
[----:B----4-:R-:W-:Y:S03]  /*650e0*/  HMMA.16816.F32 R12, R16, R22, R12 ;  /* 0x00000016100c723c */ /* 0x010fe6000000180c */
[----:B--2---:R-:W-:Y:S04]  /*650f0*/  STL.64 [R1+0x4068], R6 ;  /* 0x0040680601007387 */ /* 0x004fe80000100a00 */
[----:B---3--:R0:W-:Y:S04]  /*65100*/  STL.64 [R1+0x4060], R4 ;  /* 0x0040600401007387 */ /* 0x0081e80000100a00 */
[----:B0-----:R-:W2:Y:S04]  /*65110*/  LDL.LU R4, [R1+0x60] ;  /* 0x0000600001047983 */ /* 0x001ea80000300800 */
[----:B------:R-:W2:Y:S04]  /*65120*/  LDL.LU R5, [R1+0x64] ;  /* 0x0000640001057983 */ /* 0x000ea80000300800 */
[----:B------:R-:W2:Y:S04]  /*65130*/  LDL.LU R6, [R1+0x68] ;  /* 0x0000680001067983 */ /* 0x000ea80000300800 */
[----:B------:R-:W2:Y:S04]  /*65140*/  LDL.LU R7, [R1+0x6c] ;  /* 0x00006c0001077983 */ /* 0x000ea80000300800 */
[----:B------:R0:W-:Y:S04]  /*65150*/  STL.64 [R1+0xb20], R12 ;  /* 0x000b200c01007387 */ /* 0x0001e80000100a00 */
[----:B------:R1:W-:Y:S01]  /*65160*/  STL.64 [R1+0xb28], R14 ;  /* 0x000b280e01007387 */ /* 0x0003e20000100a00 */
[----:B0-----:R-:W-:-:S02]  /*65170*/  IMAD.MOV.U32 R13, RZ, RZ, R22 ;  /* 0x000000ffff0d7224 */ /* 0x001fc400078e0016 */
[----:B------:R-:W-:Y:S02]  /*65180*/  IMAD.MOV.U32 R12, RZ, RZ, R23 ;  /* 0x000000ffff0c7224 */ /* 0x000fe400078e0017 */
[----:B------:R-:W3:Y:S02]  /*65190*/  LDL.LU.64 R22, [R1+0x40f0] ;  /* 0x0040f00001167983 */ /* 0x000ee40000300a00 */
[----:B---3--:R-:W-:Y:S02]  /*651a0*/  HMMA.16816.F32 R16, R16, R22, R24 ;  /* 0x000000161010723c */ /* 0x008fe40000001818 */
[----:B------:R-:W3:Y:S04]  /*651b0*/  LDL.LU.64 R26, [R1+0x40e8] ;  /* 0x0040e800011a7983 */ /* 0x000ee80000300a00 */
[----:B------:R-:W3:Y:S04]  /*651c0*/  LDL.LU.64 R24, [R1+0x40e0] ;  /* 0x0040e00001187983 */ /* 0x000ee80000300a00 */
[----:B------:R-:W3:Y:S04]  /*651d0*/  LDL.LU.64 R22, [R1+0x40d8] ;  /* 0x0040d80001167983 */ /* 0x000ee80000300a00 */
[----:B------:R-:W3:Y:S01]  /*651e0*/  LDL.LU.64 R20, [R1+0x40d0] ;  /* 0x0040d00001147983 */ /* 0x000ee20000300a00 */
[----:B-1----:R-:W-:-:S02]  /*651f0*/  IMAD.MOV.U32 R15, RZ, RZ, R10 ;  /* 0x000000ffff0f7224 */ /* 0x002fc400078e000a */
[----:B------:R-:W-:Y:S02]  /*65200*/  IMAD.MOV.U32 R14, RZ, RZ, R11 ;  /* 0x000000ffff0e7224 */ /* 0x000fe400078e000b */
[----:B------:R0:W-:Y:S04]  /*65210*/  STL.64 [R1+0xaa0], R16 ;  /* 0x000aa01001007387 */ /* 0x0001e80000100a00 */
[----:B------:R1:W-:Y:S04]  /*65220*/  STL.64 [R1+0xaa8], R18 ;  /* 0x000aa81201007387 */ /* 0x0003e80000100a00 */
[----:B0-----:R-:W4:Y:S04]  /*65230*/  LDL.LU R16, [R1+0x40] ;  /* 0x0000400001107983 */ /* 0x001f280000300800 */
[----:B------:R-:W4:Y:S04]  /*65240*/  LDL.LU R17, [R1+0x44] ;  /* 0x0000440001117983 */ /* 0x000f280000300800 */
[----:B-1----:R-:W4:Y:S01]  /*65250*/  LDL.LU R18, [R1+0x48] ;  /* 0x0000480001127983 */ /* 0x002f220000300800 */
[----:B------:R-:W-:Y:S01]  /*65260*/  IMAD.MOV.U32 R19, RZ, RZ, R29 ;  /* 0x000000ffff137224 */ /* 0x000fe200078e001d */
[----:B---3--:R-:W-:Y:S02]  /*65270*/  HMMA.16816.F32 R24, R20, R10, R24 ;  /* 0x0000000a1418723c */ /* 0x008fe40000001818 */
[----:B------:R-:W3:Y:S04]  /*65280*/  LDL.LU.64 R10, [R1+0x40c8] ;  /* 0x0040c800010a7983 */ /* 0x000ee80000300a00 */
[----:B------:R-:W3:-:S13]  /*65290*/  LDL.LU.64 R8, [R1+0x40c0] ;  /* 0x0040c00001087983 */ /* 0x000eda0000300a00 */
[----:B------:R-:W-:Y:S04]  /*652a0*/  STL.64 [R1+0xa90], R24 ;  /* 0x000a901801007387 */ /* 0x000fe80000100a00 */
[----:B------:R0:W-:Y:S01]  /*652b0*/  STL [R1+0xa98], R26 ;  /* 0x000a981a01007387 */ /* 0x0001e20000100800 */
[----:B------:R-:W-:-:S03]  /*652c0*/  IMAD.MOV.U32 R29, RZ, RZ, R27 ;  /* 0x000000ffff1d7224 */ /* 0x000fc600078e001b */
[----:B0-----:R-:W3:Y:S04]  /*652d0*/  LDL.LU.64 R26, [R1+0x40b8] ;  /* 0x0040b800011a7983 */ /* 0x001ee80000300a00 */
[----:B------:R-:W-:Y:S01]  /*652e0*/  STL [R1+0x37d0], R29 ;  /* 0x0037d01d01007387 */ /* 0x000fe20000100800 */
        /* <DEDUP_REMOVED lines=13> */
[----:B------:R-:W2:Y:S04]  /*653c0*/  LDL.LU.64 R24, [R1+0x4080] ;  /* 0x0040800001187983 */ /* 0x000ea80000300a00 */
[----:B------:R-:W-:Y:S01]  /*653d0*/  STL [R1+0x37d4], R29 ;  /* 0x0037d41d01007387 */ /* 0x000fe20000100800 */
        /* <DEDUP_REMOVED lines=13> */
[----:B------:R0:W-:Y:S04]  /*654b0*/  STL.64 [R1+0x3f50], R10 ;  /* 0x003f500a01007387 */ /* 0x0001e80000100a00 */
[----:B------:R-:W2:Y:S01]  /*654c0*/  LDL.64 R26, [R1+0x18] ;  /* 0x00001800011a7983 */ /* 0x000ea20000100a00 */
[----:B0-----:R-:W-:Y:S01]  /*654d0*/  MOV R10, R15 ;  /* 0x0000000f000a7202 */ /* 0x001fe20000000f00 */
[----:B------:R-:W-:Y:S01]  /*654e0*/  IMAD.MOV.U32 R11, RZ, RZ, R14 ;  /* 0x000000ffff0b7224 */ /* 0x000fe200078e000e */
[----:B----4-:R-:W-:Y:S01]  /*654f0*/  HMMA.16816.F32 R16, R20, R6, R16 ;  /* 0x000000061410723c */ /* 0x010fe20000001810 */
[----:B--2---:R-:W-:-:S15]  /*65500*/  STL.64 [R1+0x3f58], R26 ;  /* 0x003f581a01007387 */ /* 0x004fde0000100a00 */
[----:B------:R-:W-:-:S03]  /*65510*/  NOP ;  /* 0x0000000000007918 */ /* 0x000fc60000000000 */
[----:B------:R-:W-:Y:S04]  /*65520*/  STL.64 [R1+0xa30], R16 ;  /* 0x000a301001007387 */ /* 0x000fe80000100a00 */
[----:B------:R-:W-:Y:S04]  /*65530*/  STL.64 [R1+0xa38], R18 ;  /* 0x000a381201007387 */ /* 0x000fe80000100a00 */
[----:B------:R0:W-:Y:S02]  /*65540*/  STL.64 [R1+0x3f70], R10 ;  /* 0x003f700a01007387 */ /* 0x0001e40000100a00 */
[----:B0-----:R-:W-:-:S02]  /*65550*/  IMAD.MOV.U32 R10, RZ, RZ, R13 ;  /* 0x000000ffff0a7224 */ /* 0x001fc400078e000d */
[----:B------:R-:W-:-:S05]  /*65560*/  IMAD.MOV.U32 R11, RZ, RZ, R12 ;  /* 0x000000ffff0b7224 */ /* 0x000fca00078e000c */
[----:B------:R0:W-:Y:S04]  /*65570*/  STL.64 [R1+0x3f88], R10 ;  /* 0x003f880a01007387 */ /* 0x0001e80000100a00 */
[----:B------:R-:W2:Y:S04]  /*65580*/  LDL.LU R12, [R1+0x30] ;  /* 0x00003000010c7983 */ /* 0x000ea80000300800 */
[----:B------:R-:W2:Y:S04]  /*65590*/  LDL.LU R13, [R1+0x34] ;  /* 0x00003400010d7983 */ /* 0x000ea80000300800 */
[----:B------:R-:W4:Y:S04]  /*655a0*/  LDL.LU R14, [R1+0x38] ;  /* 0x00003800010e7983 */ /* 0x000f280000300800 */
[----:B------:R-:W4:Y:S01]  /*655b0*/  LDL.LU R15, [R1+0x3c] ;  /* 0x00003c00010f7983 */ /* 0x000f220000300800 */
[----:B0-----:R-:W-:-:S02]  /*655c0*/  IMAD.MOV.U32 R10, RZ, RZ, R3 ;  /* 0x000000ffff0a7224 */ /* 0x001fc400078e0003 */
[----:B------:R-:W-:Y:S01]  /*655d0*/  IMAD.MOV.U32 R11, RZ, RZ, R4 ;  /* 0x000000ffff0b7224 */ /* 0x000fe200078e0004 */
[----:B------:R-:W2:Y:S04]  /*655e0*/  LDL.LU R3, [R1+0x4058] ;  /* 0x0040580001037983 */ /* 0x000ea80000300800 */
[----:B------:R-:W3:Y:S04]  /*655f0*/  LDL.LU R4, [R1+0x4054] ;  /* 0x0040540001047983 */ /* 0x000ee80000300800 */
[----:B------:R-:W-:Y:S04]  /*65600*/  STL.64 [R1+0x3fa0], R10 ;  /* 0x003fa00a01007387 */ /* 0x000fe80000100a00 */
[----:B----4-:R-:W-:Y:S04]  /*65610*/  STL.64 [R1+0x3f80], R14 ;  /* 0x003f800e01007387 */ /* 0x010fe80000100a00 */
[----:B--2---:R0:W-:Y:S04]  /*65620*/  STL.64 [R1+0x3f78], R12 ;  /* 0x003f780c01007387 */ /* 0x0041e80000100a00 */
[----:B0-----:R-:W2:Y:S04]  /*65630*/  LDL.LU R12, [R1+0x220] ;  /* 0x00022000010c7983 */ /* 0x001ea80000300800 */
[----:B------:R-:W2:Y:S04]  /*65640*/  LDL.LU R13, [R1+0x224] ;  /* 0x00022400010d7983 */ /* 0x000ea80000300800 */
[----:B------:R-:W4:Y:S04]  /*65650*/  LDL.LU R14, [R1+0x228] ;  /* 0x00022800010e7983 */ /* 0x000f280000300800 */
[----:B------:R-:W4:Y:S01]  /*65660*/  LDL.LU R15, [R1+0x22c] ;  /* 0x00022c00010f7983 */ /* 0x000f220000300800 */
[----:B------:R-:W-:-:S02]  /*65670*/  IMAD.MOV.U32 R10, RZ, RZ, R0 ;  /* 0x000000ffff0a7224 */ /* 0x000fc400078e0000 */
        /* <DEDUP_REMOVED lines=10> */
[----:B---3--:R-:W-:-:S02]  /*65720*/  IMAD.MOV.U32 R10, RZ, RZ, R8 ;  /* 0x000000ffff0a7224 */ /* 0x008fc400078e0008 */
[----:B------:R-:W-:Y:S01]  /*65730*/  IMAD.MOV.U32 R11, RZ, RZ, R28 ;  /* 0x000000ffff0b7224 */ /* 0x000fe200078e001c */
[----:B------:R-:W3:Y:S04]  /*65740*/  LDL.LU R8, [R1+0x4048] ;  /* 0x0040480001087983 */ /* 0x000ee80000300800 */
[----:B------:R-:W-:Y:S04]  /*65750*/  STL.64 [R1+0x3fd0], R10 ;  /* 0x003fd00a01007387 */ /* 0x000fe80000100a00 */
[----:B----4-:R-:W-:Y:S04]  /*65760*/  STL.64 [R1+0x3fb0], R14 ;  /* 0x003fb00e01007387 */ /* 0x010fe80000100a00 */
[----:B--2---:R0:W-:Y:S04]  /*65770*/  STL.64 [R1+0x3fa8], R12 ;  /* 0x003fa80c01007387 */ /* 0x0041e80000100a00 */
[----:B---3--:R-:W1:Y:S04]  /*65780*/  LDSM.16.MT88.4 R16, [R8+UR5+0x13080] ;  /* 0x013080050810783b */ /* 0x008e680008004200 */
[----:B0-----:R-:W2:Y:S04]  /*65790*/  LDL.LU R12, [R1+0x240] ;  /* 0x00024000010c7983 */ /* 0x001ea80000300800 */
[----:B------:R-:W2:Y:S04]  /*657a0*/  LDL.LU R13, [R1+0x244] ;  /* 0x00024400010d7983 */ /* 0x000ea80000300800 */
[----:B------:R-:W3:Y:S04]  /*657b0*/  LDL.LU R14, [R1+0x248] ;  /* 0x00024800010e7983 */ /* 0x000ee80000300800 */
[----:B------:R-:W3:Y:S01]  /*657c0*/  LDL.LU R15, [R1+0x24c] ;  /* 0x00024c00010f7983 */ /* 0x000ee20000300800 */
[----:B------:R-:W-:Y:S01]  /*657d0*/  IMAD.MOV.U32 R10, RZ, RZ, R25 ;  /* 0x000000ffff0a7224 */ /* 0x000fe200078e0019 */
[----:B------:R-:W-:-:S05]  /*657e0*/  MOV R11, R24 ;  /* 0x00000018000b7202 */ /* 0x000fca0000000f00 */
[----:B------:R-:W-:Y:S04]  /*657f0*/  STL.64 [R1+0x3fe8], R10 ;  /* 0x003fe80a01007387 */ /* 0x000fe80000100a00 */
[----:B---3--:R-:W-:Y:S04]  /*65800*/  STL.64 [R1+0x3fc8], R14 ;  /* 0x003fc80e01007387 */ /* 0x008fe80000100a00 */
[----:B--2---:R0:W-:Y:S04]  /*65810*/  STL.64 [R1+0x3fc0], R12 ;  /* 0x003fc00c01007387 */ /* 0x0041e80000100a00 */
[----:B0-----:R-:W2:Y:S04]  /*65820*/  LDL.LU R12, [R1+0x250] ;  /* 0x00025000010c7983 */ /* 0x001ea80000300800 */
[----:B------:R-:W2:Y:S04]  /*65830*/  LDL.LU R13, [R1+0x254] ;  /* 0x00025400010d7983 */ /* 0x000ea80000300800 */
[----:B------:R-:W3:Y:S04]  /*65840*/  LDL.LU R14, [R1+0x258] ;  /* 0x00025800010e7983 */ /* 0x000ee80000300800 */
[----:B------:R-:W3:Y:S01]  /*65850*/  LDL.LU R15, [R1+0x25c] ;  /* 0x00025c00010f7983 */ /* 0x000ee20000300800 */
[----:B------:R-:W-:-:S02]  /*65860*/  IMAD.MOV.U32 R10, RZ, RZ, R9 ;  /* 0x000000ffff0a7224 */ /* 0x000fc400078e0009 */
[----:B------:R-:W-:-:S05]  /*65870*/  IMAD.MOV.U32 R11, RZ, RZ, R5 ;  /* 0x000000ffff0b7224 */ /* 0x000fca00078e0005 */
[----:B------:R0:W-:Y:S02]  /*65880*/  STL.64 [R1+0x4000], R10 ;  /* 0x0040000a01007387 */ /* 0x0001e40000100a00 */
[----:B0-----:R-:W-:Y:S02]  /*65890*/  IMAD.MOV.U32 R10, RZ, RZ, R4 ;  /* 0x000000ffff0a7224 */ /* 0x001fe400078e0004 */
[----:B------:R-:W-:-:S05]  /*658a0*/  IMAD.MOV.U32 R11, RZ, RZ, R3 ;  /* 0x000000ffff0b7224 */ /* 0x000fca00078e0003 */
        /* <DEDUP_REMOVED lines=9> */
[----:B------:R-:W-:Y:S04]  /*65940*/  STL.64 [R1+0x4030], R10 ;  /* 0x0040300a01007387 */ /* 0x000fe80000100a00 */
[----:B---3--:R-:W-:Y:S04]  /*65950*/  STL.64 [R1+0x3ff8], R14 ;  /* 0x003ff80e01007387 */ /* 0x008fe80000100a00 */
[----:B--2---:R0:W-:Y:S04]  /*65960*/  STL.64 [R1+0x3ff0], R12 ;  /* 0x003ff00c01007387 */ /* 0x0041e80000100a00 */
[----:B0-----:R-:W2:Y:S04]  /*65970*/  LDL.LU R12, [R1+0x270] ;  /* 0x00027000010c7983 */ /* 0x001ea80000300800 */
[----:B------:R-:W2:Y:S04]  /*65980*/  LDL.LU R13, [R1+0x274] ;  /* 0x00027400010d7983 */ /* 0x000ea80000300800 */
[----:B------:R-:W3:Y:S04]  /*65990*/  LDL.LU R14, [R1+0x278] ;  /* 0x00027800010e7983 */ /* 0x000ee80000300800 */
[----:B------:R-:W3:Y:S04]  /*659a0*/  LDL.LU R15, [R1+0x27c] ;  /* 0x00027c00010f7983 */ /* 0x000ee80000300800 */
[----:B------:R-:W4:Y:S04]  /*659b0*/  LDL.64 R10, [R1+0x58] ;  /* 0x00005800010a7983 */ /* 0x000f280000100a00 */
        /* <DEDUP_REMOVED lines=22> */
[----:B------:R0:W-:Y:S04]  /*65b20*/  STL.64 [R1+0x3f30], R6 ;  /* 0x003f300601007387 */ /* 0x0001e80000100a00 */
[----:B------:R-:W3:Y:S04]  /*65b30*/  LDL.LU R4, [R1+0xd0] ;  /* 0x0000d00001047983 */ /* 0x000ee80000300800 */
[----:B------:R-:W3:Y:S04]  /*65b40*/  LDL.LU R5, [R1+0xd4] ;  /* 0x0000d40001057983 */ /* 0x000ee80000300800 */
[----:B0-----:R-:W3:Y:S04]  /*65b50*/  LDL.LU R6, [R1+0xd8] ;  /* 0x0000d80001067983 */ /* 0x001ee80000300800 */
[----:B------:R-:W3:Y:S01]  /*65b60*/  LDL.LU R7, [R1+0xdc] ;  /* 0x0000dc0001077983 */ /* 0x000ee20000300800 */
[----:B----4-:R-:W-:-:S02]  /*65b70*/  IMAD.MOV.U32 R2, RZ, RZ, R10 ;  /* 0x000000ffff027224 */ /* 0x010fc400078e000a */
[----:B------:R-:W-:Y:S01]  /*65b80*/  IMAD.MOV.U32 R0, RZ, RZ, R11 ;  /* 0x000000ffff007224 */ /* 0x000fe200078e000b */
[C---:B--2---:R-:W-:Y:S01]  /*65b90*/  HMMA.16816.F32 R12, R20.reuse, R10, R12 ;  /* 0x0000000a140c723c */ /* 0x044fe2000000180c */
[----:B---3--:R-:W-:Y:S04]  /*65ba0*/  STL.64 [R1+0x3f48], R6 ;  /* 0x003f480601007387 */ /* 0x008fe80000100a00 */
[----:B------:R0:W-:Y:S04]  /*65bb0*/  STL.64 [R1+0x3f40], R4 ;  /* 0x003f400401007387 */ /* 0x0001e80000100a00 */
[----:B0-----:R-:W2:Y:S04]  /*65bc0*/  LDL.LU R4, [R1+0x180] ;  /* 0x0001800001047983 */ /* 0x001ea80000300800 */
[----:B------:R-:W2:Y:S04]  /*65bd0*/  LDL.LU R5, [R1+0x184] ;  /* 0x0001840001057983 */ /* 0x000ea80000300800 */
[----:B------:R-:W2:Y:S04]  /*65be0*/  LDL.LU R6, [R1+0x188] ;  /* 0x0001880001067983 */ /* 0x000ea80000300800 */
[----:B------:R-:W2:Y:S04]  /*65bf0*/  LDL.LU R7, [R1+0x18c] ;  /* 0x00018c0001077983 */ /* 0x000ea80000300800 */
[----:B-1----:R0:W-:Y:S04]  /*65c00*/  STL.64 [R1+0x3e88], R18 ;  /* 0x003e881201007387 */ /* 0x0021e80000100a00 */
[----:B------:R-:W-:Y:S04]  /*65c10*/  STL.64 [R1+0x3e80], R16 ;  /* 0x003e801001007387 */ /* 0x000fe80000100a00 */
[----:B0-----:R-:W3:Y:S04]  /*65c20*/  LDL.64 R18, [R1+0xe8] ;  /* 0x0000e80001127983 */ /* 0x001ee80000100a00 */
        /* <DEDUP_REMOVED lines=8> */
[----:B------:R-:W-:Y:S04]  /*65cb0*/  STL.64 [R1+0xa10], R8 ;  /* 0x000a100801007387 */ /* 0x000fe80000100a00 */
[----:B------:R0:W-:Y:S04]  /*65cc0*/  STL.64 [R1+0xa18], R10 ;  /* 0x000a180a01007387 */ /* 0x0001e80000100a00 */
[----:B0-----:R-:W4:Y:S02]  /*65cd0*/  LDL.LU.64 R10, [R1+0x4018] ;  /* 0x00401800010a7983 */ /* 0x001f240000300a00 */
        /* <DEDUP_REMOVED lines=37> */
[----:B------:R-:W3:Y:S04]  /*65f30*/  LDL.LU.64 R14, [R1+0x3f80] ;  /* 0x003f8000010e7983 */ /* 0x000ee80000300a00 */
[----:B------:R-:W3:-:S13]  /*65f40*/  LDL.LU.64 R12, [R1+0x3f78] ;  /* 0x003f7800010c7983 */ /* 0x000eda0000300a00 */
[----:B------:R-:W-:Y:S04]  /*65f50*/  STL.64 [R1+0x4a0], R8 ;  /* 0x0004a00801007387 */ /* 0x000fe80000100a00 */
[----:B------:R0:W-:Y:S04]  /*65f60*/  STL.64 [R1+0x4a8], R10 ;  /* 0x0004a80a01007387 */ /* 0x0001e80000100a00 */
[----:B0-----:R-:W4:Y:S01]  /*65f70*/  LDL.LU.64 R10, [R1+0x3f70] ;  /* 0x003f7000010a7983 */ /* 0x001f220000300a00 */
[----:B---3--:R-:W-:Y:S03]  /*65f80*/  HMMA.16816.F32 R20, R20, R18, R12 ;  /* 0x000000121414723c */ /* 0x008fe6000000180c */
[----:B------:R-:W4:Y:S04]  /*65f90*/  LDL.LU.64 R14, [R1+0x3f68] ;  /* 0x003f6800010e7983 */ /* 0x000f280000300a00 */
[----:B------:R-:W4:-:S12]  /*65fa0*/  LDL.LU.64 R12, [R1+0x3f60] ;  /* 0x003f6000010c7983 */ /* 0x000f180000300a00 */
[----:B------:R-:W-:Y:S04]  /*65fb0*/  STL.64 [R1+0x3a0], R20 ;  /* 0x0003a01401007387 */ /* 0x000fe80000100a00 */
[----:B------:R0:W-:Y:S04]  /*65fc0*/  STL.64 [R1+0x3a8], R22 ;  /* 0x0003a81601007387 */ /* 0x0001e80000100a00 */
[----:B0-----:R-:W3:Y:S04]  /*65fd0*/  LDL.64 R22, [R1+0x8] ;  /* 0x0000080001167983 */ /* 0x001ee80000100a00 */
[----:B------:R0:W-:Y:S04]  /*65fe0*/  STL.64 [R1+0x3ea0], R18 ;  /* 0x003ea01201007387 */ /* 0x0001e80000100a00 */
[----:B------:R-:W3:Y:S04]  /*65ff0*/  LDL.LU R16, [R1+0x170] ;  /* 0x0001700001107983 */ /* 0x000ee80000300800 */
[----:B------:R-:W3:Y:S04]  /*66000*/  LDL.LU R17, [R1+0x174] ;  /* 0x0001740001117983 */ /* 0x000ee80000300800 */
[----:B0-----:R-:W3:Y:S04]  /*66010*/  LDL.LU R18, [R1+0x178] ;  /* 0x0001780001127983 */ /* 0x001ee80000300800 */
[----:B------:R-:W3:Y:S01]  /*66020*/  LDL.LU R19, [R1+0x17c] ;  /* 0x00017c0001137983 */ /* 0x000ee20000300800 */
[----:B----4-:R-:W-:Y:S03]  /*66030*/  HMMA.16816.F32 R8, R12, R10, R24 ;  /* 0x0000000a0c08723c */ /* 0x010fe60000001818 */
[----:B------:R-:W2:-:S15]  /*66040*/  LDL.LU.64 R26, [R1+0x3f58] ;  /* 0x003f5800011a7983 */ /* 0x000e9e0000300a00 */
[----:B------:R-:W-:Y:S01]  /*66050*/  NOP ;  /* 0x0000000000007918 */ /* 0x000fe20000000000 */
[----:B------:R-:W-:Y:S04]  /*66060*/  STL.64 [R1+0x390], R8 ;  /* 0x0003900801007387 */ /* 0x000fe80000100a00 */
[----:B------:R0:W-:Y:S04]  /*66070*/  STL.64 [R1+0x398], R10 ;  /* 0x0003980a01007387 */ /* 0x0001e80000100a00 */
[----:B0-----:R-:W4:Y:S01]  /*66080*/  LDL.LU.64 R10, [R1+0x3f50] ;  /* 0x003f5000010a7983 */ /* 0x001f220000300a00 */
        /* <DEDUP_REMOVED lines=9> */
[----:B---3--:R-:W-:-:S15]  /*66120*/  HMMA.16816.F32 R16, R12, R22, R16 ;  /* 0x000000160c10723c */ /* 0x008fde0000001810 */
[----:B------:R-:W-:-:S04]  /*66130*/  NOP ;  /* 0x0000000000007918 */ /* 0x000fc80000000000 */
[----:B------:R0:W-:Y:S04]  /*66140*/  STL.64 [R1+0x340], R16 ;  /* 0x0003401001007387 */ /* 0x0001e80000100a00 */
[----:B------:R-:W-:Y:S04]  /*66150*/  STL.64 [R1+0x348], R18 ;  /* 0x0003481201007387 */ /* 0x000fe80000100a00 */
[----:B------:R-:W3:Y:S01]  /*66160*/  LDL.LU R20, [R1+0xb0] ;  /* 0x0000b00001147983 */ /* 0x000ee20000300800 */
[----:B0-----:R-:W-:Y:S02]  /*66170*/  IMAD.MOV.U32 R17, RZ, RZ, R22 ;  /* 0x000000ffff117224 */ /* 0x001fe400078e0016 */
[----:B------:R-:W-:Y:S01]  /*66180*/  IMAD.MOV.U32 R16, RZ, RZ, R23 ;  /* 0x000000ffff107224 */ /* 0x000fe200078e0017 */
[----:B--2---:R-:W-:-:S15]  /*66190*/  HMMA.16816.F32 R4, R12, R26, R4 ;  /* 0x0000001a0c04723c */ /* 0x004fde0000001804 */
[----:B------:R-:W-:-:S04]  /*661a0*/  NOP ;  /* 0x0000000000007918 */ /* 0x000fc80000000000 */
[----:B------:R0:W-:Y:S04]  /*661b0*/  STL.64 [R1+0x2f0], R4 ;  /* 0x0002f00401007387 */ /* 0x0001e80000100a00 */
[----:B------:R1:W-:Y:S04]  /*661c0*/  STL.64 [R1+0x2f8], R6 ;  /* 0x0002f80601007387 */ /* 0x0003e80000100a00 */
[----:B------:R-:W3:Y:S04]  /*661d0*/  LDL.LU R21, [R1+0xb4] ;  /* 0x0000b40001157983 */ /* 0x000ee80000300800 */
[----:B------:R-:W3:Y:S04]  /*661e0*/  LDL.LU R22, [R1+0xb8] ;  /* 0x0000b80001167983 */ /* 0x000ee80000300800 */
[----:B------:R-:W3:Y:S04]  /*661f0*/  LDL.LU R23, [R1+0xbc] ;  /* 0x0000bc0001177983 */ /* 0x000ee80000300800 */
[----:B0-----:R-:W4:Y:S04]  /*66200*/  LDL.LU R4, [R1+0xc0] ;  /* 0x0000c00001047983 */ /* 0x001f280000300800 */
[----:B------:R-:W4:Y:S04]  /*66210*/  LDL.LU R5, [R1+0xc4] ;  /* 0x0000c40001057983 */ /* 0x000f280000300800 */
[----:B-1----:R-:W4:Y:S04]  /*66220*/  LDL.LU R6, [R1+0xc8] ;  /* 0x0000c80001067983 */ /* 0x002f280000300800 */
[----:B------:R-:W4:Y:S04]  /*66230*/  LDL.LU R7, [R1+0xcc] ;  /* 0x0000cc0001077983 */ /* 0x000f280000300800 */
[----:B------:R-:W2:Y:S04]  /*66240*/  LDL.64 R18, [R1+0x128] ;  /* 0x0001280001127983 */ /* 0x000ea80000100a00 */
[----:B--2---:R0:W-:Y:S04]  /*66250*/  STL.64 [R1+0x3ee0], R18 ;  /* 0x003ee01201007387 */ /* 0x0041e80000100a00 */
[----:B------:R-:W-:Y:S04]  /*66260*/  STL.64 [R1+0x3ed8], R16 ;  /* 0x003ed81001007387 */ /* 0x000fe80000100a00 */
[----:B0-----:R-:W2:Y:S04]  /*66270*/  LDL.64 R18, [R1+0x148] ;  /* 0x0001480001127983 */ /* 0x001ea80000100a00 */
[----:B--2---:R0:W-:Y:S04]  /*66280*/  STL.64 [R1+0x3ef8], R18 ;  /* 0x003ef81201007387 */ /* 0x0041e80000100a00 */
[----:B0-----:R-:W2:Y:S01]  /*66290*/  LDL.64 R18, [R1+0x158] ;  /* 0x0001580001127983 */ /* 0x001ea20000100a00 */
[----:B------:R-:W0:Y:S03]  /*662a0*/  S2R R8, SR_TID.X ;  /* 0x0000000000087919 */ /* 0x000e260000002100 */
[----:B--2---:R1:W-:Y:S04]  /*662b0*/  STL.64 [R1+0x3f00], R18 ;  /* 0x003f001201007387 */ /* 0x0043e80000100a00 */
[----:B-1----:R-:W2:Y:S01]  /*662c0*/  LDL.64 R18, [R1+0x168] ;  /* 0x0001680001127983 */ /* 0x002ea20000100a00 */
[----:B0-----:R-:W-:-:S02]  /*662d0*/  LOP3.LUT R25, R8, 0x7, RZ, 0xc0, !PT ;  /* 0x0000000708197812 */ /* 0x001fc400078ec0ff */
[C---:B------:R-:W-:Y:S01]  /*662e0*/  SHF.L.U32 R24, R8.reuse, 0x7, RZ ;  /* 0x0000000708187819 */ /* 0x040fe200000006ff */
[----:B------:R-:W-:Y:S02]  /*662f0*/  IMAD.SHL.U32 R8, R8, 0x2, RZ ;  /* 0x0000000208087824 */ /* 0x000fe400078e00ff */
[----:B------:R-:W-:-:S05]  /*66300*/  IMAD R25, R25, 0x110, RZ ;  /* 0x0000011019197824 */ /* 0x000fca00078e02ff */
[----:B------:R-:W-:-:S04]  /*66310*/  LOP3.LUT R8, R25, 0x10, R8, 0x78, !PT ;  /* 0x0000001019087812 */ /* 0x000fc800078e7808 */
[----:B------:R-:W-:Y:S01]  /*66320*/  LOP3.LUT R8, R8, 0x800, R24, 0xf8, !PT ;  /* 0x0000080008087812 */ /* 0x000fe200078ef818 */
[----:B--2---:R-:W-:Y:S04]  /*66330*/  STL.64 [R1+0x3f18], R18 ;  /* 0x003f181201007387 */ /* 0x004fe80000100a00 */
        /* <DEDUP_REMOVED lines=8> */
[----:B------:R-:W2:Y:S04]  /*663c0*/  LDL.LU R25, [R1+0x414] ;  /* 0x0004140001197983 */ /* 0x000ea80000300800 */
[----:B------:R-:W2:Y:S04]  /*663d0*/  LDL.LU R26, [R1+0x418] ;  /* 0x00041800011a7983 */ /* 0x000ea80000300800 */
[----:B------:R-:W2:Y:S01]  /*663e0*/  LDL.LU R27, [R1+0x41c] ;  /* 0x00041c00011b7983 */ /* 0x000ea20000300800 */
[----:B----4-:R-:W-:Y:S03]  /*663f0*/  HMMA.16816.F32 R4, R12, R10, R4 ;  /* 0x0000000a0c04723c */ /* 0x010fe60000001804 */
[----:B--2---:R-:W-:Y:S04]  /*66400*/  STL.64 [R1+0x3f10], R26 ;  /* 0x003f101a01007387 */ /* 0x004fe80000100a00 */
[----:B------:R0:W-:Y:S04]  /*66410*/  STL.64 [R1+0x3f08], R24 ;  /* 0x003f081801007387 */ /* 0x0001e80000100a00 */
        /* <DEDUP_REMOVED lines=12> */
[----:B0-----:R-:W3:Y:S04]  /*664e0*/  LDL.LU.64 R6, [R1+0x3f30] ;  /* 0x003f300001067983 */ /* 0x001ee80000300a00 */
[----:B------:R-:W-:Y:S01]  /*664f0*/  STL [R1+0x3e34], R10 ;  /* 0x003e340a01007387 */ /* 0x000fe20000100800 */
[----:B------:R-:W-:-:S03]  /*66500*/  LOP3.LUT R8, R8, 0x40, RZ, 0x3c, !PT ;  /* 0x0000004008087812 */ /* 0x000fc600078e3cff */
[----:B------:R-:W-:Y:S01]  /*66510*/  STL [R1+0x3e30], R11 ;  /* 0x003e300b01007387 */ /* 0x000fe20000100800 */
[----:B------:R-:W-:Y:S02]  /*66520*/  IMAD.MOV.U32 R18, RZ, RZ, R2 ;  /* 0x000000ffff127224 */ /* 0x000fe400078e0002 */
[----:B------:R-:W-:Y:S01]  /*66530*/  IMAD.MOV.U32 R19, RZ, RZ, R0 ;  /* 0x000000ffff137224 */ /* 0x000fe200078e0000 */
[----:B---3--:R-:W-:Y:S01]  /*66540*/  HMMA.16816.F32 R20, R12, R6, R20 ;  /* 0x000000060c14723c */ /* 0x008fe20000001814 */
[----:B------:R0:W-:Y:S04]  /*66550*/  STL.64 [R1+0x3e20], R6 ;  /* 0x003e200601007387 */ /* 0x0001e80000100a00 */
[----:B------:R-:W3:-:S14]  /*66560*/  LDL.LU R4, [R1+0x3b0] ;  /* 0x0003b00001047983 */ /* 0x000edc0000300800 */
[----:B------:R-:W-:Y:S04]  /*66570*/  STL.64 [R1+0xd0], R20 ;  /* 0x0000d01401007387 */ /* 0x000fe80000100a00 */
[----:B------:R-:W-:Y:S04]  /*66580*/  STL.64 [R1+0xd8], R22 ;  /* 0x0000d81601007387 */ /* 0x000fe80000100a00 */
[----:B------:R-:W1:Y:S01]  /*66590*/  LDSM.16.MT88.4 R20, [R8+UR5+0x13000] ;  /* 0x013000050814783b */ /* 0x000e620008004200 */
[C---:B--2---:R-:W-:Y:S03]  /*665a0*/  HMMA.16816.F32 R16, R12.reuse, R18, R24 ;  /* 0x000000120c10723c */ /* 0x044fe60000001818 */
[----:B------:R-:W3:Y:S04]  /*665b0*/  LDL.LU R5, [R1+0x3b4] ;  /* 0x0003b40001057983 */ /* 0x000ee80000300800 */
[----:B0-----:R-:W3:Y:S04]  /*665c0*/  LDL.LU R6, [R1+0x3b8] ;  /* 0x0003b80001067983 */ /* 0x001ee80000300800 */
[----:B------:R-:W3:Y:S04]  /*665d0*/  LDL.LU R7, [R1+0x3bc] ;  /* 0x0003bc0001077983 */ /* 0x000ee80000300800 */
[----:B-1----:R0:W-:Y:S04]  /*665e0*/  STL.64 [R1+0x3d58], R22 ;  /* 0x003d581601007387 */ /* 0x0021e80000100a00 */
[----:B------:R-:W-:Y:S04]  /*665f0*/  STL.64 [R1+0x3d50], R20 ;  /* 0x003d501401007387 */ /* 0x000fe80000100a00 */
[----:B0-----:R-:W2:Y:S04]  /*66600*/  LDL.64 R22, [R1+0x138] ;  /* 0x0001380001167983 */ /* 0x001ea80000100a00 */
[----:B------:R-:W4:Y:S04]  /*66610*/  LDL.LU.64 R26, [R1+0x3f28] ;  /* 0x003f2800011a7983 */ /* 0x000f280000300a00 */
[----:B------:R-:W4:Y:S04]  /*66620*/  LDL.LU.64 R24, [R1+0x3f20] ;  /* 0x003f200001187983 */ /* 0x000f280000300a00 */
[----:B------:R-:W-:Y:S04]  /*66630*/  STL.64 [R1+0x2c0], R16 ;  /* 0x0002c01001007387 */ /* 0x000fe80000100a00 */
[----:B------:R0:W-:Y:S04]  /*66640*/  STL.64 [R1+0x2c8], R18 ;  /* 0x0002c81201007387 */ /* 0x0001e80000100a00 */
[----:B0-----:R-:W4:Y:S02]  /*66650*/  LDL.LU.64 R18, [R1+0x3f18] ;  /* 0x003f180001127983 */ /* 0x001f240000300a00 */
        /* <DEDUP_REMOVED lines=8> */
[----:B------:R-:W3:Y:S02]  /*666e0*/  LDL.LU.64 R18, [R1+0x3f00] ;  /* 0x003f000001127983 */ /* 0x000ee40000300a00 */
[----:B---3--:R-:W-:-:S15]  /*666f0*/  HMMA.16816.F32 R4, R12, R18, R4 ;  /* 0x000000120c04723c */ /* 0x008fde0000001804 */
[----:B------:R-:W-:-:S04]  /*66700*/  NOP ;  /* 0x0000000000007918 */ /* 0x000fc80000000000 */
[----:B------:R0:W-:Y:S04]  /*66710*/  STL.64 [R1+0x2a0], R4 ;  /* 0x0002a00401007387 */ /* 0x0001e80000100a00 */
[----:B------:R1:W-:Y:S01]  /*66720*/  STL.64 [R1+0x2a8], R6 ;  /* 0x0002a80601007387 */ /* 0x0003e20000100a00 */
[----:B0-----:R-:W-:Y:S02]  /*66730*/  IMAD.MOV.U32 R5, RZ, RZ, R18 ;  /* 0x000000ffff057224 */ /* 0x001fe400078e0012 */
[----:B------:R-:W-:Y:S02]  /*66740*/  IMAD.MOV.U32 R4, RZ, RZ, R19 ;  /* 0x000000ffff047224 */ /* 0x000fe400078e0013 */
[----:B------:R-:W4:Y:S02]  /*66750*/  LDL.LU.64 R18, [R1+0x3ef8] ;  /* 0x003ef80001127983 */ /* 0x000f240000300a00 */
[----:B----4-:R-:W-:Y:S01]  /*66760*/  HMMA.16816.F32 R24, R12, R18, R24 ;  /* 0x000000120c18723c */ /* 0x010fe20000001818 */
[----:B-1----:R-:W-:Y:S01]  /*66770*/  IMAD.MOV.U32 R7, RZ, RZ, R18 ;  /* 0x000000ffff077224 */ /* 0x002fe200078e0012 */
[----:B------:R-:W-:-:S15]  /*66780*/  MOV R6, R19 ;  /* 0x0000001300067202 */ /* 0x000fde0000000f00 */
[----:B------:R-:W-:Y:S02]  /*66790*/  NOP ;  /* 0x0000000000007918 */ /* 0x000fe40000000000 */
[----:B------:R-:W-:Y:S04]  /*667a0*/  STL.64 [R1+0x290], R24 ;  /* 0x0002901801007387 */ /* 0x000fe80000100a00 */
[----:B------:R0:W-:Y:S04]  /*667b0*/  STL.64 [R1+0x298], R26 ;  /* 0x0002981a01007387 */ /* 0x0001e80000100a00 */
[----:B0-----:R-:W3:Y:S04]  /*667c0*/  LDL.LU.64 R26, [R1+0x3ef0] ;  /* 0x003ef000011a7983 */ /* 0x001ee80000300a00 */
[----:B------:R-:W3:Y:S04]  /*667d0*/  LDL.LU.64 R24, [R1+0x3ee8] ;  /* 0x003ee80001187983 */ /* 0x000ee80000300a00 */
[----:B------:R-:W3:Y:S04]  /*667e0*/  LDL.LU.64 R18, [R1+0x3ee0] ;  /* 0x003ee00001127983 */ /* 0x000ee80000300a00 */
[----:B------:R-:W4:Y:S04]  /*667f0*/  LDL.LU.64 R16, [R1+0x3ed8] ;  /* 0x003ed80001107983 */ /* 0x000f280000300a00 */
[----:B------:R4:W-:Y:S04]  /*66800*/  STL.64 [R1+0x3e40], R6 ;  /* 0x003e400601007387 */ /* 0x0009e80000100a00 */
[----:B------:R-:W-:Y:S01]  /*66810*/  STL.64 [R1+0x3e38], R4 ;  /* 0x003e380401007387 */ /* 0x000fe20000100a00 */
[----:B----4-:R-:W-:-:S02]  /*66820*/  IMAD.MOV.U32 R6, RZ, RZ, R17 ;  /* 0x000000ffff067224 */ /* 0x010fc400078e0011 */
[----:B------:R-:W-:-:S05]  /*66830*/  IMAD.MOV.U32 R7, RZ, RZ, R16 ;  /* 0x000000ffff077224 */ /* 0x000fca00078e0010 */
[----:B------:R0:W-:Y:S02]  /*66840*/  STL.64 [R1+0x3e58], R6 ;  /* 0x003e580601007387 */ /* 0x0001e40000100a00 */
[----:B0-----:R-:W-:Y:S02]  /*66850*/  IMAD.MOV.U32 R6, RZ, RZ, R9 ;  /* 0x000000ffff067224 */ /* 0x001fe400078e0009 */
[----:B------:R-:W-:-:S05]  /*66860*/  IMAD.MOV.U32 R7, RZ, RZ, R3 ;  /* 0x000000ffff077224 */ /* 0x000fca00078e0003 */
[----:B------:R0:W-:Y:S04]  /*66870*/  STL.64 [R1+0x3ec0], R6 ;  /* 0x003ec00601007387 */ /* 0x0001e80000100a00 */
[----:B------:R-:W2:Y:S04]  /*66880*/  LDL.LU R4, [R1+0x430] ;  /* 0x0004300001047983 */ /* 0x000ea80000300800 */
[----:B------:R-:W2:Y:S04]  /*66890*/  LDL.LU R5, [R1+0x434] ;  /* 0x0004340001057983 */ /* 0x000ea80000300800 */
[----:B0-----:R-:W2:Y:S04]  /*668a0*/  LDL.LU R6, [R1+0x438] ;  /* 0x0004380001067983 */ /* 0x001ea80000300800 */
[----:B------:R-:W2:Y:S02]  /*668b0*/  LDL.LU R7, [R1+0x43c] ;  /* 0x00043c0001077983 */ /* 0x000ea40000300800 */
[----:B--2---:R-:W-:-:S15]  /*668c0*/  HMMA.16816.F32 R4, R12, R22, R4 ;  /* 0x000000160c04723c */ /* 0x004fde0000001804 */
[----:B------:R-:W-:-:S04]  /*668d0*/  NOP ;  /* 0x0000000000007918 */ /* 0x000fc80000000000 */
[----:B------:R-:W-:Y:S04]  /*668e0*/  STL.64 [R1+0x280], R4 ;  /* 0x0002800401007387 */ /* 0x000fe80000100a00 */
[----:B------:R3:W-:Y:S02]  /*668f0*/  STL.64 [R1+0x288], R6 ;  /* 0x0002880601007387 */ /* 0x0007e40000100a00 */
[----:B---3--:R-:W-:-:S15]  /*66900*/  HMMA.16816.F32 R4, R12, R18, R24 ;  /* 0x000000120c04723c */ /* 0x008fde0000001818 */
[----:B------:R-:W-:-:S04]  /*66910*/  NOP ;  /* 0x0000000000007918 */ /* 0x000fc80000000000 */
[----:B------:R0:W-:Y:S04]  /*66920*/  STL.64 [R1+0x270], R4 ;  /* 0x0002700401007387 */ /* 0x0001e80000100a00 */
[----:B------:R1:W-:Y:S04]  /*66930*/  STL.64 [R1+0x278], R6 ;  /* 0x0002780601007387 */ /* 0x0003e80000100a00 */
[----:B------:R-:W2:Y:S04]  /*66940*/  LDL.LU R24, [R1+0x4c0] ;  /* 0x0004c00001187983 */ /* 0x000ea80000300800 */
[----:B------:R-:W2:Y:S04]  /*66950*/  LDL.LU R25, [R1+0x4c4] ;  /* 0x0004c40001197983 */ /* 0x000ea80000300800 */
[----:B------:R-:W3:Y:S04]  /*66960*/  LDL.LU R26, [R1+0x4c8] ;  /* 0x0004c800011a7983 */ /* 0x000ee80000300800 */
[----:B------:R-:W3:Y:S04]  /*66970*/  LDL.LU R27, [R1+0x4cc] ;  /* 0x0004cc00011b7983 */ /* 0x000ee80000300800 */
[----:B0-----:R-:W4:Y:S04]  /*66980*/  LDL.LU R4, [R1+0x490] ;  /* 0x0004900001047983 */ /* 0x001f280000300800 */
[----:B------:R-:W4:Y:S04]  /*66990*/  LDL.LU R5, [R1+0x494] ;  /* 0x0004940001057983 */ /* 0x000f280000300800 */
[----:B-1----:R-:W2:Y:S04]  /*669a0*/  LDL.LU R6, [R1+0x498] ;  /* 0x0004980001067983 */ /* 0x002ea80000300800 */
[----:B------:R-:W2:Y:S04]  /*669b0*/  LDL.LU R7, [R1+0x49c] ;  /* 0x00049c0001077983 */ /* 0x000ea80000300800 */
[----:B------:R-:W3:Y:S01]  /*669c0*/  LDL.LU R20, [R1+0x470] ;  /* 0x0004700001147983 */ /* 0x000ee20000300800 */
[----:B------:R-:W-:-:S03]  /*669d0*/  IMAD.MOV.U32 R29, RZ, RZ, R22 ;  /* 0x000000ffff1d7224 */ /* 0x000fc600078e0016 */
[----:B------:R-:W3:Y:S01]  /*669e0*/  LDL.LU R21, [R1+0x474] ;  /* 0x0004740001157983 */ /* 0x000ee20000300800 */
[----:B------:R-:W-:-:S03]  /*669f0*/  IMAD.MOV.U32 R9, RZ, RZ, R23 ;  /* 0x000000ffff097224 */ /* 0x000fc600078e0017 */
[----:B------:R-:W3:Y:S04]  /*66a00*/  LDL.LU R22, [R1+0x478] ;  /* 0x0004780001167983 */ /* 0x000ee80000300800 */
[----:B------:R-:W3:Y:S01]  /*66a10*/  LDL.LU R23, [R1+0x47c] ;  /* 0x00047c0001177983 */ /* 0x000ee20000300800 */
[----:B------:R-:W-:Y:S02]  /*66a20*/  IMAD.MOV.U32 R10, RZ, RZ, R18 ;  /* 0x000000ffff0a7224 */ /* 0x000fe400078e0012 */
[----:B------:R-:W-:Y:S01]  /*66a30*/  IMAD.MOV.U32 R11, RZ, RZ, R19 ;  /* 0x000000ffff0b7224 */ /* 0x000fe200078e0013 */
[----:B--2---:R0:W-:Y:S04]  /*66a40*/  STL.64 [R1+0x3ed0], R6 ;  /* 0x003ed00601007387 */ /* 0x0041e80000100a00 */
[----:B----4-:R-:W-:Y:S04]  /*66a50*/  STL.64 [R1+0x3ec8], R4 ;  /* 0x003ec80401007387 */ /* 0x010fe80000100a00 */
[----:B0-----:R-:W2:Y:S04]  /*66a60*/  LDL.64 R6, [R1+0x118] ;  /* 0x0001180001067983 */ /* 0x001ea80000100a00 */
[----:B---3--:R0:W-:Y:S04]  /*66a70*/  STL.64 [R1+0x3eb8], R26 ;  /* 0x003eb81a01007387 */ /* 0x0081e80000100a00 */
[----:B------:R-:W-:Y:S04]  /*66a80*/  STL.64 [R1+0x3eb0], R24 ;  /* 0x003eb01801007387 */ /* 0x000fe80000100a00 */
[----:B------:R-:W3:Y:S04]  /*66a90*/  LDL.64 R18, [R1+0xf8] ;  /* 0x0000f80001127983 */ /* 0x000ee80000100a00 */
[----:B0-----:R-:W4:Y:S04]  /*66aa0*/  LDL.64 R26, [R1+0x108] ;  /* 0x00010800011a7983 */ /* 0x001f280000100a00 */
        /* <DEDUP_REMOVED lines=12> */
[----:B------:R-:W-:Y:S03]  /*66b70*/  HMMA.16816.F32 R20, R12, R6, R20 ;  /* 0x000000060c14723c */ /* 0x000fe60000001814 */
        /* <DEDUP_REMOVED lines=12> */
[----:B------:R0:W-:Y:S04]  /*66c40*/  STL.64 [R1+0x260], R20 ;  /* 0x0002601401007387 */ /* 0x0001e80000100a00 */
[----:B------:R-:W-:Y:S01]  /*66c50*/  STL.64 [R1+0x268], R22 ;  /* 0x0002681601007387 */ /* 0x000fe20000100a00 */
[----:B0-----:R-:W-:-:S02]  /*66c60*/  IMAD.MOV.U32 R21, RZ, RZ, R6 ;  /* 0x000000ffff157224 */ /* 0x001fc400078e0006 */
[----:B------:R-:W-:Y:S02]  /*66c70*/  IMAD.MOV.U32 R20, RZ, RZ, R7 ;  /* 0x000000ffff147224 */ /* 0x000fe400078e0007 */
[----:B------:R-:W4:Y:S04]  /*66c80*/  LDL.LU.64 R6, [R1+0x3ed0] ;  /* 0x003ed00001067983 */ /* 0x000f280000300a00 */
[----:B------:R-:W4:Y:S02]  /*66c90*/  LDL.LU.64 R4, [R1+0x3ec8] ;  /* 0x003ec80001047983 */ /* 0x000f240000300a00 */
[----:B----4-:R-:W-:-:S15]  /*66ca0*/  HMMA.16816.F32 R4, R12, R26, R4 ;  /* 0x0000001a0c04723c */ /* 0x010fde0000001804 */
[----:B------:R-:W-:-:S04]  /*66cb0*/  NOP ;  /* 0x0000000000007918 */ /* 0x000fc80000000000 */
[----:B------:R0:W-:Y:S04]  /*66cc0*/  STL.64 [R1+0x250], R4 ;  /* 0x0002500401007387 */ /* 0x0001e80000100a00 */
[----:B------:R1:W-:Y:S01]  /*66cd0*/  STL.64 [R1+0x258], R6 ;  /* 0x0002580601007387 */ /* 0x0003e20000100a00 */
[----:B0-----:R-:W-:-:S03]  /*66ce0*/  MOV R5, R26 ;  /* 0x0000001a00057202 */ /* 0x001fc60000000f00 */
[----:B-1----:R-:W4:Y:S01]  /*66cf0*/  LDL.LU.64 R6, [R1+0x3ec0] ;  /* 0x003ec00001067983 */ /* 0x002f220000300a00 */
[----:B------:R-:W-:-:S03]  /*66d00*/  IMAD.MOV.U32 R4, RZ, RZ, R27 ;  /* 0x000000ffff047224 */ /* 0x000fc600078e001b */
[----:B------:R-:W3:Y:S04]  /*66d10*/  LDL.LU.64 R26, [R1+0x3eb8] ;  /* 0x003eb800011a7983 */ /* 0x000ee80000300a00 */
[----:B------:R-:W3:Y:S02]  /*66d20*/  LDL.LU.64 R24, [R1+0x3eb0] ;  /* 0x003eb00001187983 */ /* 0x000ee40000300a00 */
[----:B---3--:R-:W-:-:S15]  /*66d30*/  HMMA.16816.F32 R24, R12, R18, R24 ;  /* 0x000000120c18723c */ /* 0x008fde0000001818 */
[----:B------:R-:W-:-:S04]  /*66d40*/  NOP ;  /* 0x0000000000007918 */ /* 0x000fc80000000000 */
[----:B------:R0:W-:Y:S04]  /*66d50*/  STL.64 [R1+0x240], R24 ;  /* 0x0002401801007387 */ /* 0x0001e80000100a00 */
[----:B------:R1:W-:Y:S01]  /*66d60*/  STL.64 [R1+0x248], R26 ;  /* 0x0002481a01007387 */ /* 0x0003e20000100a00 */
[----:B0-----:R-:W-:-:S03]  /*66d70*/  IMAD.MOV.U32 R24, RZ, RZ, R18 ;  /* 0x000000ffff187224 */ /* 0x001fc600078e0012 */
[----:B-1----:R-:W3:Y:S01]  /*66d80*/  LDL.LU.64 R26, [R1+0x3ea8] ;  /* 0x003ea800011a7983 */ /* 0x002ee20000300a00 */
[----:B------:R-:W-:-:S03]  /*66d90*/  IMAD.MOV.U32 R25, RZ, RZ, R19 ;  /* 0x000000ffff197224 */ /* 0x000fc600078e0013 */
[----:B------:R-:W2:Y:S02]  /*66da0*/  LDL.LU.64 R18, [R1+0x3ea0] ;  /* 0x003ea00001127983 */ /* 0x000ea40000300a00 */
[----:B--2---:R-:W-:Y:S02]  /*66db0*/  HMMA.16816.F32 R12, R12, R18, R8 ;  /* 0x000000120c0c723c */ /* 0x004fe40000001808 */
[----:B------:R-:W2:Y:S04]  /*66dc0*/  LDL.LU.64 R10, [R1+0x3e98] ;  /* 0x003e9800010a7983 */ /* 0x000ea80000300a00 */
[----:B------:R-:W2:Y:S01]  /*66dd0*/  LDL.LU.64 R8, [R1+0x3e90] ;  /* 0x003e900001087983 */ /* 0x000ea20000300a00 */
[----:B------:R-:W-:Y:S02]  /*66de0*/  IMAD.MOV.U32 R28, RZ, RZ, R18 ;  /* 0x000000ffff1c7224 */ /* 0x000fe400078e0012 */
[----:B------:R-:W-:-:S10]  /*66df0*/  IMAD.MOV.U32 R3, RZ, RZ, R19 ;  /* 0x000000ffff037224 */ /* 0x000fd400078e0013 */
[----:B------:R-:W-:Y:S04]  /*66e00*/  STL.64 [R1+0xc0], R12 ;  /* 0x0000c00c01007387 */ /* 0x000fe80000100a00 */
[----:B------:R0:W-:Y:S04]  /*66e10*/  STL.64 [R1+0xc8], R14 ;  /* 0x0000c80e01007387 */ /* 0x0001e80000100a00 */
[----:B------:R-:W2:Y:S04]  /*66e20*/  LDL.LU.64 R18, [R1+0x3e88] ;  /* 0x003e880001127983 */ /* 0x000ea80000300a00 */
[----:B------:R-:W2:Y:S04]  /*66e30*/  LDL.LU.64 R16, [R1+0x3e80] ;  /* 0x003e800001107983 */ /* 0x000ea80000300a00 */
[----:B0-----:R-:W2:Y:S04]  /*66e40*/  LDL R14, [R1+0x28] ;  /* 0x00002800010e7983 */ /* 0x001ea80000100800 */
[----:B------:R-:W2:Y:S02]  /*66e50*/  LDL R15, [R1+0x2c] ;  /* 0x00002c00010f7983 */ /* 0x000ea40000100800 */
[----:B--2---:R-:W-:Y:S02]  /*66e60*/  HMMA.16816.F32 R12, R16, R14, R8 ;  /* 0x0000000e100c723c */ /* 0x004fe40000001808 */
[----:B------:R-:W4:Y:S04]  /*66e70*/  LDL.LU.64 R10, [R1+0x3e78] ;  /* 0x003e7800010a7983 */ /* 0x000f280000300a00 */
[----:B------:R-:W4:-:S13]  /*66e80*/  LDL.LU.64 R8, [R1+0x3e70] ;  /* 0x003e700001087983 */ /* 0x000f1a0000300a00 */
[----:B------:R-:W-:Y:S04]  /*66e90*/  STL.64 [R1+0xb0], R12 ;  /* 0x0000b00c01007387 */ /* 0x000fe80000100a00 */
[----:B------:R0:W-:Y:S02]  /*66ea0*/  STL.64 [R1+0xb8], R14 ;  /* 0x0000b80e01007387 */ /* 0x0001e40000100a00 */
[----:B0-----:R-:W-:Y:S02]  /*66eb0*/  IMAD.MOV.U32 R14, RZ, RZ, R5 ;  /* 0x000000ffff0e7224 */ /* 0x001fe400078e0005 */
[----:B------:R-:W-:-:S05]  /*66ec0*/  IMAD.MOV.U32 R15, RZ, RZ, R4 ;  /* 0x000000ffff0f7224 */ /* 0x000fca00078e0004 */
[----:B------:R0:W-:Y:S04]  /*66ed0*/  STL.64 [R1+0x3d78], R14 ;  /* 0x003d780e01007387 */ /* 0x0001e80000100a00 */
[----:B------:R-:W3:Y:S04]  /*66ee0*/  LDL.LU R12, [R1+0x580] ;  /* 0x00058000010c7983 */ /* 0x000ee80000300800 */
[----:B------:R-:W3:Y:S04]  /*66ef0*/  LDL.LU R13, [R1+0x584] ;  /* 0x00058400010d7983 */ /* 0x000ee80000300800 */
[----:B0-----:R-:W3:Y:S04]  /*66f00*/  LDL.LU R14, [R1+0x588] ;  /* 0x00058800010e7983 */ /* 0x001ee80000300800 */
[----:B------:R-:W3:Y:S01]  /*66f10*/  LDL.LU R15, [R1+0x58c] ;  /* 0x00058c00010f7983 */ /* 0x000ee20000300800 */
[----:B----4-:R-:W-:Y:S03]  /*66f20*/  HMMA.16816.F32 R4, R16, R6, R8 ;  /* 0x000000061004723c */ /* 0x010fe60000001808 */
[----:B------:R-:W2:Y:S04]  /*66f30*/  LDL.LU.64 R10, [R1+0x3e68] ;  /* 0x003e6800010a7983 */ /* 0x000ea80000300a00 */
[----:B------:R-:W2:-:S12]  /*66f40*/  LDL.LU.64 R8, [R1+0x3e60] ;  /* 0x003e600001087983 */ /* 0x000e980000300a00 */
[----:B------:R-:W-:Y:S04]  /*66f50*/  STL.64 [R1+0xa0], R4 ;  /* 0x0000a00401007387 */ /* 0x000fe80000100a00 */
[----:B------:R0:W-:Y:S04]  /*66f60*/  STL.64 [R1+0xa8], R6 ;  /* 0x0000a80601007387 */ /* 0x0001e80000100a00 */
[----:B0-----:R-:W2:Y:S01]  /*66f70*/  LDL.LU.64 R6, [R1+0x3e58] ;  /* 0x003e580001067983 */ /* 0x001ea20000300a00 */
[C---:B---3--:R-:W-:Y:S08]  /*66f80*/  HMMA.16816.F32 R12, R16.reuse, R26, R12 ;  /* 0x0000001a100c723c */ /* 0x048ff0000000180c */
[----:B--2---:R-:W-:Y:S01]  /*66f90*/  HMMA.16816.F32 R4, R16, R6, R8 ;  /* 0x000000061004723c */ /* 0x004fe20000001808 */
[----:B------:R-:W2:Y:S04]  /*66fa0*/  LDL.LU.64 R10, [R1+0x3e50] ;  /* 0x003e5000010a7983 */ /* 0x000ea80000300a00 */
[----:B------:R-:W3:-:S14]  /*66fb0*/  LDL.LU.64 R8, [R1+0x3e48] ;  /* 0x003e480001087983 */ /* 0x000edc0000300a00 */
[----:B------:R-:W-:Y:S04]  /*66fc0*/  STL.64 [R1+0x90], R4 ;  /* 0x0000900401007387 */ /* 0x000fe80000100a00 */
[----:B------:R0:W-:Y:S04]  /*66fd0*/  STL.64 [R1+0x98], R6 ;  /* 0x0000980601007387 */ /* 0x0001e80000100a00 */
[----:B0-----:R-:W4:Y:S04]  /*66fe0*/  LDL.LU.64 R6, [R1+0x3e40] ;  /* 0x003e400001067983 */ /* 0x001f280000300a00 */
[----:B------:R-:W4:Y:S04]  /*66ff0*/  LDL.LU.64 R4, [R1+0x3e38] ;  /* 0x003e380001047983 */ /* 0x000f280000300a00 */
[----:B------:R-:W-:Y:S04]  /*67000*/  STL.64 [R1+0x80], R12 ;  /* 0x0000800c01007387 */ /* 0x000fe80000100a00 */
[----:B------:R0:W-:Y:S02]  /*67010*/  STL.64 [R1+0x88], R14 ;  /* 0x0000880e01007387 */ /* 0x0001e40000100a00 */
[----:B0-----:R-:W-:-:S02]  /*67020*/  IMAD.MOV.U32 R14, RZ, RZ, R21 ;  /* 0x000000ffff0e7224 */ /* 0x001fc400078e0015 */
[----:B------:R-:W-:-:S05]  /*67030*/  IMAD.MOV.U32 R15, RZ, RZ, R20 ;  /* 0x000000ffff0f7224 */ /* 0x000fca00078e0014 */
[----:B------:R2:W-:Y:S04]  /*67040*/  STL.64 [R1+0x3d88], R14 ;  /* 0x003d880e01007387 */ /* 0x0005e80000100a00 */
[----:B------:R-:W4:Y:S04]  /*67050*/  LDL.LU R20, [R1+0x630] ;  /* 0x0006300001147983 */ /* 0x000f280000300800 */
[----:B------:R-:W4:Y:S04]  /*67060*/  LDL.LU R21, [R1+0x634] ;  /* 0x0006340001157983 */ /* 0x000f280000300800 */
[----:B------:R-:W4:Y:S04]  /*67070*/  LDL.LU R22, [R1+0x638] ;  /* 0x0006380001167983 */ /* 0x000f280000300800 */
[----:B------:R-:W4:Y:S01]  /*67080*/  LDL.LU R23, [R1+0x63c] ;  /* 0x00063c0001177983 */ /* 0x000f220000300800 */
[----:B--2---:R-:W-:Y:S01]  /*67090*/  IMAD.MOV.U32 R14, RZ, RZ, R10 ;  /* 0x000000ffff0e7224 */ /* 0x004fe200078e000a */
[----:B------:R-:W-:-:S02]  /*670a0*/  MOV R15, R11 ;  /* 0x0000000b000f7202 */ /* 0x000fc40000000f00 */
[----:B------:R-:W2:Y:S04]  /*670b0*/  LDL.LU R10, [R1+0x3e34] ;  /* 0x003e3400010a7983 */ /* 0x000ea80000300800 */
[----:B------:R-:W2:Y:S04]  /*670c0*/  LDL.LU R11, [R1+0x3e30] ;  /* 0x003e3000010b7983 */ /* 0x000ea80000300800 */
[----:B------:R0:W-:Y:S02]  /*670d0*/  STL.64 [R1+0x3da0], R14 ;  /* 0x003da00e01007387 */ /* 0x0001e40000100a00 */
[----:B0-----:R-:W-:-:S02]  /*670e0*/  IMAD.MOV.U32 R14, RZ, RZ, R29 ;  /* 0x000000ffff0e7224 */ /* 0x001fc400078e001d */
[----:B---3--:R-:W-:Y:S01]  /*670f0*/  IMAD.MOV.U32 R15, RZ, RZ, R9 ;  /* 0x000000ffff0f7224 */ /* 0x008fe200078e0009 */
[----:B----4-:R0:W-:Y:S04]  /*67100*/  STL.64 [R1+0x3d68], R22 ;  /* 0x003d681601007387 */ /* 0x0101e80000100a00 */
[----:B------:R1:W-:Y:S01]  /*67110*/  STL.64 [R1+0x3d60], R20 ;  /* 0x003d601401007387 */ /* 0x0003e20000100a00 */
[----:B0-----:R-:W-:Y:S02]  /*67120*/  IMAD.MOV.U32 R22, RZ, RZ, R24 ;  /* 0x000000ffff167224 */ /* 0x001fe400078e0018 */
[----:B------:R-:W-:Y:S01]  /*67130*/  IMAD.MOV.U32 R23, RZ, RZ, R25 ;  /* 0x000000ffff177224 */ /* 0x000fe200078e0019 */
[----:B------:R-:W3:Y:S04]  /*67140*/  LDL.LU R24, [R1+0x3e2c] ;  /* 0x003e2c0001187983 */ /* 0x000ee80000300800 */
[----:B------:R-:W3:Y:S04]  /*67150*/  LDL.LU R25, [R1+0x3e28] ;  /* 0x003e280001197983 */ /* 0x000ee80000300800 */
[----:B------:R-:W-:Y:S04]  /*67160*/  STL.64 [R1+0x3db8], R14 ;  /* 0x003db80e01007387 */ /* 0x000fe80000100a00 */
[----:B------:R0:W-:Y:S04]  /*67170*/  STL.64 [R1+0x3d80], R22 ;  /* 0x003d801601007387 */ /* 0x0001e80000100a00 */
[----:B-1----:R-:W4:Y:S04]  /*67180*/  LDL.LU R20, [R1+0x610] ;  /* 0x0006100001147983 */ /* 0x002f280000300800 */
[----:B------:R-:W4:Y:S04]  /*67190*/  LDL.LU R21, [R1+0x614] ;  /* 0x0006140001157983 */ /* 0x000f280000300800 */
[----:B0-----:R-:W2:Y:S04]  /*671a0*/  LDL.LU R22, [R1+0x618] ;  /* 0x0006180001167983 */ /* 0x001ea80000300800 */
        /* <DEDUP_REMOVED lines=9> */
[----:B------:R-:W4:Y:S01]  /*67240*/  LDL.LU R23, [R1+0x60c] ;  /* 0x00060c0001177983 */ /* 0x000f220000300800 */
[----:B------:R-:W-:-:S02]  /*67250*/  IMAD.MOV.U32 R14, RZ, RZ, R5 ;  /* 0x000000ffff0e7224 */ /* 0x000fc400078e0005 */
[----:B------:R-:W-:-:S05]  /*67260*/  IMAD.MOV.U32 R15, RZ, RZ, R4 ;  /* 0x000000ffff0f7224 */ /* 0x000fca00078e0004 */
[----:B------:R0:W-:Y:S02]  /*67270*/  STL.64 [R1+0x3de8], R14 ;  /* 0x003de80e01007387 */ /* 0x0001e40000100a00 */
[----:B0-----:R-:W-:Y:S02]  /*67280*/  IMAD.MOV.U32 R14, RZ, RZ, R2 ;  /* 0x000000ffff0e7224 */ /* 0x001fe400078e0002 */
[----:B------:R-:W-:-:S05]  /*67290*/  IMAD.MOV.U32 R15, RZ, RZ, R0 ;  /* 0x000000ffff0f7224 */ /* 0x000fca00078e0000 */
[----:B------:R-:W-:Y:S04]  /*672a0*/  STL.64 [R1+0x3e00], R14 ;  /* 0x003e000e01007387 */ /* 0x000fe80000100a00 */
[----:B----4-:R-:W-:Y:S04]  /*672b0*/  STL.64 [R1+0x3db0], R22 ;  /* 0x003db01601007387 */ /* 0x010fe80000100a00 */
[----:B--2---:R0:W-:Y:S04]  /*672c0*/  STL.64 [R1+0x3da8], R20 ;  /* 0x003da81401007387 */ /* 0x0041e80000100a00 */
[----:B0-----:R-:W2:Y:S04]  /*672d0*/  LDL.LU R20, [R1+0x5f0] ;  /* 0x0005f00001147983 */ /* 0x001ea80000300800 */
[----:B------:R-:W2:Y:S04]  /*672e0*/  LDL.LU R21, [R1+0x5f4] ;  /* 0x0005f40001157983 */ /* 0x000ea80000300800 */
[----:B------:R-:W4:Y:S04]  /*672f0*/  LDL.LU R22, [R1+0x5f8] ;  /* 0x0005f80001167983 */ /* 0x000f280000300800 */
[----:B------:R-:W4:Y:S04]  /*67300*/  LDL.LU R23, [R1+0x5fc] ;  /* 0x0005fc0001177983 */ /* 0x000f280000300800 */
[----:B------:R-:W2:Y:S04]  /*67310*/  LDL.64 R14, [R1+0x58] ;  /* 0x00005800010e7983 */ /* 0x000ea80000100a00 */
[----:B--2---:R0:W-:Y:S04]  /*67320*/  STL.64 [R1+0x3e18], R14 ;  /* 0x003e180e01007387 */ /* 0x0041e80000100a00 */
[----:B------:R-:W2:Y:S04]  /*67330*/  LDL.LU R12, [R1+0x5a0] ;  /* 0x0005a000010c7983 */ /* 0x000ea80000300800 */
[----:B------:R-:W2:Y:S04]  /*67340*/  LDL.LU R13, [R1+0x5a4] ;  /* 0x0005a400010d7983 */ /* 0x000ea80000300800 */
[----:B0-----:R-:W2:Y:S04]  /*67350*/  LDL.LU R14, [R1+0x5a8] ;  /* 0x0005a800010e7983 */ /* 0x001ea80000300800 */
[----:B------:R-:W2:Y:S04]  /*67360*/  LDL.LU R15, [R1+0x5ac] ;  /* 0x0005ac00010f7983 */ /* 0x000ea80000300800 */
[----:B------:R-:W2:Y:S04]  /*67370*/  LDL.LU R4, [R1+0x590] ;  /* 0x0005900001047983 */ /* 0x000ea80000300800 */
        /* <DEDUP_REMOVED lines=29> */
[----:B---3--:R0:W-:Y:S04]  /*67550*/  STL.64 [R1+0x3d28], R24 ;  /* 0x003d281801007387 */ /* 0x0081e80000100a00 */
[----:B0-----:R-:W3:Y:S04]  /*67560*/  LDL.LU R24, [R1+0x620] ;  /* 0x0006200001187983 */ /* 0x001ee80000300800 */
[----:B------:R-:W3:Y:S04]  /*67570*/  LDL.LU R25, [R1+0x624] ;  /* 0x0006240001197983 */ /* 0x000ee80000300800 */
[----:B------:R-:W3:Y:S04]  /*67580*/  LDL.LU R26, [R1+0x628] ;  /* 0x00062800011a7983 */ /* 0x000ee80000300800 */
[----:B------:R-:W3:Y:S04]  /*67590*/  LDL.LU R27, [R1+0x62c] ;  /* 0x00062c00011b7983 */ /* 0x000ee80000300800 */
[----:B------:R-:W-:Y:S04]  /*675a0*/  STL.64 [R1+0x70], R4 ;  /* 0x0000700401007387 */ /* 0x000fe80000100a00 */
[----:B------:R0:W-:Y:S04]  /*675b0*/  STL.64 [R1+0x78], R6 ;  /* 0x0000780601007387 */ /* 0x0001e80000100a00 */
[----:B0-----:R-:W4:Y:S04]  /*675c0*/  LDL.LU.64 R6, [R1+0x3e20] ;  /* 0x003e200001067983 */ /* 0x001f280000300a00 */
[----:B------:R-:W-:Y:S01]  /*675d0*/  STL.64 [R1+0x3d38], R10 ;  /* 0x003d380a01007387 */ /* 0x000fe20000100a00 */
[----:B----4-:R-:W-:-:S15]  /*675e0*/  HMMA.16816.F32 R12, R16, R6, R12 ;  /* 0x00000006100c723c */ /* 0x010fde000000180c */
[----:B------:R-:W-:-:S04]  /*675f0*/  NOP ;  /* 0x0000000000007918 */ /* 0x000fc80000000000 */
[----:B------:R-:W-:Y:S04]  /*67600*/  STL.64 [R1+0x60], R12 ;  /* 0x0000600c01007387 */ /* 0x000fe80000100a00 */
[----:B------:R0:W-:Y:S04]  /*67610*/  STL.64 [R1+0x68], R14 ;  /* 0x0000680e01007387 */ /* 0x0001e80000100a00 */
[----:B0-----:R-:W2:Y:S04]  /*67620*/  LDL.LU.64 R14, [R1+0x3e18] ;  /* 0x003e1800010e7983 */ /* 0x001ea80000300a00 */
[----:B------:R0:W-:Y:S04]  /*67630*/  STL.64 [R1+0x3d70], R6 ;  /* 0x003d700601007387 */ /* 0x0001e80000100a00 */
[----:B------:R-:W4:Y:S04]  /*67640*/  LDL.LU R4, [R1+0x640] ;  /* 0x0006400001047983 */ /* 0x000f280000300800 */
[----:B------:R-:W4:Y:S04]  /*67650*/  LDL.LU R5, [R1+0x644] ;  /* 0x0006440001057983 */ /* 0x000f280000300800 */
[----:B0-----:R-:W4:Y:S04]  /*67660*/  LDL.LU R6, [R1+0x648] ;  /* 0x0006480001067983 */ /* 0x001f280000300800 */
[----:B------:R-:W4:Y:S01]  /*67670*/  LDL.LU R7, [R1+0x64c] ;  /* 0x00064c0001077983 */ /* 0x000f220000300800 */
        /* <DEDUP_REMOVED lines=40> */
[----:B------:R-:W4:-:S15]  /*67900*/  LDL.LU.64 R22, [R1+0x3d80] ;  /* 0x003d800001167983 */ /* 0x000f1e0000300a00 */
[----:B------:R-:W-:Y:S02]  /*67910*/  NOP ;  /* 0x0000000000007918 */ /* 0x000fe40000000000 */
[----:B------:R-:W-:Y:S04]  /*67920*/  STL.64 [R1+0x2e0], R12 ;  /* 0x0002e00c01007387 */ /* 0x000fe80000100a00 */
[----:B------:R0:W-:Y:S04]  /*67930*/  STL.64 [R1+0x2e8], R14 ;  /* 0x0002e80e01007387 */ /* 0x0001e80000100a00 */
[----:B0-----:R-:W3:Y:S02]  /*67940*/  LDL.LU.64 R14, [R1+0x3d78] ;  /* 0x003d7800010e7983 */ /* 0x001ee40000300a00 */
[----:B---3--:R-:W-:Y:S02]  /*67950*/  HMMA.16816.F32 R24, R16, R14, R24 ;  /* 0x0000000e1018723c */ /* 0x008fe40000001818 */
[----:B------:R0:W1:Y:S04]  /*67960*/  LDSM.16.MT88.4 R12, [R8+UR5+0x13080] ;  /* 0x01308005080c783b */ /* 0x0000680008004200 */
[----:B0-----:R-:W2:-:S13]  /*67970*/  LDL.LU R8, [R1+0x670] ;  /* 0x0006700001087983 */ /* 0x001e9a0000300800 */
[----:B------:R-:W-:Y:S04]  /*67980*/  STL.64 [R1+0x300], R24 ;  /* 0x0003001801007387 */ /* 0x000fe80000100a00 */
[----:B------:R-:W-:Y:S04]  /*67990*/  STL.64 [R1+0x308], R26 ;  /* 0x0003081a01007387 */ /* 0x000fe80000100a00 */
[----:B------:R-:W2:Y:S04]  /*679a0*/  LDL.LU R9, [R1+0x674] ;  /* 0x0006740001097983 */ /* 0x000ea80000300800 */
[----:B------:R-:W3:Y:S04]  /*679b0*/  LDL.LU R10, [R1+0x678] ;  /* 0x00067800010a7983 */ /* 0x000ee80000300800 */
[----:B------:R-:W3:Y:S01]  /*679c0*/  LDL.LU R11, [R1+0x67c] ;  /* 0x00067c00010b7983 */ /* 0x000ee20000300800 */
[----:B----4-:R-:W-:Y:S03]  /*679d0*/  HMMA.16816.F32 R20, R16, R22, R4 ;  /* 0x000000161014723c */ /* 0x010fe60000001804 */
[----:B---3--:R-:W-:Y:S04]  /*679e0*/  STL.64 [R1+0x3d48], R10 ;  /* 0x003d480a01007387 */ /* 0x008fe80000100a00 */
[----:B--2---:R0:W-:Y:S04]  /*679f0*/  STL.64 [R1+0x3d40], R8 ;  /* 0x003d400801007387 */ /* 0x0041e80000100a00 */
[----:B0-----:R-:W2:Y:S04]  /*67a00*/  LDL.LU R8, [R1+0x660] ;  /* 0x0006600001087983 */ /* 0x001ea80000300800 */
[----:B------:R-:W2:Y:S04]  /*67a10*/  LDL.LU R9, [R1+0x664] ;  /* 0x0006640001097983 */ /* 0x000ea80000300800 */
[----:B------:R-:W2:Y:S04]  /*67a20*/  LDL.LU R10, [R1+0x668] ;  /* 0x00066800010a7983 */ /* 0x000ea80000300800 */
[----:B------:R-:W2:Y:S04]  /*67a30*/  LDL.LU R11, [R1+0x66c] ;  /* 0x00066c00010b7983 */ /* 0x000ea80000300800 */
[----:B------:R-:W3:Y:S04]  /*67a40*/  LDL.64 R26, [R1+0x8] ;  /* 0x00000800011a7983 */ /* 0x000ee80000100a00 */
[----:B-1----:R-:W-:Y:S04]  /*67a50*/  STL.64 [R1+0x3c40], R14 ;  /* 0x003c400e01007387 */ /* 0x002fe80000100a00 */
[----:B------:R-:W-:Y:S04]  /*67a60*/  STL.64 [R1+0x3c38], R12 ;  /* 0x003c380c01007387 */ /* 0x000fe80000100a00 */
[----:B------:R-:W4:Y:S04]  /*67a70*/  LDL.LU.64 R6, [R1+0x3d70] ;  /* 0x003d700001067983 */ /* 0x000f280000300a00 */
[----:B------:R-:W-:Y:S04]  /*67a80*/  STL.64 [R1+0x320], R20 ;  /* 0x0003201401007387 */ /* 0x000fe80000100a00 */
[----:B------:R0:W-:Y:S04]  /*67a90*/  STL.64 [R1+0x328], R22 ;  /* 0x0003281601007387 */ /* 0x0001e80000100a00 */
[----:B0-----:R-:W2:Y:S04]  /*67aa0*/  LDL.LU.64 R22, [R1+0x3d68] ;  /* 0x003d680001167983 */ /* 0x001ea80000300a00 */
[----:B------:R-:W2:Y:S01]  /*67ab0*/  LDL.LU.64 R20, [R1+0x3d60] ;  /* 0x003d600001147983 */ /* 0x000ea20000300a00 */
[----:B------:R-:W-:-:S02]  /*67ac0*/  IMAD.MOV.U32 R14, RZ, RZ, R28 ;  /* 0x000000ffff0e7224 */ /* 0x000fc400078e001c */
[----:B------:R-:W-:-:S07]  /*67ad0*/  IMAD.MOV.U32 R15, RZ, RZ, R3 ;  /* 0x000000ffff0f7224 */ /* 0x000fce00078e0003 */
[----:B--2---:R-:W-:Y:S01]  /*67ae0*/  HMMA.16816.F32 R16, R16, R14, R20 ;  /* 0x0000000e1010723c */ /* 0x004fe20000001814 */
[----:B------:R-:W2:Y:S04]  /*67af0*/  LDL.LU.64 R22, [R1+0x3d58] ;  /* 0x003d580001167983 */ /* 0x000ea80000300a00 */
[----:B------:R-:W2:-:S14]  /*67b00*/  LDL.LU.64 R20, [R1+0x3d50] ;  /* 0x003d500001147983 */ /* 0x000e9c0000300a00 */
[----:B------:R-:W-:Y:S04]  /*67b10*/  STL.64 [R1+0x310], R16 ;  /* 0x0003101001007387 */ /* 0x000fe80000100a00 */
[----:B------:R0:W-:Y:S04]  /*67b20*/  STL.64 [R1+0x318], R18 ;  /* 0x0003181201007387 */ /* 0x0001e80000100a00 */
[----:B0-----:R-:W2:Y:S04]  /*67b30*/  LDL.64 R18, [R1+0x28] ;  /* 0x0000280001127983 */ /* 0x001ea80000100a00 */
[----:B------:R0:W-:Y:S04]  /*67b40*/  STL.64 [R1+0x3c58], R14 ;  /* 0x003c580e01007387 */ /* 0x0001e80000100a00 */
[----:B------:R-:W2:Y:S04]  /*67b50*/  LDL.LU R12, [R1+0x650] ;  /* 0x00065000010c7983 */ /* 0x000ea80000300800 */
[----:B------:R-:W2:Y:S04]  /*67b60*/  LDL.LU R13, [R1+0x654] ;  /* 0x00065400010d7983 */ /* 0x000ea80000300800 */
[----:B0-----:R-:W2:Y:S04]  /*67b70*/  LDL.LU R14, [R1+0x658] ;  /* 0x00065800010e7983 */ /* 0x001ea80000300800 */
[----:B------:R-:W2:Y:S02]  /*67b80*/  LDL.LU R15, [R1+0x65c] ;  /* 0x00065c00010f7983 */ /* 0x000ea40000300800 */
[----:B--2---:R-:W-:Y:S01]  /*67b90*/  HMMA.16816.F32 R12, R20, R18, R12 ;  /* 0x00000012140c723c */ /* 0x004fe2000000180c */
[----:B------:R-:W-:-:S15]  /*67ba0*/  IMAD.MOV.U32 R5, RZ, RZ, R19 ;  /* 0x000000ffff057224 */ /* 0x000fde00078e0013 */
[----:B------:R-:W-:-:S03]  /*67bb0*/  NOP ;  /* 0x0000000000007918 */ /* 0x000fc60000000000 */
[----:B------:R-:W-:Y:S04]  /*67bc0*/  STL.64 [R1+0x330], R12 ;  /* 0x0003300c01007387 */ /* 0x000fe80000100a00 */
[----:B------:R-:W-:Y:S04]  /*67bd0*/  STL.64 [R1+0x338], R14 ;  /* 0x0003380e01007387 */ /* 0x000fe80000100a00 */
[----:B----4-:R-:W-:Y:S04]  /*67be0*/  STL.64 [R1+0x3d10], R6 ;  /* 0x003d100601007387 */ /* 0x010fe80000100a00 */
[----:B------:R0:W-:Y:S04]  /*67bf0*/  STL [R1+0x3d08], R5 ;  /* 0x003d080501007387 */ /* 0x0001e80000100800 */
[----:B------:R-:W2:Y:S04]  /*67c00*/  LDL.LU R4, [R1+0x690] ;  /* 0x0006900001047983 */ /* 0x000ea80000300800 */
[----:B0-----:R-:W2:Y:S04]  /*67c10*/  LDL.LU R5, [R1+0x694] ;  /* 0x0006940001057983 */ /* 0x001ea80000300800 */
[----:B------:R-:W4:Y:S04]  /*67c20*/  LDL.LU R6, [R1+0x698] ;  /* 0x0006980001067983 */ /* 0x000f280000300800 */
[----:B------:R-:W4:Y:S01]  /*67c30*/  LDL.LU R7, [R1+0x69c] ;  /* 0x00069c0001077983 */ /* 0x000f220000300800 */
[----:B------:R-:W-:-:S02]  /*67c40*/  IMAD.MOV.U32 R12, RZ, RZ, R18 ;  /* 0x000000ffff0c7224 */ /* 0x000fc400078e0012 */
[----:B------:R-:W-:Y:S02]  /*67c50*/  IMAD.MOV.U32 R18, RZ, RZ, R2 ;  /* 0x000000ffff127224 */ /* 0x000fe400078e0002 */
[----:B------:R-:W-:Y:S01]  /*67c60*/  IMAD.MOV.U32 R19, RZ, RZ, R0 ;  /* 0x000000ffff137224 */ /* 0x000fe200078e0000 */
[----:B----4-:R-:W-:Y:S04]  /*67c70*/  STL.64 [R1+0x3d20], R6 ;  /* 0x003d200601007387 */ /* 0x010fe80000100a00 */
[----:B--2---:R0:W-:Y:S04]  /*67c80*/  STL.64 [R1+0x3d18], R4 ;  /* 0x003d180401007387 */ /* 0x0041e80000100a00 */
[----:B0-----:R-:W2:Y:S04]  /*67c90*/  LDL.LU R4, [R1+0x680] ;  /* 0x0006800001047983 */ /* 0x001ea80000300800 */
[----:B------:R-:W2:Y:S04]  /*67ca0*/  LDL.LU R5, [R1+0x684] ;  /* 0x0006840001057983 */ /* 0x000ea80000300800 */
[----:B------:R-:W2:Y:S04]  /*67cb0*/  LDL.LU R6, [R1+0x688] ;  /* 0x0006880001067983 */ /* 0x000ea80000300800 */
[----:B------:R-:W2:Y:S04]  /*67cc0*/  LDL.LU R7, [R1+0x68c] ;  /* 0x00068c0001077983 */ /* 0x000ea80000300800 */
[----:B------:R0:W-:Y:S04]  /*67cd0*/  STL.64 [R1+0x3d00], R18 ;  /* 0x003d001201007387 */ /* 0x0001e80000100a00 */
[----:B0-----:R-:W4:Y:S02]  /*67ce0*/  LDL.64 R18, [R1+0x18] ;  /* 0x0000180001127983 */ /* 0x001f240000100a00 */
[----:B----4-:R-:W-:-:S15]  /*67cf0*/  HMMA.16816.F32 R8, R20, R18, R8 ;  /* 0x000000121408723c */ /* 0x010fde0000001808 */
[----:B------:R-:W-:-:S04]  /*67d00*/  NOP ;  /* 0x0000000000007918 */ /* 0x000fc80000000000 */
[----:B------:R-:W-:Y:S04]  /*67d10*/  STL.64 [R1+0x350], R8 ;  /* 0x0003500801007387 */ /* 0x000fe80000100a00 */
[----:B------:R0:W-:Y:S04]  /*67d20*/  STL.64 [R1+0x358], R10 ;  /* 0x0003580a01007387 */ /* 0x0001e80000100a00 */
[----:B0-----:R-:W4:Y:S04]  /*67d30*/  LDL.LU.64 R10, [R1+0x3d48] ;  /* 0x003d4800010a7983 */ /* 0x001f280000300a00 */
[----:B------:R-:W4:Y:S04]  /*67d40*/  LDL.LU.64 R8, [R1+0x3d40] ;  /* 0x003d400001087983 */ /* 0x000f280000300a00 */
[----:B------:R-:W2:Y:S01]  /*67d50*/  LDL.LU R16, [R1+0x6a0] ;  /* 0x0006a00001107983 */ /* 0x000ea20000300800 */
[----:B------:R-:W-:-:S03]  /*67d60*/  IMAD.MOV.U32 R14, RZ, RZ, R18 ;  /* 0x000000ffff0e7224 */ /* 0x000fc600078e0012 */
[----:B------:R-:W2:Y:S01]  /*67d70*/  LDL.LU R17, [R1+0x6a4] ;  /* 0x0006a40001117983 */ /* 0x000ea20000300800 */
[----:B------:R-:W-:-:S03]  /*67d80*/  IMAD.MOV.U32 R13, RZ, RZ, R19 ;  /* 0x000000ffff0d7224 */ /* 0x000fc600078e0013 */
[----:B------:R-:W2:Y:S04]  /*67d90*/  LDL.LU R18, [R1+0x6a8] ;  /* 0x0006a80001127983 */ /* 0x000ea80000300800 */
[----:B------:R-:W2:Y:S01]  /*67da0*/  LDL.LU R19, [R1+0x6ac] ;  /* 0x0006ac0001137983 */ /* 0x000ea20000300800 */
[----:B---3--:R-:W-:Y:S01]  /*67db0*/  MOV R15, R27 ;  /* 0x0000001b000f7202 */ /* 0x008fe20000000f00 */
        /* <DEDUP_REMOVED lines=8> */
[----:B------:R0:W-:Y:S04]  /*67e40*/  STL.64 [R1+0x3cd0], R14 ;  /* 0x003cd00e01007387 */ /* 0x0001e80000100a00 */
[----:B------:R-:W-:Y:S04]  /*67e50*/  STL.64 [R1+0x3cc8], R12 ;  /* 0x003cc80c01007387 */ /* 0x000fe80000100a00 */
[----:B0-----:R-:W2:Y:S04]  /*67e60*/  LDL.64 R14, [R1+0x158] ;  /* 0x00015800010e7983 */ /* 0x001ea80000100a00 */
[----:B--2---:R0:W-:Y:S04]  /*67e70*/  STL.64 [R1+0x3ce0], R14 ;  /* 0x003ce00e01007387 */ /* 0x0041e80000100a00 */
[----:B0-----:R-:W2:Y:S01]  /*67e80*/  LDL.64 R14, [R1+0x168] ;  /* 0x00016800010e7983 */ /* 0x001ea20000100a00 */
[----:B------:R-:W-:Y:S01]  /*67e90*/  HMMA.16816.F32 R4, R20, R26, R4 ;  /* 0x0000001a1404723c */ /* 0x000fe20000001804 */
[----:B------:R-:W0:Y:S02]  /*67ea0*/  S2R R8, SR_TID.X ;  /* 0x0000000000087919 */ /* 0x000e240000002100 */
[----:B--2---:R1:W-:Y:S04]  /*67eb0*/  STL.64 [R1+0x3cf8], R14 ;  /* 0x003cf80e01007387 */ /* 0x0043e80000100a00 */
[----:B------:R-:W2:Y:S04]  /*67ec0*/  LDL.LU R12, [R1+0x6c0] ;  /* 0x0006c000010c7983 */ /* 0x000ea80000300800 */
[----:B------:R-:W2:Y:S04]  /*67ed0*/  LDL.LU R13, [R1+0x6c4] ;  /* 0x0006c400010d7983 */ /* 0x000ea80000300800 */
[----:B-1----:R-:W2:Y:S04]  /*67ee0*/  LDL.LU R14, [R1+0x6c8] ;  /* 0x0006c800010e7983 */ /* 0x002ea80000300800 */
[----:B------:R-:W2:Y:S04]  /*67ef0*/  LDL.LU R15, [R1+0x6cc] ;  /* 0x0006cc00010f7983 */ /* 0x000ea80000300800 */
[----:B------:R-:W-:Y:S04]  /*67f00*/  STL.64 [R1+0x380], R4 ;  /* 0x0003800401007387 */ /* 0x000fe80000100a00 */
[----:B------:R1:W-:Y:S04]  /*67f10*/  STL.64 [R1+0x388], R6 ;  /* 0x0003880601007387 */ /* 0x0003e80000100a00 */
[----:B-1----:R-:W3:Y:S04]  /*67f20*/  LDL.LU.64 R6, [R1+0x3d20] ;  /* 0x003d200001067983 */ /* 0x002ee80000300a00 */
[----:B------:R-:W3:Y:S01]  /*67f30*/  LDL.LU.64 R4, [R1+0x3d18] ;  /* 0x003d180001047983 */ /* 0x000ee20000300a00 */
[----:B0-----:R-:W-:-:S03]  /*67f40*/  LOP3.LUT R9, R8, 0x7, RZ, 0xc0, !PT ;  /* 0x0000000708097812 */ /* 0x001fc600078ec0ff */
[----:B------:R-:W-:Y:S04]  /*67f50*/  STL.64 [R1+0x3bf0], R26 ;  /* 0x003bf01a01007387 */ /* 0x000fe80000100a00 */
[----:B----4-:R0:W-:Y:S01]  /*67f60*/  STL.64 [R1+0x3be8], R24 ;  /* 0x003be81801007387 */ /* 0x0101e20000100a00 */
[C---:B------:R-:W-:Y:S02]  /*67f70*/  IMAD.SHL.U32 R0, R8.reuse, 0x2, RZ ;  /* 0x0000000208007824 */ /* 0x040fe400078e00ff */
[----:B------:R-:W-:Y:S02]  /*67f80*/  IMAD R9, R9, 0x110, RZ ;  /* 0x0000011009097824 */ /* 0x000fe400078e02ff */
[----:B------:R-:W-:-:S03]  /*67f90*/  IMAD.SHL.U32 R8, R8, 0x80, RZ ;  /* 0x0000008008087824 */ /* 0x000fc600078e00ff */
[----:B0-----:R-:W-:-:S04]  /*67fa0*/  LOP3.LUT R25, R9, 0x10, R0, 0x78, !PT ;  /* 0x0000001009197812 */ /* 0x001fc800078e7800 */
[----:B------:R-:W-:Y:S01]  /*67fb0*/  LOP3.LUT R25, R25, 0x800, R8, 0xf8, !PT ;  /* 0x0000080019197812 */ /* 0x000fe200078ef808 */
[----:B---3--:R-:W-:-:S15]  /*67fc0*/  HMMA.16816.F32 R4, R20, R10, R4 ;  /* 0x0000000a1404723c */ /* 0x008fde0000001804 */
[----:B------:R-:W-:-:S04]  /*67fd0*/  NOP ;  /* 0x0000000000007918 */ /* 0x000fc80000000000 */
[----:B------:R-:W-:Y:S04]  /*67fe0*/  STL.64 [R1+0x3b0], R4 ;  /* 0x0003b00401007387 */ /* 0x000fe80000100a00 */
[----:B------:R0:W-:Y:S04]  /*67ff0*/  STL.64 [R1+0x3b8], R6 ;  /* 0x0003b80601007387 */ /* 0x0001e80000100a00 */
[----:B0-----:R-:W3:Y:S04]  /*68000*/  LDL.LU.64 R6, [R1+0x3d10] ;  /* 0x003d100001067983 */ /* 0x001ee80000300a00 */
[----:B------:R-:W4:Y:S04]  /*68010*/  LDL.LU R5, [R1+0x3d08] ;  /* 0x003d080001057983 */ /* 0x000f280000300800 */
[----:B------:R0:W-:Y:S04]  /*68020*/  STL.64 [R1+0x3cd8], R10 ;  /* 0x003cd80a01007387 */ /* 0x0001e80000100a00 */
[----:B------:R-:W2:Y:S04]  /*68030*/  LDL.LU R8, [R1+0x6e0] ;  /* 0x0006e00001087983 */ /* 0x000ea80000300800 */
[----:B------:R-:W2:Y:S04]  /*68040*/  LDL.LU R9, [R1+0x6e4] ;  /* 0x0006e40001097983 */ /* 0x000ea80000300800 */
[----:B0-----:R-:W2:Y:S04]  /*68050*/  LDL.LU R10, [R1+0x6e8] ;  /* 0x0006e800010a7983 */ /* 0x001ea80000300800 */
[----:B------:R-:W2:Y:S01]  /*68060*/  LDL.LU R11, [R1+0x6ec] ;  /* 0x0006ec00010b7983 */ /* 0x000ea20000300800 */
[C---:B---3--:R-:W-:Y:S03]  /*68070*/  HMMA.16816.F32 R16, R20.reuse, R6, R16 ;  /* 0x000000061410723c */ /* 0x048fe60000001810 */
        /* <DEDUP_REMOVED lines=10> */
[----:B---3--:R-:W-:Y:S02]  /*68120*/  HMMA.16816.F32 R16, R20, R18, R12 ;  /* 0x000000121410723c */ /* 0x008fe4000000180c */
[----:B------:R-:W2:-:S15]  /*68130*/  LDL.LU.64 R14, [R1+0x3cf8] ;  /* 0x003cf800010e7983 */ /* 0x000e9e0000300a00 */
[----:B------:R-:W-:Y:S02]  /*68140*/  NOP ;  /* 0x0000000000007918 */ /* 0x000fe40000000000 */
[----:B------:R-:W-:Y:S04]  /*68150*/  STL.64 [R1+0x3d0], R16 ;  /* 0x0003d01001007387 */ /* 0x000fe80000100a00 */
[----:B------:R-:W-:Y:S04]  /*68160*/  STL.64 [R1+0x3d8], R18 ;  /* 0x0003d81201007387 */ /* 0x000fe80000100a00 */
[----:B------:R-:W0:Y:S04]  /*68170*/  LDSM.16.MT88.4 R16, [R25+UR5+0x13000] ;  /* 0x013000051910783b */ /* 0x000e280008004200 */
[----:B0-----:R0:W-:Y:S04]  /*68180*/  STL.64 [R1+0x3af8], R18 ;  /* 0x003af81201007387 */ /* 0x0011e80000100a00 */
[----:B------:R-:W-:Y:S04]  /*68190*/  STL.64 [R1+0x3af0], R16 ;  /* 0x003af01001007387 */ /* 0x000fe80000100a00 */
[----:B0-----:R-:W3:Y:S01]  /*681a0*/  LDL.64 R18, [R1+0x148] ;  /* 0x0001480001127983 */ /* 0x001ee20000100a00 */
        /* <DEDUP_REMOVED lines=11> */
[----:B--2---:R-:W-:-:S15]  /*68260*/  HMMA.16816.F32 R8, R20, R14, R8 ;  /* 0x0000000e1408723c */ /* 0x004fde0000001808 */
[----:B------:R-:W-:-:S04]  /*68270*/  NOP ;  /* 0x0000000000007918 */ /* 0x000fc80000000000 */
[----:B------:R-:W-:Y:S04]  /*68280*/  STL.64 [R1+0x3f0], R8 ;  /* 0x0003f00801007387 */ /* 0x000fe80000100a00 */
[----:B------:R0:W-:Y:S04]  /*68290*/  STL.64 [R1+0x3f8], R10 ;  /* 0x0003f80a01007387 */ /* 0x0001e80000100a00 */
[----:B0-----:R-:W2:Y:S01]  /*682a0*/  LDL.LU.64 R10, [R1+0x3cd8] ;  /* 0x003cd800010a7983 */ /* 0x001ea20000300a00 */
[----:B------:R-:W-:Y:S02]  /*682b0*/  IMAD.MOV.U32 R8, RZ, RZ, R15 ;  /* 0x000000ffff087224 */ /* 0x000fe400078e000f */
[----:B------:R-:W-:-:S02]  /*682c0*/  IMAD.MOV.U32 R9, RZ, RZ, R14 ;  /* 0x000000ffff097224 */ /* 0x000fc400078e000e */
[----:B------:R-:W3:Y:S04]  /*682d0*/  LDL.LU.64 R14, [R1+0x3cd0] ;  /* 0x003cd000010e7983 */ /* 0x000ee80000300a00 */
[----:B------:R-:W3:Y:S04]  /*682e0*/  LDL.LU.64 R12, [R1+0x3cc8] ;  /* 0x003cc800010c7983 */ /* 0x000ee80000300a00 */
[----:B------:R0:W-:Y:S04]  /*682f0*/  STL [R1+0x3bc4], R8 ;  /* 0x003bc40801007387 */ /* 0x0001e80000100800 */
[----:B------:R1:W-:Y:S04]  /*68300*/  STL [R1+0x3bc0], R9 ;  /* 0x003bc00901007387 */ /* 0x0003e80000100800 */
[----:B--2---:R2:W-:Y:S04]  /*68310*/  STL.64 [R1+0x3c90], R10 ;  /* 0x003c900a01007387 */ /* 0x0045e80000100a00 */
[----:B0-----:R-:W4:Y:S04]  /*68320*/  LDL.LU R8, [R1+0x6f0] ;  /* 0x0006f00001087983 */ /* 0x001f280000300800 */
[----:B-1----:R-:W4:Y:S04]  /*68330*/  LDL.LU R9, [R1+0x6f4] ;  /* 0x0006f40001097983 */ /* 0x002f280000300800 */
[----:B--2---:R-:W4:Y:S04]  /*68340*/  LDL.LU R10, [R1+0x6f8] ;  /* 0x0006f800010a7983 */ /* 0x004f280000300800 */
[----:B------:R-:W4:Y:S01]  /*68350*/  LDL.LU R11, [R1+0x6fc] ;  /* 0x0006fc00010b7983 */ /* 0x000f220000300800 */
[----:B---3--:R-:W-:-:S02]  /*68360*/  IMAD.MOV.U32 R4, RZ, RZ, R18 ;  /* 0x000000ffff047224 */ /* 0x008fc400078e0012 */
[----:B------:R-:W-:Y:S01]  /*68370*/  IMAD.MOV.U32 R3, RZ, RZ, R19 ;  /* 0x000000ffff037224 */ /* 0x000fe200078e0013 */
[----:B----4-:R-:W-:-:S15]  /*68380*/  HMMA.16816.F32 R8, R20, R18, R8 ;  /* 0x000000121408723c */ /* 0x010fde0000001808 */
[----:B------:R-:W-:-:S04]  /*68390*/  NOP ;  /* 0x0000000000007918 */ /* 0x000fc80000000000 */
[----:B------:R-:W-:Y:S04]  /*683a0*/  STL.64 [R1+0x400], R8 ;  /* 0x0004000801007387 */ /* 0x000fe80000100a00 */
[----:B------:R-:W-:Y:S04]  /*683b0*/  STL.64 [R1+0x408], R10 ;  /* 0x0004080a01007387 */ /* 0x000fe80000100a00 */
[----:B------:R-:W2:Y:S04]  /*683c0*/  LDL.LU R16, [R1+0x7b0] ;  /* 0x0007b00001107983 */ /* 0x000ea80000300800 */
        /* <DEDUP_REMOVED lines=21> */
[----:B------:R-:W4:Y:S01]  /*68520*/  LDL.64 R14, [R1+0xf8] ;  /* 0x0000f800010e7983 */ /* 0x000f220000100a00 */
[----:B0-----:R-:W-:-:S02]  /*68530*/  IMAD.MOV.U32 R26, RZ, RZ, R12 ;  /* 0x000000ffff1a7224 */ /* 0x001fc400078e000c */
[----:B------:R-:W-:Y:S01]  /*68540*/  IMAD.MOV.U32 R27, RZ, RZ, R5 ;  /* 0x000000ffff1b7224 */ /* 0x000fe200078e0005 */
[----:B----4-:R-:W-:Y:S04]  /*68550*/  STL.64 [R1+0x3c70], R14 ;  /* 0x003c700e01007387 */ /* 0x010fe80000100a00 */
[----:B------:R-:W-:Y:S04]  /*68560*/  STL.64 [R1+0x3c50], R26 ;  /* 0x003c501a01007387 */ /* 0x000fe80000100a00 */
[----:B------:R0:W-:Y:S04]  /*68570*/  STL [R1+0x3c48], R25 ;  /* 0x003c481901007387 */ /* 0x0001e80000100800 */
[----:B------:R-:W4:Y:S04]  /*68580*/  LDL.LU R24, [R1+0x740] ;  /* 0x0007400001187983 */ /* 0x000f280000300800 */
[----:B0-----:R-:W4:Y:S04]  /*68590*/  LDL.LU R25, [R1+0x744] ;  /* 0x0007440001197983 */ /* 0x001f280000300800 */
[----:B------:R-:W2:Y:S04]  /*685a0*/  LDL.LU R26, [R1+0x748] ;  /* 0x00074800011a7983 */ /* 0x000ea80000300800 */
[----:B------:R-:W2:Y:S04]  /*685b0*/  LDL.LU R27, [R1+0x74c] ;  /* 0x00074c00011b7983 */ /* 0x000ea80000300800 */
        /* <DEDUP_REMOVED lines=8> */
[----:B------:R-:W2:Y:S04]  /*68640*/  LDL.64 R14, [R1+0x108] ;  /* 0x00010800010e7983 */ /* 0x000ea80000100a00 */
[----:B0-----:R-:W3:Y:S04]  /*68650*/  LDL.64 R10, [R1+0x138] ;  /* 0x00013800010a7983 */ /* 0x001ee80000100a00 */
[----:B--2---:R0:W-:Y:S04]  /*68660*/  STL.64 [R1+0x3c88], R14 ;  /* 0x003c880e01007387 */ /* 0x0041e80000100a00 */
[----:B0-----:R-:W2:Y:S04]  /*68670*/  LDL.64 R14, [R1+0x118] ;  /* 0x00011800010e7983 */ /* 0x001ea80000100a00 */
[----:B--2---:R0:W-:Y:S04]  /*68680*/  STL.64 [R1+0x3ca8], R14 ;  /* 0x003ca80e01007387 */ /* 0x0041e80000100a00 */
        /* <DEDUP_REMOVED lines=30> */
[----:B------:R-:W-:Y:S01]  /*68870*/  IMAD.MOV.U32 R5, RZ, RZ, R11 ;  /* 0x000000ffff057224 */ /* 0x000fe200078e000b */
        /* <DEDUP_REMOVED lines=23> */
[----:B----4-:R-:W-:Y:S01]  /*689f0*/  HMMA.16816.F32 R8, R20, R14, R8 ;  /* 0x0000000e1408723c */ /* 0x010fe20000001808 */
[----:B------:R-:W-:-:S15]  /*68a00*/  MOV R0, R15 ;  /* 0x0000000f00007202 */ /* 0x000fde0000000f00 */
[----:B------:R-:W-:-:S03]  /*68a10*/  NOP ;  /* 0x0000000000007918 */ /* 0x000fc60000000000 */
[----:B------:R0:W-:Y:S04]  /*68a20*/  STL.64 [R1+0x430], R8 ;  /* 0x0004300801007387 */ /* 0x0001e80000100a00 */
[----:B------:R1:W-:Y:S01]  /*68a30*/  STL.64 [R1+0x438], R10 ;  /* 0x0004380a01007387 */ /* 0x0003e20000100a00 */
[----:B0-----:R-:W-:-:S03]  /*68a40*/  IMAD.MOV.U32 R9, RZ, RZ, R14 ;  /* 0x000000ffff097224 */ /* 0x001fc600078e000e */
[----:B-1----:R-:W4:Y:S04]  /*68a50*/  LDL.LU.64 R10, [R1+0x3c90] ;  /* 0x003c9000010a7983 */ /* 0x002f280000300a00 */
        /* <DEDUP_REMOVED lines=21> */
[----:B------:R-:W2:Y:S04]  /*68bb0*/  LDL.LU R25, [R1+0x3c48] ;  /* 0x003c480001197983 */ /* 0x000ea80000300800 */
[----:B------:R-:W3:Y:S04]  /*68bc0*/  LDL.LU.64 R14, [R1+0x3c40] ;  /* 0x003c4000010e7983 */ /* 0x000ee80000300a00 */
[----:B------:R-:W3:Y:S05]  /*68bd0*/  LDL.LU.64 R12, [R1+0x3c38] ;  /* 0x003c3800010c7983 */ /* 0x000eea0000300a00 */
[----:B------:R-:W-:Y:S04]  /*68be0*/  STL.64 [R1+0x450], R20 ;  /* 0x0004501401007387 */ /* 0x000fe80000100a00 */
[----:B------:R-:W-:Y:S04]  /*68bf0*/  STL.64 [R1+0x458], R22 ;  /* 0x0004581601007387 */ /* 0x000fe80000100a00 */
[----:B--2---:R-:W0:Y:S04]  /*68c00*/  LDSM.16.MT88.4 R20, [R25+UR5+0x13080] ;  /* 0x013080051914783b */ /* 0x004e280008004200 */
[----:B0-----:R0:W-:Y:S04]  /*68c10*/  STL.64 [R1+0x39e8], R22 ;  /* 0x0039e81601007387 */ /* 0x0011e80000100a00 */
[----:B------:R1:W-:Y:S04]  /*68c20*/  STL.64 [R1+0x39e0], R20 ;  /* 0x0039e01401007387 */ /* 0x0003e80000100a00 */
[----:B0-----:R-:W2:Y:S01]  /*68c30*/  LDL.LU.64 R22, [R1+0xe8] ;  /* 0x0000e80001167983 */ /* 0x001ea20000300a00 */
[C---:B---3--:R-:W-:Y:S03]  /*68c40*/  HMMA.16816.F32 R24, R12.reuse, R26, R16 ;  /* 0x0000001a0c18723c */ /* 0x048fe60000001810 */
[----:B--2---:R0:W-:Y:S04]  /*68c50*/  STL.64 [R1+0x3b00], R22 ;  /* 0x003b001601007387 */ /* 0x0041e80000100a00 */
[----:B-1----:R-:W4:Y:S04]  /*68c60*/  LDL.LU R20, [R1+0x7a0] ;  /* 0x0007a00001147983 */ /* 0x002f280000300800 */
[----:B------:R-:W4:Y:S04]  /*68c70*/  LDL.LU R21, [R1+0x7a4] ;  /* 0x0007a40001157983 */ /* 0x000f280000300800 */
[----:B0-----:R-:W4:Y:S04]  /*68c80*/  LDL.LU R22, [R1+0x7a8] ;  /* 0x0007a80001167983 */ /* 0x001f280000300800 */
[----:B------:R-:W4:Y:S04]  /*68c90*/  LDL.LU R23, [R1+0x7ac] ;  /* 0x0007ac0001177983 */ /* 0x000f280000300800 */
[----:B------:R-:W2:Y:S04]  /*68ca0*/  LDL.LU.64 R18, [R1+0x3c30] ;  /* 0x003c300001127983 */ /* 0x000ea80000300a00 */
[----:B------:R-:W2:Y:S04]  /*68cb0*/  LDL.LU.64 R16, [R1+0x3c28] ;  /* 0x003c280001107983 */ /* 0x000ea80000300a00 */
        /* <DEDUP_REMOVED lines=15> */
[----:B------:R-:W3:Y:S01]  /*68db0*/  LDL.LU.64 R24, [R1+0x3be8] ;  /* 0x003be80001187983 */ /* 0x000ee20000300a00 */
[----:B--2---:R-:W-:-:S15]  /*68dc0*/  HMMA.16816.F32 R16, R12, R26, R16 ;  /* 0x0000001a0c10723c */ /* 0x004fde0000001810 */
[----:B------:R-:W-:-:S04]  /*68dd0*/  NOP ;  /* 0x0000000000007918 */ /* 0x000fc80000000000 */
[----:B------:R-:W-:Y:S04]  /*68de0*/  STL.64 [R1+0x4d0], R16 ;  /* 0x0004d01001007387 */ /* 0x000fe80000100a00 */
[----:B------:R0:W-:Y:S04]  /*68df0*/  STL.64 [R1+0x4d8], R18 ;  /* 0x0004d81201007387 */ /* 0x0001e80000100a00 */
[----:B0-----:R-:W2:Y:S04]  /*68e00*/  LDL.LU.64 R18, [R1+0x3be0] ;  /* 0x003be00001127983 */ /* 0x001ea80000300a00 */
[----:B------:R-:W2:Y:S04]  /*68e10*/  LDL.LU.64 R16, [R1+0x3bd8] ;  /* 0x003bd80001107983 */ /* 0x000ea80000300a00 */
[----:B------:R-:W-:Y:S04]  /*68e20*/  STL.64 [R1+0x3ab8], R26 ;  /* 0x003ab81a01007387 */ /* 0x000fe80000100a00 */
[----:B---3--:R4:W-:Y:S02]  /*68e30*/  STL.64 [R1+0x3ab0], R24 ;  /* 0x003ab01801007387 */ /* 0x0089e40000100a00 */
[----:B----4-:R-:W-:Y:S02]  /*68e40*/  HMMA.16816.F32 R24, R12, R10, R20 ;  /* 0x0000000a0c18723c */ /* 0x010fe40000001814 */
[----:B------:R-:W-:-:S15]  /*68e50*/  STL.64 [R1+0x3aa8], R10 ;  /* 0x003aa80a01007387 */ /* 0x000fde0000100a00 */
[----:B------:R-:W-:Y:S02]  /*68e60*/  NOP ;  /* 0x0000000000007918 */ /* 0x000fe40000000000 */
[----:B------:R-:W-:Y:S04]  /*68e70*/  STL.64 [R1+0x4e0], R24 ;  /* 0x0004e01801007387 */ /* 0x000fe80000100a00 */
[----:B------:R-:W-:Y:S01]  /*68e80*/  STL.64 [R1+0x4e8], R26 ;  /* 0x0004e81a01007387 */ /* 0x000fe20000100a00 */
[----:B--2---:R-:W-:Y:S03]  /*68e90*/  HMMA.16816.F32 R20, R12, R6, R16 ;  /* 0x000000060c14723c */ /* 0x004fe60000001810 */
[----:B------:R-:W2:-:S15]  /*68ea0*/  LDL.LU R16, [R1+0x6b0] ;  /* 0x0006b00001107983 */ /* 0x000e9e0000300800 */
[----:B------:R-:W-:Y:S01]  /*68eb0*/  NOP ;  /* 0x0000000000007918 */ /* 0x000fe20000000000 */
[----:B------:R-:W-:Y:S04]  /*68ec0*/  STL.64 [R1+0x4f0], R20 ;  /* 0x0004f01401007387 */ /* 0x000fe80000100a00 */
[----:B------:R0:W-:Y:S04]  /*68ed0*/  STL.64 [R1+0x4f8], R22 ;  /* 0x0004f81601007387 */ /* 0x0001e80000100a00 */
[----:B------:R-:W2:Y:S04]  /*68ee0*/  LDL.LU R17, [R1+0x6b4] ;  /* 0x0006b40001117983 */ /* 0x000ea80000300800 */
[----:B------:R-:W3:Y:S04]  /*68ef0*/  LDL.LU R18, [R1+0x6b8] ;  /* 0x0006b80001127983 */ /* 0x000ee80000300800 */
[----:B------:R-:W3:Y:S01]  /*68f00*/  LDL.LU R19, [R1+0x6bc] ;  /* 0x0006bc0001137983 */ /* 0x000ee20000300800 */
[----:B0-----:R-:W-:-:S02]  /*68f10*/  IMAD.MOV.U32 R22, RZ, RZ, R28 ;  /* 0x000000ffff167224 */ /* 0x001fc400078e001c */
[----:B------:R-:W-:Y:S01]  /*68f20*/  IMAD.MOV.U32 R23, RZ, RZ, R3 ;  /* 0x000000ffff177224 */ /* 0x000fe200078e0003 */
[----:B---3--:R-:W-:Y:S04]  /*68f30*/  STL.64 [R1+0x3b10], R18 ;  /* 0x003b101201007387 */ /* 0x008fe80000100a00 */
[----:B--2---:R0:W-:Y:S04]  /*68f40*/  STL.64 [R1+0x3b08], R16 ;  /* 0x003b081001007387 */ /* 0x0041e80000100a00 */
[----:B------:R-:W2:Y:S04]  /*68f50*/  LDL.LU R28, [R1+0x3bd0] ;  /* 0x003bd000011c7983 */ /* 0x000ea80000300800 */
[----:B------:R-:W3:Y:S04]  /*68f60*/  LDL.LU R3, [R1+0x3bcc] ;  /* 0x003bcc0001037983 */ /* 0x000ee80000300800 */
[----:B------:R1:W-:Y:S04]  /*68f70*/  STL.64 [R1+0x3b18], R22 ;  /* 0x003b181601007387 */ /* 0x0003e80000100a00 */
[----:B0-----:R-:W4:Y:S04]  /*68f80*/  LDL.LU R16, [R1+0x8b0] ;  /* 0x0008b00001107983 */ /* 0x001f280000300800 */
[----:B------:R-:W4:Y:S04]  /*68f90*/  LDL.LU R17, [R1+0x8b4] ;  /* 0x0008b40001117983 */ /* 0x000f280000300800 */
[----:B------:R-:W2:Y:S04]  /*68fa0*/  LDL.LU R18, [R1+0x8b8] ;  /* 0x0008b80001127983 */ /* 0x000ea80000300800 */
[----:B------:R-:W2:Y:S01]  /*68fb0*/  LDL.LU R19, [R1+0x8bc] ;  /* 0x0008bc0001137983 */ /* 0x000ea20000300800 */
[----:B-1----:R-:W-:-:S02]  /*68fc0*/  IMAD.MOV.U32 R22, RZ, RZ, R4 ;  /* 0x000000ffff167224 */ /* 0x002fc400078e0004 */
[----:B------:R-:W-:Y:S01]  /*68fd0*/  IMAD.MOV.U32 R23, RZ, RZ, R8 ;  /* 0x000000ffff177224 */ /* 0x000fe200078e0008 */
[----:B--2---:R-:W-:Y:S04]  /*68fe0*/  STL.64 [R1+0x3b28], R18 ;  /* 0x003b281201007387 */ /* 0x004fe80000100a00 */
[----:B----4-:R-:W-:Y:S04]  /*68ff0*/  STL.64 [R1+0x3b20], R16 ;  /* 0x003b201001007387 */ /* 0x010fe80000100a00 */
[----:B------:R-:W2:Y:S04]  /*69000*/  LDL.LU R4, [R1+0x3bc8] ;  /* 0x003bc80001047983 */ /* 0x000ea80000300800 */
[----:B------:R-:W4:Y:S04]  /*69010*/  LDL.LU R8, [R1+0x3bc4] ;  /* 0x003bc40001087983 */ /* 0x000f280000300800 */
[----:B------:R0:W-:Y:S02]  /*69020*/  STL.64 [R1+0x3b30], R22 ;  /* 0x003b301601007387 */ /* 0x0001e40000100a00 */
[----:B0-----:R-:W-:-:S02]  /*69030*/  IMAD.MOV.U32 R22, RZ, RZ, R9 ;  /* 0x000000ffff167224 */ /* 0x001fc400078e0009 */
[----:B------:R-:W2:Y:S01]  /*69040*/  LDL.LU R9, [R1+0x3bc0] ;  /* 0x003bc00001097983 */ /* 0x000ea20000300800 */
[----:B------:R-:W-:-:S03]  /*69050*/  MOV R23, R0 ;  /* 0x0000000000177202 */ /* 0x000fc60000000f00 */
[----:B------:R-:W3:Y:S04]  /*69060*/  LDL.LU R0, [R1+0x3bbc] ;  /* 0x003bbc0001007983 */ /* 0x000ee80000300800 */
[----:B------:R0:W-:Y:S04]  /*69070*/  STL.64 [R1+0x3b48], R22 ;  /* 0x003b481601007387 */ /* 0x0001e80000100a00 */
[----:B------:R-:W3:Y:S04]  /*69080*/  LDL.LU R16, [R1+0x830] ;  /* 0x0008300001107983 */ /* 0x000ee80000300800 */
[----:B------:R-:W3:Y:S04]  /*69090*/  LDL.LU R17, [R1+0x834] ;  /* 0x0008340001117983 */ /* 0x000ee80000300800 */
[----:B------:R-:W3:Y:S04]  /*690a0*/  LDL.LU R18, [R1+0x838] ;  /* 0x0008380001127983 */ /* 0x000ee80000300800 */
[----:B------:R-:W3:Y:S01]  /*690b0*/  LDL.LU R19, [R1+0x83c] ;  /* 0x00083c0001137983 */ /* 0x000ee20000300800 */
[----:B0-----:R-:W-:-:S03]  /*690c0*/  IMAD.MOV.U32 R22, RZ, RZ, R2 ;  /* 0x000000ffff167224 */ /* 0x001fc600078e0002 */
[----:B------:R-:W3:Y:S01]  /*690d0*/  LDL.LU R2, [R1+0x3bb8] ;  /* 0x003bb80001027983 */ /* 0x000ee20000300800 */
[----:B----4-:R-:W-:Y:S02]  /*690e0*/  IMAD.MOV.U32 R27, RZ, RZ, R8 ;  /* 0x000000ffff1b7224 */ /* 0x010fe400078e0008 */
[----:B--2---:R-:W-:-:S05]  /*690f0*/  IMAD.MOV.U32 R26, RZ, RZ, R9 ;  /* 0x000000ffff1a7224 */ /* 0x004fca00078e0009 */
[----:B------:R0:W-:Y:S04]  /*69100*/  STL.64 [R1+0x3b90], R26 ;  /* 0x003b901a01007387 */ /* 0x0001e80000100a00 */
[----:B------:R-:W2:Y:S04]  /*69110*/  LDL.LU R8, [R1+0x7e0] ;  /* 0x0007e00001087983 */ /* 0x000ea80000300800 */
[----:B------:R-:W2:Y:S04]  /*69120*/  LDL.LU R9, [R1+0x7e4] ;  /* 0x0007e40001097983 */ /* 0x000ea80000300800 */
[----:B------:R-:W4:Y:S04]  /*69130*/  LDL.LU R10, [R1+0x7e8] ;  /* 0x0007e800010a7983 */ /* 0x000f280000300800 */
[----:B------:R-:W4:Y:S04]  /*69140*/  LDL.LU R11, [R1+0x7ec] ;  /* 0x0007ec00010b7983 */ /* 0x000f280000300800 */
[----:B----4-:R-:W-:Y:S04]  /*69150*/  STL.64 [R1+0x3ba0], R10 ;  /* 0x003ba00a01007387 */ /* 0x010fe80000100a00 */
[----:B--2---:R-:W-:Y:S04]  /*69160*/  STL.64 [R1+0x3b98], R8 ;  /* 0x003b980801007387 */ /* 0x004fe80000100a00 */
[----:B------:R-:W2:Y:S04]  /*69170*/  LDL.LU R24, [R1+0x7d0] ;  /* 0x0007d00001187983 */ /* 0x000ea80000300800 */
[----:B------:R-:W2:Y:S04]  /*69180*/  LDL.LU R25, [R1+0x7d4] ;  /* 0x0007d40001197983 */ /* 0x000ea80000300800 */
[----:B0-----:R-:W4:Y:S04]  /*69190*/  LDL.LU R26, [R1+0x7d8] ;  /* 0x0007d800011a7983 */ /* 0x001f280000300800 */
[----:B------:R-:W4:Y:S01]  /*691a0*/  LDL.LU R27, [R1+0x7dc] ;  /* 0x0007dc00011b7983 */ /* 0x000f220000300800 */
[----:B------:R-:W-:-:S03]  /*691b0*/  IMAD.MOV.U32 R23, RZ, RZ, R29 ;  /* 0x000000ffff177224 */ /* 0x000fc600078e001d */
[----:B----4-:R-:W-:Y:S04]  /*691c0*/  STL.64 [R1+0x3bb0], R26 ;  /* 0x003bb01a01007387 */ /* 0x010fe80000100a00 */
[----:B--2---:R0:W-:Y:S04]  /*691d0*/  STL.64 [R1+0x3ba8], R24 ;  /* 0x003ba81801007387 */ /* 0x0041e80000100a00 */
[----:B0-----:R-:W2:Y:S04]  /*691e0*/  LDL.LU R24, [R1+0x7c0] ;  /* 0x0007c00001187983 */ /* 0x001ea80000300800 */
[----:B------:R-:W2:Y:S04]  /*691f0*/  LDL.LU R25, [R1+0x7c4] ;  /* 0x0007c40001197983 */ /* 0x000ea80000300800 */
[----:B------:R-:W2:Y:S04]  /*69200*/  LDL.LU R26, [R1+0x7c8] ;  /* 0x0007c800011a7983 */ /* 0x000ea80000300800 */
[----:B------:R-:W2:Y:S04]  /*69210*/  LDL.LU R27, [R1+0x7cc] ;  /* 0x0007cc00011b7983 */ /* 0x000ea80000300800 */
[----:B------:R-:W2:Y:S04]  /*69220*/  LDL.LU.64 R10, [R1+0x58] ;  /* 0x00005800010a7983 */ /* 0x000ea80000300a00 */
[----:B------:R-:W-:Y:S04]  /*69230*/  STL.64 [R1+0x3b60], R22 ;  /* 0x003b601601007387 */ /* 0x000fe80000100a00 */
[----:B---3--:R-:W-:Y:S04]  /*69240*/  STL.64 [R1+0x3b40], R18 ;  /* 0x003b401201007387 */ /* 0x008fe80000100a00 */
[----:B------:R0:W-:Y:S04]  /*69250*/  STL.64 [R1+0x3b38], R16 ;  /* 0x003b381001007387 */ /* 0x0001e80000100a00 */
[----:B0-----:R-:W3:Y:S04]  /*69260*/  LDL.LU R16, [R1+0x820] ;  /* 0x0008200001107983 */ /* 0x001ee80000300800 */
[----:B------:R-:W3:Y:S04]  /*69270*/  LDL.LU R17, [R1+0x824] ;  /* 0x0008240001117983 */ /* 0x000ee80000300800 */
[----:B------:R-:W4:Y:S04]  /*69280*/  LDL.LU R18, [R1+0x828] ;  /* 0x0008280001127983 */ /* 0x000f280000300800 */
[----:B------:R-:W4:Y:S01]  /*69290*/  LDL.LU R19, [R1+0x82c] ;  /* 0x00082c0001137983 */ /* 0x000f220000300800 */
[----:B------:R-:W-:-:S02]  /*692a0*/  IMAD.MOV.U32 R22, RZ, RZ, R28 ;  /* 0x000000ffff167224 */ /* 0x000fc400078e001c */
[----:B------:R-:W-:-:S05]  /*692b0*/  IMAD.MOV.U32 R23, RZ, RZ, R5 ;  /* 0x000000ffff177224 */ /* 0x000fca00078e0005 */
[----:B------:R-:W-:Y:S04]  /*692c0*/  STL.64 [R1+0x3b78], R22 ;  /* 0x003b781601007387 */ /* 0x000fe80000100a00 */
[----:B----4-:R-:W-:Y:S04]  /*692d0*/  STL.64 [R1+0x3b58], R18 ;  /* 0x003b581201007387 */ /* 0x010fe80000100a00 */
[----:B---3--:R0:W-:Y:S04]  /*692e0*/  STL.64 [R1+0x3b50], R16 ;  /* 0x003b501001007387 */ /* 0x0081e80000100a00 */
[----:B0-----:R-:W3:Y:S04]  /*692f0*/  LDL.LU R16, [R1+0x810] ;  /* 0x0008100001107983 */ /* 0x001ee80000300800 */
[----:B------:R-:W3:Y:S04]  /*69300*/  LDL.LU R17, [R1+0x814] ;  /* 0x0008140001117983 */ /* 0x000ee80000300800 */
[----:B------:R-:W4:Y:S04]  /*69310*/  LDL.LU R18, [R1+0x818] ;  /* 0x0008180001127983 */ /* 0x000f280000300800 */
[----:B------:R-:W4:Y:S01]  /*69320*/  LDL.LU R19, [R1+0x81c] ;  /* 0x00081c0001137983 */ /* 0x000f220000300800 */
[----:B--2---:R-:W-:Y:S03]  /*69330*/  HMMA.16816.F32 R24, R12, R10, R24 ;  /* 0x0000000a0c18723c */ /* 0x004fe60000001818 */
[----:B----4-:R-:W-:Y:S04]  /*69340*/  STL.64 [R1+0x3b70], R18 ;  /* 0x003b701201007387 */ /* 0x010fe80000100a00 */
[----:B---3--:R0:W-:Y:S04]  /*69350*/  STL.64 [R1+0x3b68], R16 ;  /* 0x003b681001007387 */ /* 0x0081e80000100a00 */
        /* <DEDUP_REMOVED lines=10> */
[----:B------:R-:W-:Y:S04]  /*69400*/  STL.64 [R1+0x3ad0], R6 ;  /* 0x003ad00601007387 */ /* 0x000fe80000100a00 */
[----:B------:R-:W-:Y:S04]  /*69410*/  STL.64 [R1+0x500], R24 ;  /* 0x0005001801007387 */ /* 0x000fe80000100a00 */
[----:B------:R0:W-:Y:S04]  /*69420*/  STL.64 [R1+0x508], R26 ;  /* 0x0005081a01007387 */ /* 0x0001e80000100a00 */
[----:B0-----:R-:W3:Y:S04]  /*69430*/  LDL.LU.64 R26, [R1+0x3bb0] ;  /* 0x003bb000011a7983 */ /* 0x001ee80000300a00 */
[----:B------:R-:W3:Y:S01]  /*69440*/  LDL.LU.64 R24, [R1+0x3ba8] ;  /* 0x003ba80001187983 */ /* 0x000ee20000300a00 */
[----:B------:R-:W-:Y:S01]  /*69450*/  IMAD.MOV.U32 R6, RZ, RZ, R2 ;  /* 0x000000ffff067224 */ /* 0x000fe200078e0002 */
[----:B------:R-:W-:Y:S01]  /*69460*/  MOV R7, R0 ;  /* 0x0000000000077202 */ /* 0x000fe20000000f00 */
[----:B------:R-:W-:-:S02]  /*69470*/  IMAD.MOV.U32 R2, RZ, RZ, R10 ;  /* 0x000000ffff027224 */ /* 0x000fc400078e000a */
[----:B------:R-:W-:Y:S02]  /*69480*/  IMAD.MOV.U32 R0, RZ, RZ, R11 ;  /* 0x000000ffff007224 */ /* 0x000fe400078e000b */
[----:B------:R-:W-:Y:S01]  /*69490*/  IMAD.MOV.U32 R22, RZ, RZ, R4 ;  /* 0x000000ffff167224 */ /* 0x000fe200078e0004 */
[----:B------:R-:W4:Y:S04]  /*694a0*/  LDL.LU.64 R10, [R1+0x3ba0] ;  /* 0x003ba000010a7983 */ /* 0x000f280000300a00 */
[----:B------:R-:W4:Y:S01]  /*694b0*/  LDL.LU.64 R8, [R1+0x3b98] ;  /* 0x003b980001087983 */ /* 0x000f220000300a00 */
[----:B---3--:R-:W-:Y:S03]  /*694c0*/  HMMA.16816.F32 R4, R12, R6, R24 ;  /* 0x000000060c04723c */ /* 0x008fe60000001818 */
[----:B------:R-:W4:-:S15]  /*694d0*/  LDL.LU.64 R26, [R1+0x3b90] ;  /* 0x003b9000011a7983 */ /* 0x000f1e0000300a00 */
[----:B------:R-:W-:Y:S01]  /*694e0*/  NOP ;  /* 0x0000000000007918 */ /* 0x000fe20000000000 */
[----:B------:R-:W-:Y:S04]  /*694f0*/  STL.64 [R1+0x510], R4 ;  /* 0x0005100401007387 */ /* 0x000fe80000100a00 */
[----:B------:R4:W-:Y:S02]  /*69500*/  STL.64 [R1+0x518], R6 ;  /* 0x0005180601007387 */ /* 0x0009e40000100a00 */
[----:B----4-:R-:W-:Y:S02]  /*69510*/  HMMA.16816.F32 R4, R12, R26, R8 ;  /* 0x0000001a0c04723c */ /* 0x010fe40000001808 */
[----:B------:R-:W3:Y:S01]  /*69520*/  LDL.LU.64 R26, [R1+0x8] ;  /* 0x00000800011a7983 */ /* 0x000ee20000300a00 */
[----:B------:R-:W-:-:S03]  /*69530*/  IMAD.MOV.U32 R23, RZ, RZ, R3 ;  /* 0x000000ffff177224 */ /* 0x000fc600078e0003 */
[----:B---3--:R0:W-:-:S13]  /*69540*/  STL.64 [R1+0x3ad8], R26 ;  /* 0x003ad81a01007387 */ /* 0x0081da0000100a00 */
[----:B------:R-:W-:Y:S04]  /*69550*/  STL.64 [R1+0x520], R4 ;  /* 0x0005200401007387 */ /* 0x000fe80000100a00 */
[----:B------:R-:W-:Y:S04]  /*69560*/  STL.64 [R1+0x528], R6 ;  /* 0x0005280601007387 */ /* 0x000fe80000100a00 */
[----:B------:R-:W3:Y:S04]  /*69570*/  LDL.LU R8, [R1+0x870] ;  /* 0x0008700001087983 */ /* 0x000ee80000300800 */
[----:B------:R-:W3:Y:S04]  /*69580*/  LDL.LU R9, [R1+0x874] ;  /* 0x0008740001097983 */ /* 0x000ee80000300800 */
[----:B------:R-:W4:Y:S04]  /*69590*/  LDL.LU R10, [R1+0x878] ;  /* 0x00087800010a7983 */ /* 0x000f280000300800 */
[----:B------:R-:W4:Y:S04]  /*695a0*/  LDL.LU R11, [R1+0x87c] ;  /* 0x00087c00010b7983 */ /* 0x000f280000300800 */
[----:B------:R-:W3:Y:S04]  /*695b0*/  LDL.LU R24, [R1+0x890] ;  /* 0x0008900001187983 */ /* 0x000ee80000300800 */
[----:B------:R-:W3:Y:S04]  /*695c0*/  LDL.LU R25, [R1+0x894] ;  /* 0x0008940001197983 */ /* 0x000ee80000300800 */
[----:B0-----:R-:W3:Y:S04]  /*695d0*/  LDL.LU R26, [R1+0x898] ;  /* 0x00089800011a7983 */ /* 0x001ee80000300800 */
[----:B------:R-:W3:Y:S01]  /*695e0*/  LDL.LU R27, [R1+0x89c] ;  /* 0x00089c00011b7983 */ /* 0x000ee20000300800 */
[C---:B--2---:R-:W-:Y:S03]  /*695f0*/  HMMA.16816.F32 R20, R12.reuse, R22, R16 ;  /* 0x000000160c14723c */ /* 0x044fe60000001810 */
[----:B---3--:R0:W-:Y:S04]  /*69600*/  STL.64 [R1+0x3ae8], R26 ;  /* 0x003ae81a01007387 */ /* 0x0081e80000100a00 */
[----:B------:R-:W-:Y:S04]  /*69610*/  STL.64 [R1+0x3ae0], R24 ;  /* 0x003ae01801007387 */ /* 0x000fe80000100a00 */
[----:B0-----:R-:W2:Y:S04]  /*69620*/  LDL.LU.64 R26, [R1+0x28] ;  /* 0x00002800011a7983 */ /* 0x001ea80000300a00 */
[----:B------:R-:W3:Y:S04]  /*69630*/  LDL.LU.64 R6, [R1+0x18] ;  /* 0x0000180001067983 */ /* 0x000ee80000300a00 */
[----:B----4-:R-:W-:Y:S04]  /*69640*/  STL.64 [R1+0x3ac8], R10 ;  /* 0x003ac80a01007387 */ /* 0x010fe80000100a00 */
[----:B------:R0:W-:Y:S04]  /*69650*/  STL.64 [R1+0x3ac0], R8 ;  /* 0x003ac00801007387 */ /* 0x0001e80000100a00 */
[----:B0-----:R-:W4:Y:S04]  /*69660*/  LDL.LU R8, [R1+0x880] ;  /* 0x0008800001087983 */ /* 0x001f280000300800 */
[----:B------:R-:W4:Y:S04]  /*69670*/  LDL.LU R9, [R1+0x884] ;  /* 0x0008840001097983 */ /* 0x000f280000300800 */
[----:B------:R-:W4:Y:S04]  /*69680*/  LDL.LU R10, [R1+0x888] ;  /* 0x00088800010a7983 */ /* 0x000f280000300800 */
        /* <DEDUP_REMOVED lines=38> */
[----:B------:R-:W2:Y:S04]  /*698f0*/  LDL.LU.64 R16, [R1+0x3af0] ;  /* 0x003af00001107983 */ /* 0x000ea80000300a00 */
[----:B------:R0:W-:Y:S04]  /*69900*/  STL.64 [R1+0x3a00], R22 ;  /* 0x003a001601007387 */ /* 0x0001e80000100a00 */
[----:B------:R-:W2:Y:S05]  /*69910*/  LDL.LU R20, [R1+0x8a0] ;  /* 0x0008a00001147983 */ /* 0x000eaa0000300800 */
[----:B------:R-:W-:Y:S04]  /*69920*/  STL.64 [R1+0x580], R12 ;  /* 0x0005800c01007387 */ /* 0x000fe80000100a00 */
[----:B------:R-:W-:Y:S04]  /*69930*/  STL.64 [R1+0x588], R14 ;  /* 0x0005880e01007387 */ /* 0x000fe80000100a00 */
[----:B------:R-:W2:Y:S04]  /*69940*/  LDL.LU R21, [R1+0x8a4] ;  /* 0x0008a40001157983 */ /* 0x000ea80000300800 */
[----:B0-----:R-:W2:Y:S04]  /*69950*/  LDL.LU R22, [R1+0x8a8] ;  /* 0x0008a80001167983 */ /* 0x001ea80000300800 */
[----:B------:R-:W2:Y:S02]  /*69960*/  LDL.LU R23, [R1+0x8ac] ;  /* 0x0008ac0001177983 */ /* 0x000ea40000300800 */
[----:B--2---:R-:W-:-:S15]  /*69970*/  HMMA.16816.F32 R20, R16, R26, R20 ;  /* 0x0000001a1014723c */ /* 0x004fde0000001814 */
[----:B------:R-:W-:-:S04]  /*69980*/  NOP ;  /* 0x0000000000007918 */ /* 0x000fc80000000000 */
[----:B------:R0:W-:Y:S04]  /*69990*/  STL.64 [R1+0x5a0], R20 ;  /* 0x0005a01401007387 */ /* 0x0001e80000100a00 */
[----:B------:R-:W-:Y:S01]  /*699a0*/  STL.64 [R1+0x5a8], R22 ;  /* 0x0005a81601007387 */ /* 0x000fe20000100a00 */
[----:B0-----:R-:W-:Y:S02]  /*699b0*/  IMAD.MOV.U32 R21, RZ, RZ, R26 ;  /* 0x000000ffff157224 */ /* 0x001fe400078e001a */
[----:B------:R-:W-:Y:S02]  /*699c0*/  IMAD.MOV.U32 R20, RZ, RZ, R27 ;  /* 0x000000ffff147224 */ /* 0x000fe400078e001b */
[----:B------:R-:W3:Y:S04]  /*699d0*/  LDL.LU.64 R26, [R1+0x3ae8] ;  /* 0x003ae800011a7983 */ /* 0x000ee80000300a00 */
[----:B------:R-:W3:Y:S04]  /*699e0*/  LDL.LU.64 R24, [R1+0x3ae0] ;  /* 0x003ae00001187983 */ /* 0x000ee80000300a00 */
        /* <DEDUP_REMOVED lines=14> */
[----:B0-----:R-:W4:Y:S01]  /*69ad0*/  LDL.LU.64 R26, [R1+0x3ad8] ;  /* 0x003ad800011a7983 */ /* 0x001f220000300a00 */
[----:B------:R-:W-:-:S02]  /*69ae0*/  IMAD.MOV.U32 R13, RZ, RZ, R6 ;  /* 0x000000ffff0d7224 */ /* 0x000fc400078e0006 */
[----:B------:R-:W-:Y:S02]  /*69af0*/  IMAD.MOV.U32 R5, RZ, RZ, R7 ;  /* 0x000000ffff057224 */ /* 0x000fe400078e0007 */
[----:B------:R-:W3:Y:S01]  /*69b00*/  LDL.LU.64 R6, [R1+0x3ad0] ;  /* 0x003ad00001067983 */ /* 0x000ee20000300a00 */
[----:B----4-:R-:W-:Y:S01]  /*69b10*/  HMMA.16816.F32 R8, R16, R26, R8 ;  /* 0x0000001a1008723c */ /* 0x010fe20000001808 */
[----:B------:R-:W-:Y:S01]  /*69b20*/  IMAD.MOV.U32 R12, RZ, RZ, R26 ;  /* 0x000000ffff0c7224 */ /* 0x000fe200078e001a */
[----:B------:R-:W-:-:S15]  /*69b30*/  MOV R4, R27 ;  /* 0x0000001b00047202 */ /* 0x000fde0000000f00 */
[----:B------:R-:W-:Y:S02]  /*69b40*/  NOP ;  /* 0x0000000000007918 */ /* 0x000fe40000000000 */
[----:B------:R-:W-:Y:S04]  /*69b50*/  STL.64 [R1+0x5c0], R8 ;  /* 0x0005c00801007387 */ /* 0x000fe80000100a00 */
[----:B------:R0:W-:Y:S04]  /*69b60*/  STL.64 [R1+0x5c8], R10 ;  /* 0x0005c80a01007387 */ /* 0x0001e80000100a00 */
[----:B0-----:R-:W4:Y:S04]  /*69b70*/  LDL.LU.64 R10, [R1+0x3ac8] ;  /* 0x003ac800010a7983 */ /* 0x001f280000300a00 */
[----:B------:R-:W4:Y:S04]  /*69b80*/  LDL.LU.64 R8, [R1+0x3ac0] ;  /* 0x003ac00001087983 */ /* 0x000f280000300a00 */
[----:B------:R-:W4:Y:S04]  /*69b90*/  LDL.LU.64 R26, [R1+0x3ab8] ;  /* 0x003ab800011a7983 */ /* 0x000f280000300a00 */
[----:B------:R-:W2:Y:S01]  /*69ba0*/  LDL.LU.64 R24, [R1+0x3ab0] ;  /* 0x003ab00001187983 */ /* 0x000ea20000300a00 */
[----:B----4-:R-:W-:-:S15]  /*69bb0*/  HMMA.16816.F32 R8, R16, R26, R8 ;  /* 0x0000001a1008723c */ /* 0x010fde0000001808 */
[----:B------:R-:W-:-:S04]  /*69bc0*/  NOP ;  /* 0x0000000000007918 */ /* 0x000fc80000000000 */
[----:B------:R-:W-:Y:S04]  /*69bd0*/  STL.64 [R1+0x5d0], R8 ;  /* 0x0005d00801007387 */ /* 0x000fe80000100a00 */
[----:B------:R0:W-:Y:S04]  /*69be0*/  STL.64 [R1+0x5d8], R10 ;  /* 0x0005d80a01007387 */ /* 0x0001e80000100a00 */
[----:B0-----:R-:W4:Y:S04]  /*69bf0*/  LDL.LU.64 R10, [R1+0x3aa8] ;  /* 0x003aa800010a7983 */ /* 0x001f280000300a00 */
[----:B------:R-:W-:Y:S04]  /*69c00*/  STL.64 [R1+0x39a0], R26 ;  /* 0x0039a01a01007387 */ /* 0x000fe80000100a00 */
[----:B--2---:R0:W-:Y:S04]  /*69c10*/  STL.64 [R1+0x3998], R24 ;  /* 0x0039981801007387 */ /* 0x0041e80000100a00 */
        /* <DEDUP_REMOVED lines=8> */
[----:B0-----:R-:W2:Y:S04]  /*69ca0*/  LDL.LU.64 R22, [R1+0x3aa0] ;  /* 0x003aa00001167983 */ /* 0x001ea80000300a00 */
[----:B------:R-:W2:Y:S04]  /*69cb0*/  LDL.LU.64 R20, [R1+0x3a98] ;  /* 0x003a980001147983 */ /* 0x000ea80000300a00 */
[----:B------:R3:W-:Y:S02]  /*69cc0*/  STL.64 [R1+0x3a90], R10 ;  /* 0x003a900a01007387 */ /* 0x0007e40000100a00 */
[----:B---3--:R-:W-:Y:S01]  /*69cd0*/  HMMA.16816.F32 R8, R16, R6, R24 ;  /* 0x000000061008723c */ /* 0x008fe20000001818 */
[----:B------:R-:W-:-:S02]  /*69ce0*/  IMAD.MOV.U32 R14, RZ, RZ, R2 ;  /* 0x000000ffff0e7224 */ /* 0x000fc400078e0002 */
[----:B------:R-:W-:Y:S01]  /*69cf0*/  IMAD.MOV.U32 R15, RZ, RZ, R0 ;  /* 0x000000ffff0f7224 */ /* 0x000fe200078e0000 */
[----:B------:R-:W-:Y:S04]  /*69d00*/  STL.64 [R1+0x3a10], R6 ;  /* 0x003a100601007387 */ /* 0x000fe80000100a00 */
[----:B------:R-:W-:Y:S11]  /*69d10*/  STL [R1+0x3a08], R4 ;  /* 0x003a080401007387 */ /* 0x000ff60000100800 */
[----:B------:R0:W-:Y:S04]  /*69d20*/  STL.64 [R1+0x5f0], R8 ;  /* 0x0005f00801007387 */ /* 0x0001e80000100a00 */
[----:B------:R-:W-:Y:S04]  /*69d30*/  STL.64 [R1+0x5f8], R10 ;  /* 0x0005f80a01007387 */ /* 0x000fe80000100a00 */
[----:B------:R2:W-:Y:S04]  /*69d40*/  STL [R1+0x3a28], R5 ;  /* 0x003a280501007387 */ /* 0x0005e80000100800 */
[----:B0-----:R-:W3:Y:S01]  /*69d50*/  LDL.LU R8, [R1+0x8c0] ;  /* 0x0008c00001087983 */ /* 0x001ee20000300800 */
[----:B--2---:R-:W-:-:S15]  /*69d60*/  HMMA.16816.F32 R4, R16, R14, R20 ;  /* 0x0000000e1004723c */ /* 0x004fde0000001814 */
[----:B------:R-:W-:-:S04]  /*69d70*/  NOP ;  /* 0x0000000000007918 */ /* 0x000fc80000000000 */
[----:B------:R-:W-:Y:S04]  /*69d80*/  STL.64 [R1+0x600], R4 ;  /* 0x0006000401007387 */ /* 0x000fe80000100a00 */
[----:B------:R0:W-:Y:S04]  /*69d90*/  STL.64 [R1+0x608], R6 ;  /* 0x0006080601007387 */ /* 0x0001e80000100a00 */
[----:B------:R-:W3:Y:S04]  /*69da0*/  LDL.LU R9, [R1+0x8c4] ;  /* 0x0008c40001097983 */ /* 0x000ee80000300800 */
[----:B------:R-:W3:Y:S04]  /*69db0*/  LDL.LU R10, [R1+0x8c8] ;  /* 0x0008c800010a7983 */ /* 0x000ee80000300800 */
[----:B------:R-:W3:Y:S04]  /*69dc0*/  LDL.LU R11, [R1+0x8cc] ;  /* 0x0008cc00010b7983 */ /* 0x000ee80000300800 */
[----:B0-----:R-:W2:Y:S04]  /*69dd0*/  LDL.LU.64 R6, [R1+0x128] ;  /* 0x0001280001067983 */ /* 0x001ea80000300a00 */
[----:B--2---:R0:W-:Y:S04]  /*69de0*/  STL.64 [R1+0x3a40], R6 ;  /* 0x003a400601007387 */ /* 0x0041e80000100a00 */
[----:B0-----:R-:W2:Y:S04]  /*69df0*/  LDL.LU.64 R6, [R1+0x138] ;  /* 0x0001380001067983 */ /* 0x001ea80000300a00 */
[----:B--2---:R0:W-:Y:S04]  /*69e00*/  STL.64 [R1+0x3a58], R6 ;  /* 0x003a580601007387 */ /* 0x0041e80000100a00 */
[----:B0-----:R-:W2:Y:S04]  /*69e10*/  LDL.LU.64 R6, [R1+0x148] ;  /* 0x0001480001067983 */ /* 0x001ea80000300a00 */
[----:B--2---:R0:W-:Y:S04]  /*69e20*/  STL.64 [R1+0x3a70], R6 ;  /* 0x003a700601007387 */ /* 0x0041e80000100a00 */
[----:B0-----:R-:W2:Y:S04]  /*69e30*/  LDL.LU.64 R6, [R1+0x158] ;  /* 0x0001580001067983 */ /* 0x001ea80000300a00 */
[----:B--2---:R0:W-:Y:S04]  /*69e40*/  STL.64 [R1+0x3a88], R6 ;  /* 0x003a880601007387 */ /* 0x0041e80000100a00 */
[----:B0-----:R-:W3:Y:S04]  /*69e50*/  LDL.LU.64 R6, [R1+0x168] ;  /* 0x0001680001067983 */ /* 0x001ee80000300a00 */
[----:B------:R-:W2:Y:S04]  /*69e60*/  LDL.LU R20, [R1+0x920] ;  /* 0x0009200001147983 */ /* 0x000ea80000300800 */
        /* <DEDUP_REMOVED lines=15> */
[----:B---3--:R-:W-:Y:S03]  /*69f60*/  HMMA.16816.F32 R8, R16, R6, R8 ;  /* 0x000000061008723c */ /* 0x008fe60000001808 */
[----:B----4-:R-:W-:Y:S04]  /*69f70*/  STL.64 [R1+0x3a68], R22 ;  /* 0x003a681601007387 */ /* 0x010fe80000100a00 */
        /* <DEDUP_REMOVED lines=11> */
[----:B------:R-:W3:Y:S04]  /*6a030*/  LDL.LU.64 R26, [R1+0x118] ;  /* 0x00011800011a7983 */ /* 0x000ee80000300a00 */
[----:B------:R-:W-:Y:S04]  /*6a040*/  STL.64 [R1+0x39f8], R14 ;  /* 0x0039f80e01007387 */ /* 0x000fe80000100a00 */
[----:B------:R-:W-:Y:S04]  /*6a050*/  STL [R1+0x39f0], R12 ;  /* 0x0039f00c01007387 */ /* 0x000fe80000100800 */
[----:B------:R0:W-:Y:S04]  /*6a060*/  STL.64 [R1+0x610], R8 ;  /* 0x0006100801007387 */ /* 0x0001e80000100a00 */
[----:B------:R1:W-:Y:S01]  /*6a070*/  STL.64 [R1+0x618], R10 ;  /* 0x0006180a01007387 */ /* 0x0003e20000100a00 */
[----:B0-----:R-:W-:-:S03]  /*6a080*/  IMAD.MOV.U32 R8, RZ, RZ, R6 ;  /* 0x000000ffff087224 */ /* 0x001fc600078e0006 */
[----:B-1----:R-:W4:Y:S01]  /*6a090*/  LDL.LU.64 R10, [R1+0x3a90] ;  /* 0x003a9000010a7983 */ /* 0x002f220000300a00 */
        /* <DEDUP_REMOVED lines=35> */
[----:B------:R0:W-:Y:S04]  /*6a2d0*/  STL [R1+0x3960], R8 ;  /* 0x0039600801007387 */ /* 0x0001e80000100800 */
[----:B------:R1:W-:Y:S04]  /*6a2e0*/  STL [R1+0x395c], R9 ;  /* 0x00395c0901007387 */ /* 0x0003e80000100800 */
[----:B----4-:R4:W-:Y:S04]  /*6a2f0*/  STL.64 [R1+0x3a18], R10 ;  /* 0x003a180a01007387 */ /* 0x0109e80000100a00 */
[----:B0-----:R-:W3:Y:S04]  /*6a300*/  LDL.LU R8, [R1+0x9b0] ;  /* 0x0009b00001087983 */ /* 0x001ee80000300800 */
[----:B-1----:R-:W3:Y:S04]  /*6a310*/  LDL.LU R9, [R1+0x9b4] ;  /* 0x0009b40001097983 */ /* 0x002ee80000300800 */
[----:B----4-:R-:W4:Y:S04]  /*6a320*/  LDL.LU R10, [R1+0x9b8] ;  /* 0x0009b800010a7983 */ /* 0x010f280000300800 */
[----:B------:R-:W4:Y:S01]  /*6a330*/  LDL.LU R11, [R1+0x9bc] ;  /* 0x0009bc00010b7983 */ /* 0x000f220000300800 */
[----:B--2---:R-:W-:-:S15]  /*6a340*/  HMMA.16816.F32 R20, R16, R6, R20 ;  /* 0x000000061014723c */ /* 0x004fde0000001814 */
[----:B------:R-:W-:-:S04]  /*6a350*/  NOP ;  /* 0x0000000000007918 */ /* 0x000fc80000000000 */
[----:B------:R-:W-:Y:S04]  /*6a360*/  STL.64 [R1+0x650], R20 ;  /* 0x0006501401007387 */ /* 0x000fe80000100a00 */
[----:B------:R0:W-:Y:S04]  /*6a370*/  STL.64 [R1+0x658], R22 ;  /* 0x0006581601007387 */ /* 0x0001e80000100a00 */
[----:B0-----:R-:W2:Y:S04]  /*6a380*/  LDL.LU.64 R22, [R1+0x3a38] ;  /* 0x003a380001167983 */ /* 0x001ea80000300a00 */
[----:B------:R-:W2:Y:S01]  /*6a390*/  LDL.LU.64 R20, [R1+0x3a30] ;  /* 0x003a300001147983 */ /* 0x000ea20000300a00 */
[----:B------:R-:W-:Y:S01]  /*6a3a0*/  MOV R3, R7 ;  /* 0x0000000700037202 */ /* 0x000fe20000000f00 */
[----:B------:R-:W-:-:S02]  /*6a3b0*/  IMAD.MOV.U32 R28, RZ, RZ, R6 ;  /* 0x000000ffff1c7224 */ /* 0x000fc400078e0006 */
[----:B------:R-:W4:Y:S04]  /*6a3c0*/  LDL.LU R5, [R1+0x3a28] ;  /* 0x003a280001057983 */ /* 0x000f280000300800 */
[----:B------:R-:W-:Y:S04]  /*6a3d0*/  STL [R1+0x3968], R3 ;  /* 0x0039680301007387 */ /* 0x000fe80000100800 */
[----:B------:R-:W-:Y:S01]  /*6a3e0*/  STL [R1+0x3964], R28 ;  /* 0x0039641c01007387 */ /* 0x000fe20000100800 */
[----:B---3--:R-:W-:Y:S02]  /*6a3f0*/  IMAD.MOV.U32 R2, RZ, RZ, R26 ;  /* 0x000000ffff027224 */ /* 0x008fe400078e001a */
[----:B------:R-:W-:Y:S01]  /*6a400*/  IMAD.MOV.U32 R0, RZ, RZ, R27 ;  /* 0x000000ffff007224 */ /* 0x000fe200078e001b */
[----:B--2---:R-:W-:-:S15]  /*6a410*/  HMMA.16816.F32 R20, R16, R26, R20 ;  /* 0x0000001a1014723c */ /* 0x004fde0000001814 */
[----:B------:R-:W-:-:S04]  /*6a420*/  NOP ;  /* 0x0000000000007918 */ /* 0x000fc80000000000 */
[----:B------:R0:W-:Y:S04]  /*6a430*/  STL.64 [R1+0x660], R20 ;  /* 0x0006601401007387 */ /* 0x0001e80000100a00 */
[----:B------:R-:W-:Y:S04]  /*6a440*/  STL.64 [R1+0x668], R22 ;  /* 0x0006681601007387 */ /* 0x000fe80000100a00 */
[----:B0-----:R-:W2:Y:S04]  /*6a450*/  LDL.LU.64 R20, [R1+0x3a20] ;  /* 0x003a200001147983 */ /* 0x001ea80000300a00 */
[----:B------:R-:W3:Y:S04]  /*6a460*/  LDL.LU R24, [R1+0x970] ;  /* 0x0009700001187983 */ /* 0x000ee80000300800 */
[----:B------:R-:W3:Y:S04]  /*6a470*/  LDL.LU R25, [R1+0x974] ;  /* 0x0009740001197983 */ /* 0x000ee80000300800 */
[----:B------:R-:W2:Y:S04]  /*6a480*/  LDL.LU R26, [R1+0x978] ;  /* 0x00097800011a7983 */ /* 0x000ea80000300800 */
[----:B------:R-:W2:Y:S04]  /*6a490*/  LDL.LU R27, [R1+0x97c] ;  /* 0x00097c00011b7983 */ /* 0x000ea80000300800 */
[----:B--2---:R4:W-:Y:S04]  /*6a4a0*/  STL.64 [R1+0x39b0], R26 ;  /* 0x0039b01a01007387 */ /* 0x0049e80000100a00 */
[----:B---3--:R-:W-:Y:S04]  /*6a4b0*/  STL.64 [R1+0x39a8], R24 ;  /* 0x0039a81801007387 */ /* 0x008fe80000100a00 */
[----:B------:R-:W2:Y:S01]  /*6a4c0*/  LDL.LU R4, [R1+0x9d0] ;  /* 0x0009d00001047983 */ /* 0x000ea20000300800 */
[----:B----4-:R-:W-:-:S03]  /*6a4d0*/  IMAD.MOV.U32 R27, RZ, RZ, R5 ;  /* 0x000000ffff1b7224 */ /* 0x010fc600078e0005 */
[----:B------:R-:W2:Y:S04]  /*6a4e0*/  LDL.LU R5, [R1+0x9d4] ;  /* 0x0009d40001057983 */ /* 0x000ea80000300800 */
[----:B------:R-:W2:Y:S04]  /*6a4f0*/  LDL.LU R6, [R1+0x9d8] ;  /* 0x0009d80001067983 */ /* 0x000ea80000300800 */
[----:B------:R-:W2:Y:S01]  /*6a500*/  LDL.LU R7, [R1+0x9dc] ;  /* 0x0009dc0001077983 */ /* 0x000ea20000300800 */
[----:B------:R-:W-:-:S03]  /*6a510*/  IMAD.MOV.U32 R26, RZ, RZ, R13 ;  /* 0x000000ffff1a7224 */ /* 0x000fc600078e000d */
[----:B------:R-:W2:Y:S04]  /*6a520*/  LDL.LU.64 R22, [R1+0xf8] ;  /* 0x0000f80001167983 */ /* 0x000ea80000300a00 */
[----:B------:R-:W3:Y:S04]  /*6a530*/  LDL.LU R12, [R1+0x9a0] ;  /* 0x0009a000010c7983 */ /* 0x000ee80000300800 */
[----:B------:R-:W3:Y:S04]  /*6a540*/  LDL.LU R13, [R1+0x9a4] ;  /* 0x0009a400010d7983 */ /* 0x000ee80000300800 */
[----:B------:R-:W3:Y:S04]  /*6a550*/  LDL.LU R14, [R1+0x9a8] ;  /* 0x0009a800010e7983 */ /* 0x000ee80000300800 */
[----:B------:R-:W3:Y:S04]  /*6a560*/  LDL.LU R15, [R1+0x9ac] ;  /* 0x0009ac00010f7983 */ /* 0x000ee80000300800 */
[----:B------:R0:W-:Y:S04]  /*6a570*/  STL.64 [R1+0x39c8], R26 ;  /* 0x0039c81a01007387 */ /* 0x0001e80000100a00 */
[----:B0-----:R-:W4:Y:S04]  /*6a580*/  LDL.LU.64 R26, [R1+0x108] ;  /* 0x00010800011a7983 */ /* 0x001f280000300a00 */
[----:B------:R-:W-:Y:S04]  /*6a590*/  STL [R1+0x3970], R0 ;  /* 0x0039700001007387 */ /* 0x000fe80000100800 */
[----:B------:R-:W-:Y:S01]  /*6a5a0*/  STL [R1+0x396c], R2 ;  /* 0x00396c0201007387 */ /* 0x000fe20000100800 */
[----:B----4-:R-:W-:-:S15]  /*6a5b0*/  HMMA.16816.F32 R8, R16, R26, R8 ;  /* 0x0000001a1008723c */ /* 0x010fde0000001808 */
[----:B------:R-:W-:-:S04]  /*6a5c0*/  NOP ;  /* 0x0000000000007918 */ /* 0x000fc80000000000 */
[----:B------:R-:W-:Y:S04]  /*6a5d0*/  STL.64 [R1+0x6a0], R8 ;  /* 0x0006a00801007387 */ /* 0x000fe80000100a00 */
[----:B------:R0:W-:Y:S04]  /*6a5e0*/  STL.64 [R1+0x6a8], R10 ;  /* 0x0006a80a01007387 */ /* 0x0001e80000100a00 */
[----:B0-----:R-:W4:Y:S01]  /*6a5f0*/  LDL.LU.64 R10, [R1+0x3a18] ;  /* 0x003a1800010a7983 */ /* 0x001f220000300a00 */
[----:B------:R-:W-:Y:S02]  /*6a600*/  IMAD.MOV.U32 R8, RZ, RZ, R26 ;  /* 0x000000ffff087224 */ /* 0x000fe400078e001a */
[----:B------:R-:W-:Y:S01]  /*6a610*/  IMAD.MOV.U32 R9, RZ, RZ, R27 ;  /* 0x000000ffff097224 */ /* 0x000fe200078e001b */
[----:B----4-:R-:W-:Y:S04]  /*6a620*/  STL.64 [R1+0x3990], R10 ;  /* 0x0039900a01007387 */ /* 0x010fe80000100a00 */
[----:B------:R0:W-:Y:S04]  /*6a630*/  STL.64 [R1+0x3988], R8 ;  /* 0x0039880801007387 */ /* 0x0001e80000100a00 */
[----:B0-----:R-:W4:Y:S04]  /*6a640*/  LDL.LU R8, [R1+0x960] ;  /* 0x0009600001087983 */ /* 0x001f280000300800 */
[----:B------:R-:W4:Y:S04]  /*6a650*/  LDL.LU R9, [R1+0x964] ;  /* 0x0009640001097983 */ /* 0x000f280000300800 */
[----:B------:R-:W3:Y:S04]  /*6a660*/  LDL.LU R10, [R1+0x968] ;  /* 0x00096800010a7983 */ /* 0x000ee80000300800 */
[----:B------:R-:W3:Y:S01]  /*6a670*/  LDL.LU R11, [R1+0x96c] ;  /* 0x00096c00010b7983 */ /* 0x000ee20000300800 */
[----:B--2---:R-:W-:Y:S03]  /*6a680*/  HMMA.16816.F32 R4, R16, R22, R4 ;  /* 0x000000161004723c */ /* 0x004fe60000001804 */
[----:B---3--:R-:W-:Y:S04]  /*6a690*/  STL.64 [R1+0x39c0], R10 ;  /* 0x0039c00a01007387 */ /* 0x008fe80000100a00 */
[----:B----4-:R0:W-:Y:S04]  /*6a6a0*/  STL.64 [R1+0x39b8], R8 ;  /* 0x0039b80801007387 */ /* 0x0101e80000100a00 */
        /* <DEDUP_REMOVED lines=15> */
[----:B------:R-:W4:Y:S04]  /*6a7a0*/  LDL.LU R4, [R1+0x3a08] ;  /* 0x003a080001047983 */ /* 0x000f280000300800 */
[----:B------:R-:W2:Y:S01]  /*6a7b0*/  LDL.LU.64 R22, [R1+0x3a00] ;  /* 0x003a000001167983 */ /* 0x000ea20000300a00 */
[----:B------:R-:W-:-:S02]  /*6a7c0*/  IMAD.MOV.U32 R26, RZ, RZ, R21 ;  /* 0x000000ffff1a7224 */ /* 0x000fc400078e0015 */
[----:B------:R-:W-:Y:S01]  /*6a7d0*/  IMAD.MOV.U32 R27, RZ, RZ, R20 ;  /* 0x000000ffff1b7224 */ /* 0x000fe200078e0014 */
[----:B--2---:R-:W-:Y:S01]  /*6a7e0*/  HMMA.16816.F32 R16, R16, R22, R12 ;  /* 0x000000161010723c */ /* 0x004fe2000000180c */
[----:B------:R-:W2:Y:S04]  /*6a7f0*/  LDL.LU.64 R14, [R1+0x39f8] ;  /* 0x0039f800010e7983 */ /* 0x000ea80000300a00 */
[----:B------:R-:W2:Y:S01]  /*6a800*/  LDL.LU R12, [R1+0x39f0] ;  /* 0x0039f000010c7983 */ /* 0x000ea20000300800 */
[----:B------:R-:W-:Y:S02]  /*6a810*/  IMAD.MOV.U32 R0, RZ, RZ, R22 ;  /* 0x000000ffff007224 */ /* 0x000fe400078e0016 */
[----:B------:R-:W-:-:S11]  /*6a820*/  IMAD.MOV.U32 R2, RZ, RZ, R23 ;  /* 0x000000ffff027224 */ /* 0x000fd600078e0017 */
[----:B------:R-:W-:Y:S04]  /*6a830*/  STL.64 [R1+0x730], R16 ;  /* 0x0007301001007387 */ /* 0x000fe80000100a00 */
[----:B------:R4:W-:Y:S04]  /*6a840*/  STL.64 [R1+0x738], R18 ;  /* 0x0007381201007387 */ /* 0x0009e80000100a00 */
[----:B------:R-:W2:Y:S04]  /*6a850*/  LDL.LU.64 R22, [R1+0x39e8] ;  /* 0x0039e80001167983 */ /* 0x000ea80000300a00 */
[----:B------:R-:W2:Y:S01]  /*6a860*/  LDL.LU.64 R20, [R1+0x39e0] ;  /* 0x0039e00001147983 */ /* 0x000ea20000300a00 */
[----:B------:R-:W0:Y:S03]  /*6a870*/  S2R R5, SR_TID.X ;  /* 0x0000000000057919 */ /* 0x000e260000002100 */
[----:B---3--:R-:W-:Y:S01]  /*6a880*/  STL.64 [R1+0x3980], R6 ;  /* 0x0039800601007387 */ /* 0x008fe20000100a00 */
[----:B----4-:R-:W-:-:S03]  /*6a890*/  IMAD.MOV.U32 R19, RZ, RZ, R4 ;  /* 0x000000ffff137224 */ /* 0x010fc600078e0004 */
[----:B0-----:R0:W-:Y:S01]  /*6a8a0*/  STL [R1+0x3978], R5 ;  /* 0x0039780501007387 */ /* 0x0011e20000100800 */
[----:B------:R-:W-:-:S03]  /*6a8b0*/  LOP3.LUT R29, R5, 0x7, RZ, 0xc0, !PT ;  /* 0x00000007051d7812 */ /* 0x000fc600078ec0ff */
[----:B------:R-:W3:Y:S01]  /*6a8c0*/  LDL.LU R4, [R1+0x950] ;  /* 0x0009500001047983 */ /* 0x000ee20000300800 */
[----:B--2---:R-:W-:Y:S02]  /*6a8d0*/  IMAD.MOV.U32 R18, RZ, RZ, R12 ;  /* 0x000000ffff127224 */ /* 0x004fe400078e000c */
[----:B------:R-:W-:Y:S02]  /*6a8e0*/  IMAD.SHL.U32 R12, R5, 0x2, RZ ;  /* 0x00000002050c7824 */ /* 0x000fe400078e00ff */
[----:B0-----:R-:W3:Y:S04]  /*6a8f0*/  LDL.LU R5, [R1+0x954] ;  /* 0x0009540001057983 */ /* 0x001ee80000300800 */
[----:B------:R-:W3:Y:S04]  /*6a900*/  LDL.LU R6, [R1+0x958] ;  /* 0x0009580001067983 */ /* 0x000ee80000300800 */
[----:B------:R-:W3:Y:S01]  /*6a910*/  LDL.LU R7, [R1+0x95c] ;  /* 0x00095c0001077983 */ /* 0x000ee20000300800 */
[----:B------:R-:W-:Y:S03]  /*6a920*/  HMMA.16816.F32 R24, R20, R26, R8 ;  /* 0x0000001a1418723c */ /* 0x000fe60000001808 */
        /* <DEDUP_REMOVED lines=12> */
[----:B------:R-:W0:Y:S01]  /*6a9f0*/  S2R R13, SR_TID.X ;  /* 0x00000000000d7919 */ /* 0x000e220000002100 */
[----:B----4-:R-:W-:Y:S02]  /*6aa00*/  HMMA.16816.F32 R16, R20, R18, R24 ;  /* 0x000000121410723c */ /* 0x010fe40000001818 */
[----:B------:R-:W2:Y:S01]  /*6aa10*/  LDL.LU.64 R26, [R1+0x39a0] ;  /* 0x0039a000011a7983 */ /* 0x000ea20000300a00 */
[----:B------:R-:W-:-:S03]  /*6aa20*/  IMAD R29, R29, 0x110, RZ ;  /* 0x000001101d1d7824 */ /* 0x000fc600078e02ff */
[----:B------:R-:W4:Y:S01]  /*6aa30*/  LDL.LU.64 R24, [R1+0x3998] ;  /* 0x0039980001187983 */ /* 0x000f220000300a00 */
[----:B0-----:R-:W-:-:S12]  /*6aa40*/  IMAD.SHL.U32 R13, R13, 0x80, RZ ;  /* 0x000000800d0d7824 */ /* 0x001fd800078e00ff */
[----:B------:R-:W-:Y:S04]  /*6aa50*/  STL.64 [R1+0x700], R16 ;  /* 0x0007001001007387 */ /* 0x000fe80000100a00 */
[----:B------:R0:W-:Y:S02]  /*6aa60*/  STL.64 [R1+0x708], R18 ;  /* 0x0007081201007387 */ /* 0x0001e40000100a00 */
[----:B0-----:R-:W-:-:S04]  /*6aa70*/  LOP3.LUT R19, R29, 0x10, R12, 0x78, !PT ;  /* 0x000000101d137812 */ /* 0x001fc800078e780c */
[----:B------:R-:W-:-:S05]  /*6aa80*/  LOP3.LUT R19, R19, 0x800, R13, 0xf8, !PT ;  /* 0x0000080013137812 */ /* 0x000fca00078ef80d */
[----:B------:R0:W-:Y:S04]  /*6aa90*/  STL [R1+0x3974], R19 ;  /* 0x0039741301007387 */ /* 0x0001e80000100800 */
[----:B------:R-:W3:Y:S04]  /*6aaa0*/  LDL.LU R16, [R1+0x940] ;  /* 0x0009400001107983 */ /* 0x000ee80000300800 */
[----:B------:R-:W3:Y:S04]  /*6aab0*/  LDL.LU R17, [R1+0x944] ;  /* 0x0009440001117983 */ /* 0x000ee80000300800 */
[----:B------:R-:W3:Y:S04]  /*6aac0*/  LDL.LU R18, [R1+0x948] ;  /* 0x0009480001127983 */ /* 0x000ee80000300800 */
[----:B0-----:R-:W3:Y:S01]  /*6aad0*/  LDL.LU R19, [R1+0x94c] ;  /* 0x00094c0001137983 */ /* 0x001ee20000300800 */
[----:B--2---:R-:W-:-:S15]  /*6aae0*/  HMMA.16816.F32 R8, R20, R26, R8 ;  /* 0x0000001a1408723c */ /* 0x004fde0000001808 */
[----:B------:R-:W-:-:S04]  /*6aaf0*/  NOP ;  /* 0x0000000000007918 */ /* 0x000fc80000000000 */
        /* <DEDUP_REMOVED lines=9> */
[----:B------:R-:W2:Y:S02]  /*6ab90*/  LDL.LU R5, [R1+0x3978] ;  /* 0x0039780001057983 */ /* 0x000ea40000300800 */
[----:B--2---:R-:W-:-:S02]  /*6aba0*/  IMAD.SHL.U32 R13, R5, 0x40, RZ ;  /* 0x00000040050d7824 */ /* 0x004fc400078e00ff */
[----:B---3--:R-:W-:Y:S01]  /*6abb0*/  HMMA.16816.F32 R4, R20, R6, R16 ;  /* 0x000000061404723c */ /* 0x008fe20000001810 */
[----:B------:R-:W2:-:S15]  /*6abc0*/  LDL.LU R19, [R1+0x3974] ;  /* 0x0039740001137983 */ /* 0x000e9e0000300800 */
[----:B------:R-:W-:-:S03]  /*6abd0*/  NOP ;  /* 0x0000000000007918 */ /* 0x000fc60000000000 */
[----:B------:R-:W-:Y:S04]  /*6abe0*/  STL.64 [R1+0x6d0], R4 ;  /* 0x0006d00401007387 */ /* 0x000fe80000100a00 */
[----:B------:R-:W-:Y:S01]  /*6abf0*/  STL.64 [R1+0x6d8], R6 ;  /* 0x0006d80601007387 */ /* 0x000fe20000100a00 */
[----:B------:R-:W-:-:S04]  /*6ac00*/  LOP3.LUT R29, R29, 0x30, R12, 0x78, !PT ;  /* 0x000000301d1d7812 */ /* 0x000fc800078e780c */
[----:B------:R-:W-:Y:S01]  /*6ac10*/  LOP3.LUT R29, R29, 0x800, R13, 0xf8, !PT ;  /* 0x000008001d1d7812 */ /* 0x000fe200078ef80d */
[----:B----4-:R-:W-:Y:S01]  /*6ac20*/  IMAD.MOV.U32 R18, RZ, RZ, R25 ;  /* 0x000000ffff127224 */ /* 0x010fe200078e0019 */
[----:B--2---:R-:W0:Y:S04]  /*6ac30*/  LDSM.16.MT88.4 R4, [R19+UR5+0x14000] ;  /* 0x014000051304783b */ /* 0x004e280008004200 */
[----:B------:R1:W-:Y:S04]  /*6ac40*/  STL [R1+0x3928], R19 ;  /* 0x0039281301007387 */ /* 0x0003e80000100800 */
[----:B------:R-:W2:Y:S04]  /*6ac50*/  LDL.LU R16, [R1+0xa50] ;  /* 0x000a500001107983 */ /* 0x000ea80000300800 */
[----:B------:R-:W2:Y:S01]  /*6ac60*/  LDL.LU R17, [R1+0xa54] ;  /* 0x000a540001117983 */ /* 0x000ea20000300800 */
[----:B-1----:R-:W-:-:S03]  /*6ac70*/  IMAD.MOV.U32 R19, RZ, RZ, R24 ;  /* 0x000000ffff137224 */ /* 0x002fc600078e0018 */
[----:B------:R-:W-:Y:S04]  /*6ac80*/  LDSM.16.M88.4 R24, [R29+UR5+0x1080] ;  /* 0x001080051d18783b */ /* 0x000fe80008000200 */
[----:B0-----:R-:W-:Y:S04]  /*6ac90*/  STL.64 [R1+0x3858], R6 ;  /* 0x0038580601007387 */ /* 0x001fe80000100a00 */
[----:B------:R-:W-:Y:S04]  /*6aca0*/  STL.64 [R1+0x3850], R4 ;  /* 0x0038500401007387 */ /* 0x000fe80000100a00 */
        /* <DEDUP_REMOVED lines=9> */
[----:B-1----:R-:W-:Y:S04]  /*6ad40*/  STL.64 [R1+0x10], R24 ;  /* 0x0000101801007387 */ /* 0x002fe80000100a00 */
[----:B------:R-:W-:Y:S04]  /*6ad50*/  STL.64 [R1+0x18], R26 ;  /* 0x0000181a01007387 */ /* 0x000fe80000100a00 */
[----:B------:R-:W0:Y:S04]  /*6ad60*/  LDSM.16.M88.4 R24, [R29+UR5+0x5080] ;  /* 0x005080051d18783b */ /* 0x000e280008000200 */
[----:B------:R-:W1:Y:S04]  /*6ad70*/  LDSM.16.M88.4 R4, [R29+UR5+0x4080] ;  /* 0x004080051d04783b */ /* 0x000e680008000200 */
[----:B0-----:R-:W-:Y:S04]  /*6ad80*/  STL [R1+0x2eec], R26 ;  /* 0x002eec1a01007387 */ /* 0x001fe80000100800 */
[----:B-1----:R-:W-:Y:S04]  /*6ad90*/  STL.64 [R1], R4 ;  /* 0x0000000401007387 */ /* 0x002fe80000100a00 */
[----:B------:R-:W-:Y:S04]  /*6ada0*/  STL.64 [R1+0x8], R6 ;  /* 0x0000080601007387 */ /* 0x000fe80000100a00 */
[----:B------:R-:W-:Y:S04]  /*6adb0*/  STL [R1+0x2ee8], R27 ;  /* 0x002ee81b01007387 */ /* 0x000fe80000100800 */
[----:B------:R0:W-:Y:S04]  /*6adc0*/  STL.64 [R1+0x3818], R24 ;  /* 0x0038181801007387 */ /* 0x0001e80000100a00 */
[----:B0-----:R-:W3:Y:S01]  /*6add0*/  LDL.64 R24, [R1+0x30] ;  /* 0x0000300001187983 */ /* 0x001ee20000100a00 */
[----:B--2---:R-:W-:Y:S03]  /*6ade0*/  HMMA.16816.F32 R4, R20, R14, R16 ;  /* 0x0000000e1404723c */ /* 0x004fe60000001810 */
[----:B------:R-:W0:Y:S04]  /*6adf0*/  LDSM.16.M88.4 R12, [R29+UR5+0x6080] ;  /* 0x006080051d0c783b */ /* 0x000e280008000200 */
[----:B------:R-:W-:Y:S04]  /*6ae00*/  LDSM.16.M88.4 R16, [R29+UR5+0x8080] ;  /* 0x008080051d10783b */ /* 0x000fe80008000200 */
[----:B---3--:R-:W-:Y:S08]  /*6ae10*/  STL.64 [R1+0x3860], R24 ;  /* 0x0038601801007387 */ /* 0x008ff00000100a00 */
[----:B------:R-:W-:Y:S04]  /*6ae20*/  STL.64 [R1+0x6c0], R4 ;  /* 0x0006c00401007387 */ /* 0x000fe80000100a00 */
[----:B------:R-:W-:Y:S04]  /*6ae30*/  STL.64 [R1+0x6c8], R6 ;  /* 0x0006c80601007387 */ /* 0x000fe80000100a00 */
[----:B0-----:R-:W-:Y:S04]  /*6ae40*/  STL [R1+0x2ec4], R14 ;  /* 0x002ec40e01007387 */ /* 0x001fe80000100800 */
[----:B------:R-:W-:Y:S04]  /*6ae50*/  STL [R1+0x2ec0], R15 ;  /* 0x002ec00f01007387 */ /* 0x000fe80000100800 */
[----:B------:R0:W-:Y:S04]  /*6ae60*/  STL.64 [R1+0x3820], R12 ;  /* 0x0038200c01007387 */ /* 0x0001e80000100a00 */
[----:B0-----:R-:W2:Y:S04]  /*6ae70*/  LDL.LU R12, [R1+0xaf0] ;  /* 0x000af000010c7983 */ /* 0x001ea80000300800 */
[----:B------:R-:W2:Y:S04]  /*6ae80*/  LDL.LU R13, [R1+0xaf4] ;  /* 0x000af400010d7983 */ /* 0x000ea80000300800 */
[----:B------:R-:W3:Y:S04]  /*6ae90*/  LDL.LU R14, [R1+0xaf8] ;  /* 0x000af800010e7983 */ /* 0x000ee80000300800 */
[----:B------:R-:W3:Y:S01]  /*6aea0*/  LDL.LU R15, [R1+0xafc] ;  /* 0x000afc00010f7983 */ /* 0x000ee20000300800 */
[----:B------:R-:W-:Y:S01]  /*6aeb0*/  MOV R6, R0 ;  /* 0x0000000000067202 */ /* 0x000fe20000000f00 */
[----:B------:R-:W-:-:S02]  /*6aec0*/  IMAD.MOV.U32 R7, RZ, RZ, R2 ;  /* 0x000000ffff077224 */ /* 0x000fc400078e0002 */
[----:B---3--:R0:W-:Y:S04]  /*6aed0*/  STL.64 [R1+0x3870], R14 ;  /* 0x0038700e01007387 */ /* 0x0081e80000100a00 */
[----:B--2---:R-:W-:Y:S04]  /*6aee0*/  STL.64 [R1+0x3868], R12 ;  /* 0x0038680c01007387 */ /* 0x004fe80000100a00 */
[----:B------:R-:W2:Y:S04]  /*6aef0*/  LDL.LU R0, [R1+0x3970] ;  /* 0x0039700001007983 */ /* 0x000ea80000300800 */
[----:B------:R-:W3:Y:S04]  /*6af00*/  LDL.LU R2, [R1+0x396c] ;  /* 0x00396c0001027983 */ /* 0x000ee80000300800 */
[----:B------:R1:W-:Y:S04]  /*6af10*/  STL.64 [R1+0x3878], R6 ;  /* 0x0038780601007387 */ /* 0x0003e80000100a00 */
[----:B------:R-:W4:Y:S04]  /*6af20*/  LDL.LU R24, [R1+0xb10] ;  /* 0x000b100001187983 */ /* 0x000f280000300800 */
[----:B------:R-:W4:Y:S04]  /*6af30*/  LDL.LU R25, [R1+0xb14] ;  /* 0x000b140001197983 */ /* 0x000f280000300800 */
[----:B------:R-:W2:Y:S04]  /*6af40*/  LDL.LU R26, [R1+0xb18] ;  /* 0x000b1800011a7983 */ /* 0x000ea80000300800 */
[----:B------:R-:W2:Y:S01]  /*6af50*/  LDL.LU R27, [R1+0xb1c] ;  /* 0x000b1c00011b7983 */ /* 0x000ea20000300800 */
[----:B0-----:R-:W-:-:S02]  /*6af60*/  IMAD.MOV.U32 R14, RZ, RZ, R3 ;  /* 0x000000ffff0e7224 */ /* 0x001fc400078e0003 */
[----:B------:R-:W-:Y:S01]  /*6af70*/  IMAD.MOV.U32 R15, RZ, RZ, R28 ;  /* 0x000000ffff0f7224 */ /* 0x000fe200078e001c */
[----:B--2---:R0:W-:Y:S04]  /*6af80*/  STL.64 [R1+0x3888], R26 ;  /* 0x0038881a01007387 */ /* 0x0041e80000100a00 */
[----:B----4-:R-:W-:Y:S04]  /*6af90*/  STL.64 [R1+0x3880], R24 ;  /* 0x0038801801007387 */ /* 0x010fe80000100a00 */
[----:B------:R-:W2:Y:S04]  /*6afa0*/  LDL.LU R3, [R1+0x3968] ;  /* 0x0039680001037983 */ /* 0x000ea80000300800 */
[----:B------:R-:W4:Y:S04]  /*6afb0*/  LDL.LU R28, [R1+0x3964] ;  /* 0x00396400011c7983 */ /* 0x000f280000300800 */
[----:B------:R-:W-:Y:S04]  /*6afc0*/  STL.64 [R1+0x3890], R14 ;  /* 0x0038900e01007387 */ /* 0x000fe80000100a00 */
[----:B------:R-:W2:Y:S04]  /*6afd0*/  LDL.LU R4, [R1+0xbb0] ;  /* 0x000bb00001047983 */ /* 0x000ea80000300800 */
[----:B------:R-:W2:Y:S04]  /*6afe0*/  LDL.LU R5, [R1+0xbb4] ;  /* 0x000bb40001057983 */ /* 0x000ea80000300800 */
[----:B-1----:R-:W2:Y:S04]  /*6aff0*/  LDL.LU R6, [R1+0xbb8] ;  /* 0x000bb80001067983 */ /* 0x002ea80000300800 */
[----:B------:R-:W2:Y:S01]  /*6b000*/  LDL.LU R7, [R1+0xbbc] ;  /* 0x000bbc0001077983 */ /* 0x000ea20000300800 */
[----:B0-----:R-:W-:-:S02]  /*6b010*/  IMAD.MOV.U32 R26, RZ, RZ, R8 ;  /* 0x000000ffff1a7224 */ /* 0x001fc400078e0008 */
[----:B------:R-:W-:Y:S01]  /*6b020*/  IMAD.MOV.U32 R27, RZ, RZ, R9 ;  /* 0x000000ffff1b7224 */ /* 0x000fe200078e0009 */
[----:B--2---:R3:W-:Y:S04]  /*6b030*/  STL.64 [R1+0x38a0], R6 ;  /* 0x0038a00601007387 */ /* 0x0047e80000100a00 */
[----:B------:R-:W-:Y:S04]  /*6b040*/  STL.64 [R1+0x3898], R4 ;  /* 0x0038980401007387 */ /* 0x000fe80000100a00 */
[----:B------:R-:W2:Y:S04]  /*6b050*/  LDL.LU R8, [R1+0x3960] ;  /* 0x0039600001087983 */ /* 0x000ea80000300800 */
[----:B------:R-:W2:Y:S04]  /*6b060*/  LDL.LU R9, [R1+0x395c] ;  /* 0x00395c0001097983 */ /* 0x000ea80000300800 */
[----:B------:R0:W-:Y:S01]  /*6b070*/  STL.64 [R1+0x38a8], R26 ;  /* 0x0038a81a01007387 */ /* 0x0001e20000100a00 */
[----:B---3--:R-:W-:-:S02]  /*6b080*/  IMAD.MOV.U32 R6, RZ, RZ, R2 ;  /* 0x000000ffff067224 */ /* 0x008fc400078e0002 */
[----:B------:R-:W-:Y:S01]  /*6b090*/  IMAD.MOV.U32 R7, RZ, RZ, R0 ;  /* 0x000000ffff077224 */ /* 0x000fe200078e0000 */
[----:B------:R-:W3:Y:S04]  /*6b0a0*/  LDL.LU R2, [R1+0x3958] ;  /* 0x0039580001027983 */ /* 0x000ee80000300800 */
[----:B------:R-:W2:Y:S04]  /*6b0b0*/  LDL.LU R0, [R1+0x3954] ;  /* 0x0039540001007983 */ /* 0x000ea80000300800 */
[----:B------:R4:W-:Y:S04]  /*6b0c0*/  STL.64 [R1+0x38b0], R6 ;  /* 0x0038b00601007387 */ /* 0x0009e80000100a00 */
[----:B------:R-:W2:Y:S04]  /*6b0d0*/  LDL.LU R24, [R1+0xbd0] ;  /* 0x000bd00001187983 */ /* 0x000ea80000300800 */
[----:B------:R-:W2:Y:S04]  /*6b0e0*/  LDL.LU R25, [R1+0xbd4] ;  /* 0x000bd40001197983 */ /* 0x000ea80000300800 */
[----:B0-----:R-:W2:Y:S04]  /*6b0f0*/  LDL.LU R26, [R1+0xbd8] ;  /* 0x000bd800011a7983 */ /* 0x001ea80000300800 */
[----:B------:R-:W2:Y:S01]  /*6b100*/  LDL.LU R27, [R1+0xbdc] ;  /* 0x000bdc00011b7983 */ /* 0x000ea20000300800 */
[----:B----4-:R-:W-:-:S02]  /*6b110*/  IMAD.MOV.U32 R6, RZ, RZ, R28 ;  /* 0x000000ffff067224 */ /* 0x010fc400078e001c */
[----:B------:R-:W-:Y:S01]  /*6b120*/  IMAD.MOV.U32 R7, RZ, RZ, R3 ;  /* 0x000000ffff077224 */ /* 0x000fe200078e0003 */
[----:B--2---:R-:W-:Y:S04]  /*6b130*/  STL.64 [R1+0x38c0], R26 ;  /* 0x0038c01a01007387 */ /* 0x004fe80000100a00 */
[----:B------:R0:W-:Y:S04]  /*6b140*/  STL.64 [R1+0x38b8], R24 ;  /* 0x0038b81801007387 */ /* 0x0001e80000100a00 */
[----:B------:R-:W2:Y:S04]  /*6b150*/  LDL.LU R28, [R1+0x3950] ;  /* 0x00395000011c7983 */ /* 0x000ea80000300800 */
[----:B------:R-:W4:Y:S04]  /*6b160*/  LDL.LU R3, [R1+0x394c] ;  /* 0x00394c0001037983 */ /* 0x000f280000300800 */
[----:B------:R1:W-:Y:S04]  /*6b170*/  STL.64 [R1+0x38c8], R6 ;  /* 0x0038c80601007387 */ /* 0x0003e80000100a00 */
[----:B0-----:R-:W2:Y:S04]  /*6b180*/  LDL.LU R24, [R1+0xbe0] ;  /* 0x000be00001187983 */ /* 0x001ea80000300800 */
[----:B------:R-:W2:Y:S04]  /*6b190*/  LDL.LU R25, [R1+0xbe4] ;  /* 0x000be40001197983 */ /* 0x000ea80000300800 */
[----:B------:R-:W2:Y:S04]  /*6b1a0*/  LDL.LU R26, [R1+0xbe8] ;  /* 0x000be800011a7983 */ /* 0x000ea80000300800 */
[----:B------:R-:W2:Y:S01]  /*6b1b0*/  LDL.LU R27, [R1+0xbec] ;  /* 0x000bec00011b7983 */ /* 0x000ea20000300800 */
[----:B-1----:R-:W-:Y:S01]  /*6b1c0*/  MOV R6, R9 ;  /* 0x0000000900067202 */ /* 0x002fe20000000f00 */
[----:B------:R-:W-:-:S02]  /*6b1d0*/  IMAD.MOV.U32 R7, RZ, RZ, R8 ;  /* 0x000000ffff077224 */ /* 0x000fc400078e0008 */
[----:B--2---:R-:W-:Y:S04]  /*6b1e0*/  STL.64 [R1+0x38d8], R26 ;  /* 0x0038d81a01007387 */ /* 0x004fe80000100a00 */
[----:B------:R0:W-:Y:S04]  /*6b1f0*/  STL.64 [R1+0x38d0], R24 ;  /* 0x0038d01801007387 */ /* 0x0001e80000100a00 */
[----:B------:R-:W2:Y:S04]  /*6b200*/  LDL.LU R9, [R1+0x3948] ;  /* 0x0039480001097983 */ /* 0x000ea80000300800 */
[----:B------:R-:W2:Y:S04]  /*6b210*/  LDL.LU R8, [R1+0x3944] ;  /* 0x0039440001087983 */ /* 0x000ea80000300800 */
[----:B------:R1:W-:Y:S04]  /*6b220*/  STL.64 [R1+0x38e0], R6 ;  /* 0x0038e00601007387 */ /* 0x0003e80000100a00 */
[----:B0-----:R-:W2:Y:S04]  /*6b230*/  LDL.LU R24, [R1+0xbf0] ;  /* 0x000bf00001187983 */ /* 0x001ea80000300800 */
[----:B------:R-:W2:Y:S04]  /*6b240*/  LDL.LU R25, [R1+0xbf4] ;  /* 0x000bf40001197983 */ /* 0x000ea80000300800 */
[----:B------:R-:W2:Y:S04]  /*6b250*/  LDL.LU R26, [R1+0xbf8] ;  /* 0x000bf800011a7983 */ /* 0x000ea80000300800 */
[----:B------:R-:W2:Y:S01]  /*6b260*/  LDL.LU R27, [R1+0xbfc] ;  /* 0x000bfc00011b7983 */ /* 0x000ea20000300800 */
[----:B-1----:R-:W-:-:S02]  /*6b270*/  IMAD.MOV.U32 R6, RZ, RZ, R0 ;  /* 0x000000ffff067224 */ /* 0x002fc400078e0000 */
[----:B---3--:R-:W-:Y:S01]  /*6b280*/  IMAD.MOV.U32 R7, RZ, RZ, R2 ;  /* 0x000000ffff077224 */ /* 0x008fe200078e0002 */
[----:B--2---:R-:W-:Y:S04]  /*6b290*/  STL.64 [R1+0x38f0], R26 ;  /* 0x0038f01a01007387 */ /* 0x004fe80000100a00 */
[----:B------:R-:W-:Y:S04]  /*6b2a0*/  STL.64 [R1+0x38e8], R24 ;  /* 0x0038e81801007387 */ /* 0x000fe80000100a00 */
[----:B------:R-:W2:Y:S04]  /*6b2b0*/  LDL.LU R0, [R1+0x3940] ;  /* 0x0039400001007983 */ /* 0x000ea80000300800 */
[----:B------:R-:W3:Y:S04]  /*6b2c0*/  LDL.LU R2, [R1+0x393c] ;  /* 0x00393c0001027983 */ /* 0x000ee80000300800 */
[----:B------:R4:W-:Y:S02]  /*6b2d0*/  STL.64 [R1+0x38f8], R6 ;  /* 0x0038f80601007387 */ /* 0x0009e40000100a00 */
[----:B----4-:R-:W-:-:S02]  /*6b2e0*/  IMAD.MOV.U32 R6, RZ, RZ, R3 ;  /* 0x000000ffff067224 */ /* 0x010fc400078e0003 */
[----:B------:R-:W-:Y:S01]  /*6b2f0*/  IMAD.MOV.U32 R7, RZ, RZ, R28 ;  /* 0x000000ffff077224 */ /* 0x000fe200078e001c */
[----:B------:R-:W4:Y:S04]  /*6b300*/  LDL.LU R3, [R1+0x3938] ;  /* 0x0039380001037983 */ /* 0x000f280000300800 */
[----:B------:R-:W2:Y:S04]  /*6b310*/  LDL.LU R28, [R1+0x3934] ;  /* 0x00393400011c7983 */ /* 0x000ea80000300800 */
        /* <DEDUP_REMOVED lines=16> */
[----:B------:R-:W-:Y:S02]  /*6b420*/  IMAD.MOV.U32 R15, RZ, RZ, R8 ;  /* 0x000000ffff0f7224 */ /* 0x000fe400078e0008 */
[----:B------:R-:W0:Y:S04]  /*6b430*/  LDSM.16.M88.4 R8, [R29+UR5+0x7080] ;  /* 0x007080051d08783b */ /* 0x000e280008000200 */
[----:B--2---:R-:W-:Y:S04]  /*6b440*/  STL.64 [R1+0x3920], R26 ;  /* 0x0039201a01007387 */ /* 0x004fe80000100a00 */
[----:B------:R1:W-:Y:S04]  /*6b450*/  STL.64 [R1+0x3918], R24 ;  /* 0x0039181801007387 */ /* 0x0003e80000100a00 */
[----:B-1----:R-:W2:Y:S04]  /*6b460*/  LDL.LU R24, [R1+0xc20] ;  /* 0x000c200001187983 */ /* 0x002ea80000300800 */
[----:B------:R-:W2:Y:S04]  /*6b470*/  LDL.LU R25, [R1+0xc24] ;  /* 0x000c240001197983 */ /* 0x000ea80000300800 */
[----:B------:R-:W2:Y:S04]  /*6b480*/  LDL.LU R26, [R1+0xc28] ;  /* 0x000c2800011a7983 */ /* 0x000ea80000300800 */
[----:B------:R-:W2:Y:S04]  /*6b490*/  LDL.LU R27, [R1+0xc2c] ;  /* 0x000c2c00011b7983 */ /* 0x000ea80000300800 */
[----:B------:R-:W2:Y:S04]  /*6b4a0*/  LDL.LU R12, [R1+0xbc0] ;  /* 0x000bc000010c7983 */ /* 0x000ea80000300800 */
[----:B------:R-:W2:Y:S04]  /*6b4b0*/  LDL.LU R13, [R1+0xbc4] ;  /* 0x000bc400010d7983 */ /* 0x000ea80000300800 */
[----:B0-----:R-:W-:Y:S04]  /*6b4c0*/  STL [R1+0x302c], R10 ;  /* 0x00302c0a01007387 */ /* 0x001fe80000100800 */
[----:B------:R-:W-:Y:S04]  /*6b4d0*/  STL [R1+0x3028], R11 ;  /* 0x0030280b01007387 */ /* 0x000fe80000100800 */
[----:B------:R-:W-:Y:S04]  /*6b4e0*/  STL.64 [R1+0x50], R16 ;  /* 0x0000501001007387 */ /* 0x000fe80000100a00 */
[----:B------:R-:W-:Y:S04]  /*6b4f0*/  STL.64 [R1+0x58], R18 ;  /* 0x0000581201007387 */ /* 0x000fe80000100a00 */
[----:B------:R-:W0:Y:S04]  /*6b500*/  LDSM.16.M88.4 R16, [R29+UR5+0x9080] ;  /* 0x009080051d10783b */ /* 0x000e280008000200 */
[----:B0-----:R-:W-:Y:S04]  /*6b510*/  STL.64 [R1+0x210], R16 ;  /* 0x0002101001007387 */ /* 0x001fe80000100a00 */
        /* <DEDUP_REMOVED lines=18> */
[----:B------:R0:W-:Y:S04]  /*6b640*/  STL.64 [R1+0x1b8], R18 ;  /* 0x0001b81201007387 */ /* 0x0001e80000100a00 */
[----:B0-----:R-:W3:Y:S01]  /*6b650*/  LDL.LU R19, [R1+0x3928] ;  /* 0x0039280001137983 */ /* 0x001ee20000300800 */
[----:B------:R-:W-:Y:S01]  /*6b660*/  MOV R29, R17 ;  /* 0x00000011001d7202 */ /* 0x000fe20000000f00 */
[----:B--2---:R-:W-:Y:S02]  /*6b670*/  HMMA.16816.F32 R4, R20, R6, R24 ;  /* 0x000000061404723c */ /* 0x004fe40000001818 */
[----:B---3--:R-:W0:Y:S04]  /*6b680*/  LDSM.16.MT88.4 R16, [R19+UR5+0x14080] ;  /* 0x014080051310783b */ /* 0x008e280008004200 */
[----:B0-----:R-:W-:Y:S04]  /*6b690*/  STL.64 [R1+0x3778], R18 ;  /* 0x0037781201007387 */ /* 0x001fe80000100a00 */
[----:B------:R-:W-:Y:S04]  /*6b6a0*/  STL.64 [R1+0x3770], R16 ;  /* 0x0037701001007387 */ /* 0x000fe80000100a00 */
[----:B------:R-:W2:Y:S04]  /*6b6b0*/  LDL.LU.64 R26, [R1+0x3920] ;  /* 0x00392000011a7983 */ /* 0x000ea80000300a00 */
[----:B------:R-:W2:Y:S04]  /*6b6c0*/  LDL.LU.64 R24, [R1+0x3918] ;  /* 0x0039180001187983 */ /* 0x000ea80000300a00 */
[----:B------:R0:W-:Y:S04]  /*6b6d0*/  STL.64 [R1+0x7d8], R6 ;  /* 0x0007d80601007387 */ /* 0x0001e80000100a00 */
[----:B0-----:R-:W2:Y:S01]  /*6b6e0*/  LDL.LU.64 R6, [R1+0x3910] ;  /* 0x0039100001067983 */ /* 0x001ea20000300a00 */
[----:B------:R-:W-:-:S02]  /*6b6f0*/  IMAD.MOV.U32 R10, RZ, RZ, R4 ;  /* 0x000000ffff0a7224 */ /* 0x000fc400078e0004 */
[----:B------:R-:W-:-:S05]  /*6b700*/  IMAD.MOV.U32 R11, RZ, RZ, R5 ;  /* 0x000000ffff0b7224 */ /* 0x000fca00078e0005 */
[----:B------:R-:W-:Y:S04]  /*6b710*/  STL.64 [R1+0x3800], R10 ;  /* 0x0038000a01007387 */ /* 0x000fe80000100a00 */
[----:B------:R0:W-:Y:S04]  /*6b720*/  STL.64 [R1+0x37f8], R8 ;  /* 0x0037f80801007387 */ /* 0x0001e80000100a00 */
[----:B0-----:R-:W3:Y:S01]  /*6b730*/  LDL.64 R8, [R1+0x40] ;  /* 0x0000400001087983 */ /* 0x001ee20000100a00 */
        /* <DEDUP_REMOVED lines=29> */
[----:B0-----:R-:W3:Y:S04]  /*6b910*/  LDL.LU.64 R6, [R1+0x38a0] ;  /* 0x0038a00001067983 */ /* 0x001ee80000300a00 */
[----:B------:R-:W3:Y:S01]  /*6b920*/  LDL.LU.64 R4, [R1+0x3898] ;  /* 0x0038980001047983 */ /* 0x000ee20000300a00 */
[----:B--2---:R-:W-:Y:S03]  /*6b930*/  HMMA.16816.F32 R24, R20, R26, R12 ;  /* 0x0000001a1418723c */ /* 0x004fe6000000180c */
[----:B------:R-:W3:-:S15]  /*6b940*/  LDL.LU.64 R14, [R1+0x3890] ;  /* 0x00389000010e7983 */ /* 0x000ede0000300a00 */
[----:B------:R-:W-:Y:S01]  /*6b950*/  NOP ;  /* 0x0000000000007918 */ /* 0x000fe20000000000 */
        /* <DEDUP_REMOVED lines=12> */
[----:B------:R-:W3:Y:S04]  /*6ba20*/  LDL.LU.64 R24, [R1+0x3860] ;  /* 0x0038600001187983 */ /* 0x000ee80000300a00 */
[----:B------:R-:W2:Y:S04]  /*6ba30*/  LDL.LU.64 R6, [R1+0x3858] ;  /* 0x0038580001067983 */ /* 0x000ea80000300a00 */
[----:B------:R-:W2:Y:S01]  /*6ba40*/  LDL.LU.64 R4, [R1+0x3850] ;  /* 0x0038500001047983 */ /* 0x000ea20000300a00 */
[----:B------:R-:W-:-:S02]  /*6ba50*/  IMAD.MOV.U32 R16, RZ, RZ, R28 ;  /* 0x000000ffff107224 */ /* 0x000fc400078e001c */
[----:B----4-:R-:W-:Y:S02]  /*6ba60*/  IMAD.MOV.U32 R17, RZ, RZ, R3 ;  /* 0x000000ffff117224 */ /* 0x010fe400078e0003 */
[----:B------:R-:W-:Y:S02]  /*6ba70*/  IMAD.MOV.U32 R18, RZ, RZ, R2 ;  /* 0x000000ffff127224 */ /* 0x000fe400078e0002 */
[----:B------:R-:W-:Y:S01]  /*6ba80*/  IMAD.MOV.U32 R19, RZ, RZ, R0 ;  /* 0x000000ffff137224 */ /* 0x000fe200078e0000 */
[----:B------:R-:W-:Y:S04]  /*6ba90*/  STL.64 [R1+0x6b0], R20 ;  /* 0x0006b01401007387 */ /* 0x000fe80000100a00 */
[----:B------:R2:W-:Y:S02]  /*6baa0*/  STL.64 [R1+0x6b8], R22 ;  /* 0x0006b81601007387 */ /* 0x0005e40000100a00 */
[----:B--2---:R-:W-:Y:S01]  /*6bab0*/  HMMA.16816.F32 R20, R4, R8, R16 ;  /* 0x000000080414723c */ /* 0x004fe20000001810 */
[----:B------:R-:W-:-:S02]  /*6bac0*/  IMAD.MOV.U32 R17, RZ, RZ, R8 ;  /* 0x000000ffff117224 */ /* 0x000fc400078e0008 */
[----:B------:R-:W-:-:S05]  /*6bad0*/  IMAD.MOV.U32 R16, RZ, RZ, R9 ;  /* 0x000000ffff107224 */ /* 0x000fca00078e0009 */
[----:B---3--:R-:W-:Y:S11]  /*6bae0*/  HMMA.16816.F32 R8, R4, R24, R12 ;  /* 0x000000180408723c */ /* 0x008ff6000000180c */
[----:B------:R0:W-:Y:S04]  /*6baf0*/  STL.64 [R1+0x750], R20 ;  /* 0x0007501401007387 */ /* 0x0001e80000100a00 */
[----:B------:R1:W-:Y:S04]  /*6bb00*/  STL.64 [R1+0x758], R22 ;  /* 0x0007581601007387 */ /* 0x0003e80000100a00 */
[----:B0-----:R-:W2:Y:S04]  /*6bb10*/  LDL.LU R20, [R1+0xab0] ;  /* 0x000ab00001147983 */ /* 0x001ea80000300800 */
[----:B------:R-:W2:Y:S04]  /*6bb20*/  LDL.LU R21, [R1+0xab4] ;  /* 0x000ab40001157983 */ /* 0x000ea80000300800 */
[----:B-1----:R-:W3:Y:S04]  /*6bb30*/  LDL.LU R22, [R1+0xab8] ;  /* 0x000ab80001167983 */ /* 0x002ee80000300800 */
[----:B------:R-:W3:Y:S04]  /*6bb40*/  LDL.LU R23, [R1+0xabc] ;  /* 0x000abc0001177983 */ /* 0x000ee80000300800 */
[----:B------:R-:W4:Y:S04]  /*6bb50*/  LDL R12, [R1+0x10] ;  /* 0x00001000010c7983 */ /* 0x000f280000100800 */
[----:B------:R-:W4:Y:S01]  /*6bb60*/  LDL R13, [R1+0x14] ;  /* 0x00001400010d7983 */ /* 0x000f220000100800 */
[----:B------:R-:W-:Y:S01]  /*6bb70*/  IMAD.MOV.U32 R19, RZ, RZ, R24 ;  /* 0x000000ffff137224 */ /* 0x000fe200078e0018 */
[----:B------:R-:W-:-:S02]  /*6bb80*/  MOV R18, R25 ;  /* 0x0000001900127202 */ /* 0x000fc40000000f00 */
[----:B----4-:R0:W-:Y:S04]  /*6bb90*/  STL.64 [R1+0x3838], R12 ;  /* 0x0038380c01007387 */ /* 0x0101e80000100a00 */
[----:B0-----:R-:W4:Y:S04]  /*6bba0*/  LDL.64 R12, [R1+0x20] ;  /* 0x00002000010c7983 */ /* 0x001f280000100a00 */
        /* <DEDUP_REMOVED lines=12> */
[----:B------:R-:W-:Y:S02]  /*6bc70*/  IMAD.MOV.U32 R2, RZ, RZ, R10 ;  /* 0x000000ffff027224 */ /* 0x000fe400078e000a */
[----:B------:R-:W-:Y:S01]  /*6bc80*/  IMAD.MOV.U32 R0, RZ, RZ, R11 ;  /* 0x000000ffff007224 */ /* 0x000fe200078e000b */
[----:B--2---:R-:W-:Y:S04]  /*6bc90*/  STL.64 [R1+0x3848], R26 ;  /* 0x0038481a01007387 */ /* 0x004fe80000100a00 */
[----:B------:R0:W-:Y:S04]  /*6bca0*/  STL.64 [R1+0x3840], R24 ;  /* 0x0038401801007387 */ /* 0x0001e80000100a00 */
[----:B0-----:R-:W4:Y:S04]  /*6bcb0*/  LDL.LU R24, [R1+0xae0] ;  /* 0x000ae00001187983 */ /* 0x001f280000300800 */
[----:B------:R-:W4:Y:S04]  /*6bcc0*/  LDL.LU R25, [R1+0xae4] ;  /* 0x000ae40001197983 */ /* 0x000f280000300800 */
[----:B------:R-:W4:Y:S04]  /*6bcd0*/  LDL.LU R26, [R1+0xae8] ;  /* 0x000ae800011a7983 */ /* 0x000f280000300800 */
[----:B------:R-:W4:Y:S04]  /*6bce0*/  LDL.LU R27, [R1+0xaec] ;  /* 0x000aec00011b7983 */ /* 0x000f280000300800 */
[----:B---3--:R-:W-:Y:S04]  /*6bcf0*/  STL.64 [R1+0x3810], R22 ;  /* 0x0038101601007387 */ /* 0x008fe80000100a00 */
[----:B------:R0:W-:Y:S04]  /*6bd00*/  STL.64 [R1+0x3808], R20 ;  /* 0x0038081401007387 */ /* 0x0001e80000100a00 */
[----:B0-----:R-:W2:Y:S04]  /*6bd10*/  LDL R20, [R1] ;  /* 0x0000000001147983 */ /* 0x001ea80000100800 */
[----:B------:R-:W2:Y:S04]  /*6bd20*/  LDL R21, [R1+0x4] ;  /* 0x0000040001157983 */ /* 0x000ea80000100800 */
[----:B------:R-:W3:Y:S04]  /*6bd30*/  LDL.LU R8, [R1+0xba0] ;  /* 0x000ba00001087983 */ /* 0x000ee80000300800 */
[----:B------:R-:W3:Y:S04]  /*6bd40*/  LDL.LU R9, [R1+0xba4] ;  /* 0x000ba40001097983 */ /* 0x000ee80000300800 */
[----:B------:R-:W3:Y:S04]  /*6bd50*/  LDL.LU R10, [R1+0xba8] ;  /* 0x000ba800010a7983 */ /* 0x000ee80000300800 */
[----:B------:R-:W3:Y:S04]  /*6bd60*/  LDL.LU R11, [R1+0xbac] ;  /* 0x000bac00010b7983 */ /* 0x000ee80000300800 */
[----:B------:R-:W-:Y:S04]  /*6bd70*/  STL.64 [R1+0x37e0], R18 ;  /* 0x0037e01201007387 */ /* 0x000fe80000100a00 */
[----:B------:R0:W-:Y:S04]  /*6bd80*/  STL.64 [R1+0x37d8], R16 ;  /* 0x0037d81001007387 */ /* 0x0001e80000100a00 */
[----:B0-----:R-:W2:Y:S04]  /*6bd90*/  LDL.64 R16, [R1+0x210] ;  /* 0x0002100001107983 */ /* 0x001ea80000100a00 */
[----:B--2---:R0:W-:Y:S04]  /*6bda0*/  STL.64 [R1+0x37e8], R16 ;  /* 0x0037e81001007387 */ /* 0x0041e80000100a00 */
[----:B0-----:R-:W2:Y:S01]  /*6bdb0*/  LDL.64 R16, [R1+0x50] ;  /* 0x0000500001107983 */ /* 0x001ea20000100a00 */
[----:B----4-:R-:W-:Y:S03]  /*6bdc0*/  HMMA.16816.F32 R24, R4, R12, R24 ;  /* 0x0000000c0418723c */ /* 0x010fe60000001818 */
[----:B--2---:R0:W-:Y:S04]  /*6bdd0*/  STL.64 [R1+0x37f0], R16 ;  /* 0x0037f01001007387 */ /* 0x0041e80000100a00 */
[----:B0-----:R-:W2:Y:S04]  /*6bde0*/  LDL.LU R16, [R1+0xb90] ;  /* 0x000b900001107983 */ /* 0x001ea80000300800 */
[----:B------:R-:W2:Y:S04]  /*6bdf0*/  LDL.LU R17, [R1+0xb94] ;  /* 0x000b940001117983 */ /* 0x000ea80000300800 */
[----:B------:R-:W2:Y:S04]  /*6be00*/  LDL.LU R18, [R1+0xb98] ;  /* 0x000b980001127983 */ /* 0x000ea80000300800 */
[----:B------:R-:W2:Y:S04]  /*6be10*/  LDL.LU R19, [R1+0xb9c] ;  /* 0x000b9c0001137983 */ /* 0x000ea80000300800 */
[----:B------:R0:W-:Y:S04]  /*6be20*/  STL [R1+0x3004], R0 ;  /* 0x0030040001007387 */ /* 0x0001e80000100800 */
[----:B------:R1:W-:Y:S04]  /*6be30*/  STL [R1+0x3000], R2 ;  /* 0x0030000201007387 */ /* 0x0003e80000100800 */
[----:B------:R-:W-:Y:S04]  /*6be40*/  STL [R1+0x2ffc], R3 ;  /* 0x002ffc0301007387 */ /* 0x000fe80000100800 */
[----:B------:R-:W-:Y:S04]  /*6be50*/  STL [R1+0x2ff8], R28 ;  /* 0x002ff81c01007387 */ /* 0x000fe80000100800 */
[----:B------:R-:W-:Y:S04]  /*6be60*/  STL.64 [R1+0x800], R24 ;  /* 0x0008001801007387 */ /* 0x000fe80000100a00 */
[----:B------:R4:W-:Y:S01]  /*6be70*/  STL.64 [R1+0x808], R26 ;  /* 0x0008081a01007387 */ /* 0x0009e20000100a00 */
[----:B0-----:R-:W-:-:S02]  /*6be80*/  IMAD.MOV.U32 R0, RZ, RZ, R13 ;  /* 0x000000ffff007224 */ /* 0x001fc400078e000d */
[----:B-1----:R-:W-:Y:S01]  /*6be90*/  IMAD.MOV.U32 R2, RZ, RZ, R12 ;  /* 0x000000ffff027224 */ /* 0x002fe200078e000c */
[----:B----4-:R-:W4:Y:S04]  /*6bea0*/  LDL.LU.64 R26, [R1+0x3848] ;  /* 0x00384800011a7983 */ /* 0x010f280000300a00 */
[----:B------:R-:W4:Y:S04]  /*6beb0*/  LDL.LU.64 R24, [R1+0x3840] ;  /* 0x0038400001187983 */ /* 0x000f280000300a00 */
[----:B------:R-:W4:Y:S01]  /*6bec0*/  LDL.LU.64 R12, [R1+0x3838] ;  /* 0x00383800010c7983 */ /* 0x000f220000300a00 */
[----:B------:R-:W0:Y:S01]  /*6bed0*/  S2R R23, SR_TID.X ;  /* 0x0000000000177919 */ /* 0x000e220000002100 */
[----:B----4-:R-:W-:Y:S02]  /*6bee0*/  HMMA.16816.F32 R12, R4, R12, R24 ;  /* 0x0000000c040c723c */ /* 0x010fe40000001818 */
[----:B------:R-:W4:Y:S04]  /*6bef0*/  LDL.LU.64 R26, [R1+0x3830] ;  /* 0x00383000011a7983 */ /* 0x000f280000300a00 */
[----:B------:R-:W4:Y:S01]  /*6bf00*/  LDL.LU.64 R24, [R1+0x3828] ;  /* 0x0038280001187983 */ /* 0x000f220000300a00 */
[----:B0-----:R-:W-:-:S12]  /*6bf10*/  IMAD.SHL.U32 R3, R23, 0x2, RZ ;  /* 0x0000000217037824 */ /* 0x001fd800078e00ff */
[----:B------:R0:W-:Y:S04]  /*6bf20*/  STL.64 [R1+0x810], R12 ;  /* 0x0008100c01007387 */ /* 0x0001e80000100a00 */
[----:B------:R1:W-:Y:S04]  /*6bf30*/  STL.64 [R1+0x818], R14 ;  /* 0x0008180e01007387 */ /* 0x0003e80000100a00 */
[----:B0-----:R-:W3:Y:S01]  /*6bf40*/  LDL.LU.64 R12, [R1+0x3820] ;  /* 0x00382000010c7983 */ /* 0x001ee20000300a00 */
[C---:B-1----:R-:W-:Y:S01]  /*6bf50*/  IMAD.SHL.U32 R15, R23.reuse, 0x80, RZ ;  /* 0x00000080170f7824 */ /* 0x042fe200078e00ff */
[----:B------:R-:W-:-:S02]  /*6bf60*/  LOP3.LUT R14, R23, 0x7, RZ, 0xc0, !PT ;  /* 0x00000007170e7812 */ /* 0x000fc400078ec0ff */
[----:B----4-:R-:W-:Y:S01]  /*6bf70*/  HMMA.16816.F32 R20, R4, R20, R24 ;  /* 0x000000140414723c */ /* 0x010fe20000001818 */
[----:B------:R-:W4:-:S15]  /*6bf80*/  LDL.LU.64 R24, [R1+0x3818] ;  /* 0x0038180001187983 */ /* 0x000f1e0000300a00 */
[----:B------:R-:W-:-:S03]  /*6bf90*/  NOP ;  /* 0x0000000000007918 */ /* 0x000fc60000000000 */
[----:B------:R-:W-:Y:S01]  /*6bfa0*/  IMAD.MOV.U32 R26, RZ, RZ, R22 ;  /* 0x000000ffff1a7224 */ /* 0x000fe200078e0016 */
[----:B------:R0:W-:Y:S01]  /*6bfb0*/  STL.64 [R1+0x830], R20 ;  /* 0x0008301401007387 */ /* 0x0001e20000100a00 */
[----:B------:R-:W-:-:S03]  /*6bfc0*/  MOV R27, R23 ;  /* 0x00000017001b7202 */ /* 0x000fc60000000f00 */
[----:B------:R-:W4:Y:S04]  /*6bfd0*/  LDL.LU.64 R22, [R1+0x3810] ;  /* 0x0038100001167983 */ /* 0x000f280000300a00 */
[----:B0-----:R-:W4:Y:S01]  /*6bfe0*/  LDL.LU.64 R20, [R1+0x3808] ;  /* 0x0038080001147983 */ /* 0x001f220000300a00 */
[----:B------:R-:W-:-:S05]  /*6bff0*/  IMAD R14, R14, 0x110, RZ ;  /* 0x000001100e0e7824 */ /* 0x000fca00078e02ff */
[----:B------:R-:W-:-:S04]  /*6c000*/  LOP3.LUT R14, R14, 0x10, R3, 0x78, !PT ;  /* 0x000000100e0e7812 */ /* 0x000fc800078e7803 */
[----:B------:R-:W-:Y:S01]  /*6c010*/  LOP3.LUT R14, R14, 0x800, R15, 0xf8, !PT ;  /* 0x000008000e0e7812 */ /* 0x000fe200078ef80f */
[----:B------:R-:W-:Y:S04]  /*6c020*/  STL [R1+0x36f8], R27 ;  /* 0x0036f81b01007387 */ /* 0x000fe80000100800 */
[----:B------:R-:W-:Y:S01]  /*6c030*/  STL [R1+0x36f4], R26 ;  /* 0x0036f41a01007387 */ /* 0x000fe20000100800 */
[----:B------:R-:W-:Y:S01]  /*6c040*/  LOP3.LUT R14, R14, 0x20, RZ, 0x3c, !PT ;  /* 0x000000200e0e7812 */ /* 0x000fe200078e3cff */
[C---:B---3--:R-:W-:Y:S08]  /*6c050*/  HMMA.16816.F32 R8, R4.reuse, R12, R8 ;  /* 0x0000000c0408723c */ /* 0x048ff00000001808 */
[----:B----4-:R-:W-:-:S15]  /*6c060*/  HMMA.16816.F32 R20, R4, R24, R20 ;  /* 0x000000180414723c */ /* 0x010fde0000001814 */
[----:B------:R-:W-:-:S04]  /*6c070*/  NOP ;  /* 0x0000000000007918 */ /* 0x000fc80000000000 */
[----:B------:R-:W-:Y:S04]  /*6c080*/  STL.64 [R1+0x840], R20 ;  /* 0x0008401401007387 */ /* 0x000fe80000100a00 */
[----:B------:R-:W-:Y:S04]  /*6c090*/  STL.64 [R1+0x848], R22 ;  /* 0x0008481601007387 */ /* 0x000fe80000100a00 */
[----:B------:R-:W0:Y:S04]  /*6c0a0*/  LDSM.16.MT88.4 R20, [R14+UR5+0x14000] ;  /* 0x014000050e14783b */ /* 0x000e280008004200 */
[----:B0-----:R-:W-:Y:S04]  /*6c0b0*/  STL.64 [R1+0x3648], R22 ;  /* 0x0036481601007387 */ /* 0x001fe80000100a00 */
[----:B------:R0:W-:Y:S04]  /*6c0c0*/  STL.64 [R1+0x3640], R20 ;  /* 0x0036401401007387 */ /* 0x0001e80000100a00 */
[----:B0-----:R-:W3:Y:S04]  /*6c0d0*/  LDL.LU R20, [R1+0xb70] ;  /* 0x000b700001147983 */ /* 0x001ee80000300800 */
[----:B------:R-:W3:Y:S04]  /*6c0e0*/  LDL.LU R21, [R1+0xb74] ;  /* 0x000b740001157983 */ /* 0x000ee80000300800 */
[----:B------:R-:W3:Y:S04]  /*6c0f0*/  LDL.LU R22, [R1+0xb78] ;  /* 0x000b780001167983 */ /* 0x000ee80000300800 */
[----:B------:R-:W3:Y:S04]  /*6c100*/  LDL.LU R23, [R1+0xb7c] ;  /* 0x000b7c0001177983 */ /* 0x000ee80000300800 */
[----:B------:R-:W-:Y:S04]  /*6c110*/  STL.64 [R1+0x870], R8 ;  /* 0x0008700801007387 */ /* 0x000fe80000100a00 */
[----:B------:R0:W-:Y:S04]  /*6c120*/  STL.64 [R1+0x878], R10 ;  /* 0x0008780a01007387 */ /* 0x0001e80000100a00 */
[----:B0-----:R-:W4:Y:S04]  /*6c130*/  LDL.LU.64 R10, [R1+0x3800] ;  /* 0x00380000010a7983 */ /* 0x001f280000300a00 */
[----:B------:R-:W2:Y:S04]  /*6c140*/  LDL.LU.64 R8, [R1+0x37f8] ;  /* 0x0037f80001087983 */ /* 0x000ea80000300a00 */
[----:B------:R0:W-:Y:S04]  /*6c150*/  STL [R1+0x36ec], R12 ;  /* 0x0036ec0c01007387 */ /* 0x0001e80000100800 */
[----:B------:R1:W-:Y:S04]  /*6c160*/  STL [R1+0x36e8], R13 ;  /* 0x0036e80d01007387 */ /* 0x0003e80000100800 */
[----:B0-----:R-:W3:Y:S04]  /*6c170*/  LDL.LU R12, [R1+0xb80] ;  /* 0x000b8000010c7983 */ /* 0x001ee80000300800 */
[----:B-1----:R-:W3:Y:S04]  /*6c180*/  LDL.LU R13, [R1+0xb84] ;  /* 0x000b8400010d7983 */ /* 0x002ee80000300800 */
[----:B------:R-:W3:Y:S04]  /*6c190*/  LDL.LU R14, [R1+0xb88] ;  /* 0x000b8800010e7983 */ /* 0x000ee80000300800 */
[----:B------:R-:W3:Y:S01]  /*6c1a0*/  LDL.LU R15, [R1+0xb8c] ;  /* 0x000b8c00010f7983 */ /* 0x000ee20000300800 */
[----:B--2---:R-:W-:-:S15]  /*6c1b0*/  HMMA.16816.F32 R16, R4, R8, R16 ;  /* 0x000000080410723c */ /* 0x004fde0000001810 */
[----:B------:R-:W-:-:S04]  /*6c1c0*/  NOP ;  /* 0x0000000000007918 */ /* 0x000fc80000000000 */
[----:B------:R0:W-:Y:S04]  /*6c1d0*/  STL.64 [R1+0x880], R16 ;  /* 0x0008801001007387 */ /* 0x0001e80000100a00 */
[----:B------:R-:W-:Y:S04]  /*6c1e0*/  STL.64 [R1+0x888], R18 ;  /* 0x0008881201007387 */ /* 0x000fe80000100a00 */
[----:B0-----:R-:W3:Y:S04]  /*6c1f0*/  LDL.LU.64 R16, [R1+0x37f0] ;  /* 0x0037f00001107983 */ /* 0x001ee80000300a00 */
[----:B----4-:R-:W-:Y:S04]  /*6c200*/  STL.64 [R1+0x36e0], R10 ;  /* 0x0036e00a01007387 */ /* 0x010fe80000100a00 */
[----:B------:R0:W-:Y:S01]  /*6c210*/  STL.64 [R1+0x36d8], R8 ;  /* 0x0036d80801007387 */ /* 0x0001e20000100a00 */
[----:B---3--:R-:W-:Y:S01]  /*6c220*/  HMMA.16816.F32 R12, R4, R16, R12 ;  /* 0x00000010040c723c */ /* 0x008fe2000000180c */
[----:B0-----:R-:W-:-:S02]  /*6c230*/  IMAD.MOV.U32 R9, RZ, RZ, R16 ;  /* 0x000000ffff097224 */ /* 0x001fc400078e0010 */
[----:B------:R-:W-:Y:S02]  /*6c240*/  IMAD.MOV.U32 R8, RZ, RZ, R17 ;  /* 0x000000ffff087224 */ /* 0x000fe400078e0011 */
[----:B------:R-:W2:-:S14]  /*6c250*/  LDL.LU.64 R16, [R1+0x37e8] ;  /* 0x0037e80001107983 */ /* 0x000e9c0000300a00 */
[----:B------:R-:W-:Y:S04]  /*6c260*/  STL [R1+0x8a4], R13 ;  /* 0x0008a40d01007387 */ /* 0x000fe80000100800 */
[----:B------:R0:W-:Y:S04]  /*6c270*/  STL.64 [R1+0x8a8], R14 ;  /* 0x0008a80e01007387 */ /* 0x0001e80000100a00 */
[----:B------:R-:W-:Y:S04]  /*6c280*/  STL [R1+0x36fc], R8 ;  /* 0x0036fc0801007387 */ /* 0x000fe80000100800 */
[----:B------:R1:W-:Y:S01]  /*6c290*/  STL [R1+0x36f0], R9 ;  /* 0x0036f00901007387 */ /* 0x0003e20000100800 */
[----:B0-----:R-:W-:-:S03]  /*6c2a0*/  IMAD.MOV.U32 R15, RZ, RZ, R12 ;  /* 0x000000ffff0f7224 */ /* 0x001fc600078e000c */
[----:B-1----:R-:W3:Y:S04]  /*6c2b0*/  LDL.64 R8, [R1+0x200] ;  /* 0x0002000001087983 */ /* 0x002ee80000100a00 */
[----:B------:R-:W-:Y:S04]  /*6c2c0*/  STL [R1+0x2ec8], R15 ;  /* 0x002ec80f01007387 */ /* 0x000fe80000100800 */
[----:B------:R-:W4:Y:S01]  /*6c2d0*/  LDL.LU.64 R18, [R1+0x37e0] ;  /* 0x0037e00001127983 */ /* 0x000f220000300a00 */
[----:B--2---:R-:W-:Y:S01]  /*6c2e0*/  HMMA.16816.F32 R20, R4, R16, R20 ;  /* 0x000000100414723c */ /* 0x004fe20000001814 */
[----:B------:R-:W-:-:S02]  /*6c2f0*/  IMAD.MOV.U32 R12, RZ, RZ, R16 ;  /* 0x000000ffff0c7224 */ /* 0x000fc400078e0010 */
[----:B------:R-:W-:Y:S02]  /*6c300*/  IMAD.MOV.U32 R13, RZ, RZ, R17 ;  /* 0x000000ffff0d7224 */ /* 0x000fe400078e0011 */
[----:B------:R-:W2:-:S14]  /*6c310*/  LDL.LU.64 R16, [R1+0x37d8] ;  /* 0x0037d80001107983 */ /* 0x000e9c0000300a00 */
[----:B------:R0:W-:Y:S04]  /*6c320*/  STL.64 [R1+0x8b0], R20 ;  /* 0x0008b01401007387 */ /* 0x0001e80000100a00 */
[----:B------:R1:W-:Y:S01]  /*6c330*/  STL [R1+0x8b8], R22 ;  /* 0x0008b81601007387 */ /* 0x0003e20000100800 */
[----:B------:R-:W-:-:S03]  /*6c340*/  IMAD.MOV.U32 R14, RZ, RZ, R23 ;  /* 0x000000ffff0e7224 */ /* 0x000fc600078e0017 */
[----:B0-----:R-:W2:Y:S04]  /*6c350*/  LDL.LU R20, [R1+0xa40] ;  /* 0x000a400001147983 */ /* 0x001ea80000300800 */
[----:B------:R-:W2:Y:S04]  /*6c360*/  LDL.LU R21, [R1+0xa44] ;  /* 0x000a440001157983 */ /* 0x000ea80000300800 */
[----:B-1----:R-:W2:Y:S04]  /*6c370*/  LDL.LU R22, [R1+0xa48] ;  /* 0x000a480001167983 */ /* 0x002ea80000300800 */
[----:B------:R-:W2:Y:S04]  /*6c380*/  LDL.LU R23, [R1+0xa4c] ;  /* 0x000a4c0001177983 */ /* 0x000ea80000300800 */
[----:B--2---:R-:W-:Y:S04]  /*6c390*/  STL.64 [R1+0x3718], R22 ;  /* 0x0037181601007387 */ /* 0x004fe80000100a00 */
[----:B------:R0:W-:Y:S04]  /*6c3a0*/  STL.64 [R1+0x3710], R20 ;  /* 0x0037101401007387 */ /* 0x0001e80000100a00 */
[----:B0-----:R-:W2:Y:S04]  /*6c3b0*/  LDL.64 R20, [R1+0x10] ;  /* 0x0000100001147983 */ /* 0x001ea80000100a00 */
[----:B--2---:R0:W-:Y:S02]  /*6c3c0*/  STL.64 [R1+0x3728], R20 ;  /* 0x0037281401007387 */ /* 0x0041e40000100a00 */
[----:B0-----:R-:W-:-:S02]  /*6c3d0*/  IMAD.MOV.U32 R20, RZ, RZ, R2 ;  /* 0x000000ffff147224 */ /* 0x001fc400078e0002 */
[----:B------:R-:W-:-:S05]  /*6c3e0*/  IMAD.MOV.U32 R21, RZ, RZ, R0 ;  /* 0x000000ffff157224 */ /* 0x000fca00078e0000 */
[----:B------:R0:W-:Y:S04]  /*6c3f0*/  STL.64 [R1+0x3740], R20 ;  /* 0x0037401401007387 */ /* 0x0001e80000100a00 */
[----:B0-----:R-:W3:Y:S04]  /*6c400*/  LDL.LU R20, [R1+0xb60] ;  /* 0x000b600001147983 */ /* 0x001ee80000300800 */
[----:B------:R-:W3:Y:S04]  /*6c410*/  LDL.LU R21, [R1+0xb64] ;  /* 0x000b640001157983 */ /* 0x000ee80000300800 */
[----:B------:R-:W3:Y:S04]  /*6c420*/  LDL.LU R22, [R1+0xb68] ;  /* 0x000b680001167983 */ /* 0x000ee80000300800 */
[----:B------:R-:W3:Y:S04]  /*6c430*/  LDL.LU R23, [R1+0xb6c] ;  /* 0x000b6c0001177983 */ /* 0x000ee80000300800 */
[----:B------:R-:W-:Y:S01]  /*6c440*/  STL [R1+0x3298], R14 ;  /* 0x0032980e01007387 */ /* 0x000fe20000100800 */
[----:B---3--:R-:W-:-:S15]  /*6c450*/  HMMA.16816.F32 R20, R4, R8, R20 ;  /* 0x000000080414723c */ /* 0x008fde0000001814 */
[----:B------:R-:W-:-:S04]  /*6c460*/  NOP ;  /* 0x0000000000007918 */ /* 0x000fc80000000000 */
[----:B------:R4:W-:Y:S01]  /*6c470*/  STL.64 [R1+0xab0], R20 ;  /* 0x000ab01401007387 */ /* 0x0009e20000100a00 */
[----:B------:R-:W-:-:S03]  /*6c480*/  MOV R15, R23 ;  /* 0x00000017000f7202 */ /* 0x000fc60000000f00 */
[----:B------:R-:W-:Y:S01]  /*6c490*/  STL [R1+0xab8], R22 ;  /* 0x000ab81601007387 */ /* 0x000fe20000100800 */
[----:B----4-:R-:W-:Y:S02]  /*6c4a0*/  IMAD.MOV.U32 R20, RZ, RZ, R19 ;  /* 0x000000ffff147224 */ /* 0x010fe400078e0013 */
[----:B------:R-:W-:-:S05]  /*6c4b0*/  IMAD.MOV.U32 R21, RZ, RZ, R18 ;  /* 0x000000ffff157224 */ /* 0x000fca00078e0012 */
[----:B------:R0:W-:Y:S04]  /*6c4c0*/  STL.64 [R1+0x3758], R20 ;  /* 0x0037581401007387 */ /* 0x0001e80000100a00 */
[----:B0-----:R-:W2:Y:S04]  /*6c4d0*/  LDL.64 R20, [R1+0x1f0] ;  /* 0x0001f00001147983 */ /* 0x001ea80000100a00 */
[----:B------:R-:W-:Y:S04]  /*6c4e0*/  STL [R1+0x329c], R15 ;  /* 0x00329c0f01007387 */ /* 0x000fe80000100800 */
[----:B------:R0:W-:Y:S04]  /*6c4f0*/  STL.64 [R1+0x3790], R12 ;  /* 0x0037900c01007387 */ /* 0x0001e80000100a00 */
[----:B0-----:R-:W3:Y:S04]  /*6c500*/  LDL.LU R12, [R1+0xb50] ;  /* 0x000b5000010c7983 */ /* 0x001ee80000300800 */
[----:B------:R-:W3:Y:S04]  /*6c510*/  LDL.LU R13, [R1+0xb54] ;  /* 0x000b5400010d7983 */ /* 0x000ee80000300800 */
[----:B------:R-:W3:Y:S04]  /*6c520*/  LDL.LU R14, [R1+0xb58] ;  /* 0x000b5800010e7983 */ /* 0x000ee80000300800 */
[----:B------:R-:W3:Y:S01]  /*6c530*/  LDL.LU R15, [R1+0xb5c] ;  /* 0x000b5c00010f7983 */ /* 0x000ee20000300800 */
[----:B------:R-:W-:-:S02]  /*6c540*/  IMAD.MOV.U32 R26, RZ, RZ, R8 ;  /* 0x000000ffff1a7224 */ /* 0x000fc400078e0008 */
[----:B--2---:R-:W-:Y:S02]  /*6c550*/  IMAD.MOV.U32 R8, RZ, RZ, R20 ;  /* 0x000000ffff087224 */ /* 0x004fe400078e0014 */
[----:B------:R-:W-:Y:S01]  /*6c560*/  IMAD.MOV.U32 R27, RZ, RZ, R21 ;  /* 0x000000ffff1b7224 */ /* 0x000fe200078e0015 */
[----:B---3--:R-:W-:Y:S01]  /*6c570*/  HMMA.16816.F32 R12, R4, R20, R12 ;  /* 0x00000014040c723c */ /* 0x008fe2000000180c */
[----:B------:R-:W-:Y:S02]  /*6c580*/  IMAD.MOV.U32 R20, RZ, RZ, R17 ;  /* 0x000000ffff147224 */ /* 0x000fe400078e0011 */
[----:B------:R-:W-:-:S15]  /*6c590*/  IMAD.MOV.U32 R21, RZ, RZ, R16 ;  /* 0x000000ffff157224 */ /* 0x000fde00078e0010 */
[----:B------:R-:W-:Y:S01]  /*6c5a0*/  NOP ;  /* 0x0000000000007918 */ /* 0x000fe20000000000 */
[----:B------:R-:W-:Y:S04]  /*6c5b0*/  STL.64 [R1+0xac0], R12 ;  /* 0x000ac00c01007387 */ /* 0x000fe80000100a00 */
[----:B------:R-:W-:Y:S04]  /*6c5c0*/  STL.64 [R1+0xac8], R14 ;  /* 0x000ac80e01007387 */ /* 0x000fe80000100a00 */
[----:B------:R-:W-:Y:S04]  /*6c5d0*/  STL.64 [R1+0x37a8], R8 ;  /* 0x0037a80801007387 */ /* 0x000fe80000100a00 */
[----:B------:R0:W-:Y:S04]  /*6c5e0*/  STL.64 [R1+0x3780], R20 ;  /* 0x0037801401007387 */ /* 0x0001e80000100a00 */
[----:B------:R-:W2:Y:S01]  /*6c5f0*/  LDL R16, [R1+0x1b0] ;  /* 0x0001b00001107983 */ /* 0x000ea20000100800 */
[----:B------:R-:W-:-:S03]  /*6c600*/  IMAD.MOV.U32 R17, RZ, RZ, R29 ;  /* 0x000000ffff117224 */ /* 0x000fc600078e001d */
[----:B------:R-:W3:Y:S04]  /*6c610*/  LDL.LU R29, [R1+0x37d4] ;  /* 0x0037d400011d7983 */ /* 0x000ee80000300800 */
[----:B--2---:R-:W-:Y:S04]  /*6c620*/  STL.64 [R1+0x3788], R16 ;  /* 0x0037881001007387 */ /* 0x004fe80000100a00 */
[----:B0-----:R-:W2:Y:S04]  /*6c630*/  LDL.LU R20, [R1+0xaa0] ;  /* 0x000aa00001147983 */ /* 0x001ea80000300800 */
[----:B------:R-:W2:Y:S04]  /*6c640*/  LDL.LU R21, [R1+0xaa4] ;  /* 0x000aa40001157983 */ /* 0x000ea80000300800 */
[----:B------:R-:W4:Y:S04]  /*6c650*/  LDL.LU R22, [R1+0xaa8] ;  /* 0x000aa80001167983 */ /* 0x000f280000300800 */
[----:B------:R-:W4:Y:S04]  /*6c660*/  LDL.LU R23, [R1+0xaac] ;  /* 0x000aac0001177983 */ /* 0x000f280000300800 */
[----:B----4-:R-:W-:Y:S04]  /*6c670*/  STL.64 [R1+0x37a0], R22 ;  /* 0x0037a01601007387 */ /* 0x010fe80000100a00 */
[----:B--2---:R-:W-:Y:S04]  /*6c680*/  STL.64 [R1+0x3798], R20 ;  /* 0x0037981401007387 */ /* 0x004fe80000100a00 */
[----:B------:R-:W2:Y:S04]  /*6c690*/  LDL.LU R12, [R1+0xb20] ;  /* 0x000b2000010c7983 */ /* 0x000ea80000300800 */
[----:B------:R-:W2:Y:S04]  /*6c6a0*/  LDL.LU R13, [R1+0xb24] ;  /* 0x000b2400010d7983 */ /* 0x000ea80000300800 */
[----:B------:R-:W4:Y:S04]  /*6c6b0*/  LDL.LU R14, [R1+0xb28] ;  /* 0x000b2800010e7983 */ /* 0x000f280000300800 */
[----:B------:R-:W4:Y:S04]  /*6c6c0*/  LDL.LU R15, [R1+0xb2c] ;  /* 0x000b2c00010f7983 */ /* 0x000f280000300800 */
[----:B----4-:R-:W-:Y:S04]  /*6c6d0*/  STL.64 [R1+0x37b8], R14 ;  /* 0x0037b80e01007387 */ /* 0x010fe80000100a00 */
[----:B--2---:R0:W-:Y:S04]  /*6c6e0*/  STL.64 [R1+0x37b0], R12 ;  /* 0x0037b00c01007387 */ /* 0x0041e80000100a00 */
[----:B0-----:R-:W2:Y:S04]  /*6c6f0*/  LDL.64 R12, [R1+0x1e0] ;  /* 0x0001e000010c7983 */ /* 0x001ea80000100a00 */
[----:B------:R-:W4:Y:S04]  /*6c700*/  LDL.LU R8, [R1+0xb30] ;  /* 0x000b300001087983 */ /* 0x000f280000300800 */
        /* <DEDUP_REMOVED lines=9> */
[----:B------:R-:W4:Y:S04]  /*6c7a0*/  LDL.64 R20, [R1+0x1d0] ;  /* 0x0001d00001147983 */ /* 0x000f280000100a00 */
[----:B------:R-:W2:Y:S04]  /*6c7b0*/  LDL.64 R16, [R1+0x1c0] ;  /* 0x0001c00001107983 */ /* 0x000ea80000100a00 */
[----:B------:R-:W-:Y:S04]  /*6c7c0*/  STL.64 [R1+0x3708], R26 ;  /* 0x0037081a01007387 */ /* 0x000fe80000100a00 */
[----:B------:R0:W-:Y:S04]  /*6c7d0*/  STL.64 [R1+0x3700], R24 ;  /* 0x0037001801007387 */ /* 0x0001e80000100a00 */
[----:B0-----:R-:W2:Y:S04]  /*6c7e0*/  LDL.64 R24, [R1] ;  /* 0x0000000001187983 */ /* 0x001ea80000100a00 */
[----:B--2---:R0:W-:Y:S04]  /*6c7f0*/  STL.64 [R1+0x3720], R24 ;  /* 0x0037201801007387 */ /* 0x0041e80000100a00 */
        /* <DEDUP_REMOVED lines=8> */
[----:B------:R-:W2:Y:S01]  /*6c880*/  LDL.LU R26, [R1+0xa78] ;  /* 0x000a7800011a7983 */ /* 0x000ea20000300800 */
[----:B---3--:R-:W-:-:S03]  /*6c890*/  IMAD.MOV.U32 R27, RZ, RZ, R29 ;  /* 0x000000ffff1b7224 */ /* 0x008fc600078e001d */
[----:B------:R-:W3:Y:S01]  /*6c8a0*/  LDL.LU R29, [R1+0x37d0] ;  /* 0x0037d000011d7983 */ /* 0x000ee20000300800 */
[----:B------:R-:W-:Y:S03]  /*6c8b0*/  HMMA.16816.F32 R8, R4, R12, R8 ;  /* 0x0000000c0408723c */ /* 0x000fe60000001808 */
[----:B--2---:R-:W-:Y:S04]  /*6c8c0*/  STL.64 [R1+0x3750], R26 ;  /* 0x0037501a01007387 */ /* 0x004fe80000100a00 */
[----:B------:R0:W-:Y:S04]  /*6c8d0*/  STL.64 [R1+0x3748], R24 ;  /* 0x0037481801007387 */ /* 0x0001e80000100a00 */
[----:B0-----:R-:W2:Y:S04]  /*6c8e0*/  LDL.LU R24, [R1+0xa80] ;  /* 0x000a800001187983 */ /* 0x001ea80000300800 */
[----:B------:R-:W2:Y:S04]  /*6c8f0*/  LDL.LU R25, [R1+0xa84] ;  /* 0x000a840001197983 */ /* 0x000ea80000300800 */
[----:B------:R-:W2:Y:S04]  /*6c900*/  LDL.LU R26, [R1+0xa88] ;  /* 0x000a8800011a7983 */ /* 0x000ea80000300800 */
[----:B------:R-:W2:Y:S01]  /*6c910*/  LDL.LU R27, [R1+0xa8c] ;  /* 0x000a8c00011b7983 */ /* 0x000ea20000300800 */
[----:B------:R-:W-:-:S03]  /*6c920*/  IMAD.MOV.U32 R28, RZ, RZ, R13 ;  /* 0x000000ffff1c7224 */ /* 0x000fc600078e000d */
[----:B--2---:R-:W-:Y:S04]  /*6c930*/  STL.64 [R1+0x3768], R26 ;  /* 0x0037681a01007387 */ /* 0x004fe80000100a00 */
[----:B------:R0:W-:Y:S04]  /*6c940*/  STL.64 [R1+0x3760], R24 ;  /* 0x0037601801007387 */ /* 0x0001e80000100a00 */
[----:B0-----:R-:W2:Y:S04]  /*6c950*/  LDL.LU R24, [R1+0xa90] ;  /* 0x000a900001187983 */ /* 0x001ea80000300800 */
[----:B------:R-:W2:Y:S04]  /*6c960*/  LDL.LU R25, [R1+0xa94] ;  /* 0x000a940001197983 */ /* 0x000ea80000300800 */
[----:B------:R-:W2:Y:S04]  /*6c970*/  LDL.LU R26, [R1+0xa98] ;  /* 0x000a9800011a7983 */ /* 0x000ea80000300800 */
[----:B------:R-:W-:Y:S04]  /*6c980*/  STL.64 [R1+0xad0], R8 ;  /* 0x000ad00801007387 */ /* 0x000fe80000100a00 */
[----:B------:R0:W-:Y:S01]  /*6c990*/  STL.64 [R1+0xad8], R10 ;  /* 0x000ad80a01007387 */ /* 0x0001e20000100a00 */
[----:B---3--:R-:W-:Y:S01]  /*6c9a0*/  IMAD.MOV.U32 R27, RZ, RZ, R29 ;  /* 0x000000ffff1b7224 */ /* 0x008fe200078e001d */
[----:B------:R-:W-:-:S02]  /*6c9b0*/  MOV R29, R12 ;  /* 0x0000000c001d7202 */ /* 0x000fc40000000f00 */
[----:B0-----:R-:W4:Y:S04]  /*6c9c0*/  LDL.LU.64 R10, [R1+0x37c8] ;  /* 0x0037c800010a7983 */ /* 0x001f280000300a00 */
[----:B------:R-:W4:Y:S04]  /*6c9d0*/  LDL.LU.64 R8, [R1+0x37c0] ;  /* 0x0037c00001087983 */ /* 0x000f280000300a00 */
[----:B------:R-:W3:Y:S04]  /*6c9e0*/  LDL.LU.64 R14, [R1+0x37b8] ;  /* 0x0037b800010e7983 */ /* 0x000ee80000300a00 */
[----:B------:R-:W3:Y:S01]  /*6c9f0*/  LDL.LU.64 R12, [R1+0x37b0] ;  /* 0x0037b000010c7983 */ /* 0x000ee20000300a00 */
[----:B------:R-:W-:Y:S01]  /*6ca00*/  IMAD.MOV.U32 R3, RZ, RZ, R17 ;  /* 0x000000ffff037224 */ /* 0x000fe200078e0011 */
[C---:B----4-:R-:W-:Y:S08]  /*6ca10*/  HMMA.16816.F32 R8, R4.reuse, R20, R8 ;  /* 0x000000140408723c */ /* 0x050ff00000001808 */
[----:B---3--:R-:W-:Y:S11]  /*6ca20*/  HMMA.16816.F32 R12, R4, R16, R12 ;  /* 0x00000010040c723c */ /* 0x008ff6000000180c */
[----:B------:R0:W-:Y:S04]  /*6ca30*/  STL.64 [R1+0xb00], R8 ;  /* 0x000b000801007387 */ /* 0x0001e80000100a00 */
[----:B------:R1:W-:Y:S04]  /*6ca40*/  STL.64 [R1+0xb08], R10 ;  /* 0x000b080a01007387 */ /* 0x0003e80000100a00 */
[----:B0-----:R-:W3:Y:S01]  /*6ca50*/  LDL.LU.64 R8, [R1+0x37a8] ;  /* 0x0037a80001087983 */ /* 0x001ee20000300a00 */
[----:B-1----:R-:W-:-:S02]  /*6ca60*/  IMAD.MOV.U32 R11, RZ, RZ, R20 ;  /* 0x000000ffff0b7224 */ /* 0x002fc400078e0014 */
[----:B------:R-:W-:Y:S01]  /*6ca70*/  IMAD.MOV.U32 R10, RZ, RZ, R21 ;  /* 0x000000ffff0a7224 */ /* 0x000fe200078e0015 */
[----:B------:R-:W4:Y:S04]  /*6ca80*/  LDL.LU.64 R22, [R1+0x37a0] ;  /* 0x0037a00001167983 */ /* 0x000f280000300a00 */
[----:B------:R-:W4:Y:S04]  /*6ca90*/  LDL.LU.64 R20, [R1+0x3798] ;  /* 0x0037980001147983 */ /* 0x000f280000300a00 */
[----:B------:R0:W-:Y:S04]  /*6caa0*/  STL.64 [R1+0xb10], R12 ;  /* 0x000b100c01007387 */ /* 0x0001e80000100a00 */
[----:B------:R1:W-:Y:S04]  /*6cab0*/  STL.64 [R1+0xb18], R14 ;  /* 0x000b180e01007387 */ /* 0x0003e80000100a00 */
[----:B0-----:R-:W2:Y:S01]  /*6cac0*/  LDL.LU.64 R12, [R1+0x3790] ;  /* 0x00379000010c7983 */ /* 0x001ea20000300a00 */
[----:B-1----:R-:W-:-:S03]  /*6cad0*/  IMAD.MOV.U32 R14, RZ, RZ, R16 ;  /* 0x000000ffff0e7224 */ /* 0x002fc600078e0010 */
[----:B------:R-:W4:Y:S02]  /*6cae0*/  LDL.LU.64 R16, [R1+0x3788] ;  /* 0x0037880001107983 */ /* 0x000f240000300a00 */
[----:B----4-:R-:W-:Y:S02]  /*6caf0*/  HMMA.16816.F32 R4, R4, R16, R20 ;  /* 0x000000100404723c */ /* 0x010fe40000001814 */
[----:B------:R-:W2:Y:S04]  /*6cb00*/  LDL.LU.64 R20, [R1+0x3780] ;  /* 0x0037800001147983 */ /* 0x000ea80000300a00 */
[----:B------:R-:W2:Y:S04]  /*6cb10*/  LDL.LU.64 R18, [R1+0x3778] ;  /* 0x0037780001127983 */ /* 0x000ea80000300a00 */
[----:B------:R-:W2:Y:S09]  /*6cb20*/  LDL.LU.64 R16, [R1+0x3770] ;  /* 0x0037700001107983 */ /* 0x000eb20000300a00 */
[----:B------:R0:W-:Y:S04]  /*6cb30*/  STL.64 [R1+0xaf0], R4 ;  /* 0x000af00401007387 */ /* 0x0001e80000100a00 */
[----:B------:R1:W-:Y:S04]  /*6cb40*/  STL.64 [R1+0xaf8], R6 ;  /* 0x000af80601007387 */ /* 0x0003e80000100a00 */
[----:B0-----:R-:W4:Y:S04]  /*6cb50*/  LDL.LU R4, [R1+0xa30] ;  /* 0x000a300001047983 */ /* 0x001f280000300800 */
[----:B------:R-:W4:Y:S04]  /*6cb60*/  LDL.LU R5, [R1+0xa34] ;  /* 0x000a340001057983 */ /* 0x000f280000300800 */
[----:B-1----:R-:W4:Y:S04]  /*6cb70*/  LDL.LU R6, [R1+0xa38] ;  /* 0x000a380001067983 */ /* 0x002f280000300800 */
[----:B------:R-:W4:Y:S01]  /*6cb80*/  LDL.LU R7, [R1+0xa3c] ;  /* 0x000a3c0001077983 */ /* 0x000f220000300800 */
        /* <DEDUP_REMOVED lines=16> */
[----:B------:R-:W-:Y:S04]  /*6cc90*/  STL.64 [R1+0xa98], R22 ;  /* 0x000a981601007387 */ /* 0x000fe80000100a00 */
[----:B0-----:R-:W2:Y:S02]  /*6cca0*/  LDL.LU.64 R20, [R1+0x3728] ;  /* 0x0037280001147983 */ /* 0x001ea40000300a00 */
[----:B--2---:R-:W-:Y:S01]  /*6ccb0*/  HMMA.16816.F32 R24, R16, R20, R24 ;  /* 0x000000141018723c */ /* 0x004fe20000001818 */
[----:B------:R-:W-:-:S02]  /*6ccc0*/  IMAD.MOV.U32 R2, RZ, RZ, R20 ;  /* 0x000000ffff027224 */ /* 0x000fc400078e0014 */
[----:B------:R-:W-:-:S15]  /*6ccd0*/  IMAD.MOV.U32 R0, RZ, RZ, R21 ;  /* 0x000000ffff007224 */ /* 0x000fde00078e0015 */
[----:B------:R-:W-:Y:S01]  /*6cce0*/  NOP ;  /* 0x0000000000007918 */ /* 0x000fe20000000000 */
[----:B------:R0:W-:Y:S04]  /*6ccf0*/  STL.64 [R1+0xa80], R24 ;  /* 0x000a801801007387 */ /* 0x0001e80000100a00 */
[----:B------:R1:W-:Y:S04]  /*6cd00*/  STL.64 [R1+0xa88], R26 ;  /* 0x000a881a01007387 */ /* 0x0003e80000100a00 */
[----:B0-----:R-:W2:Y:S04]  /*6cd10*/  LDL.LU.64 R24, [R1+0x3720] ;  /* 0x0037200001187983 */ /* 0x001ea80000300a00 */
[----:B------:R-:W2:Y:S04]  /*6cd20*/  LDL.LU.64 R22, [R1+0x3718] ;  /* 0x0037180001167983 */ /* 0x000ea80000300a00 */
[----:B------:R-:W2:Y:S02]  /*6cd30*/  LDL.LU.64 R20, [R1+0x3710] ;  /* 0x0037100001147983 */ /* 0x000ea40000300a00 */
[----:B--2---:R-:W-:Y:S01]  /*6cd40*/  HMMA.16816.F32 R20, R16, R24, R20 ;  /* 0x000000181014723c */ /* 0x004fe20000001814 */
[----:B------:R-:W-:-:S15]  /*6cd50*/  IMAD.MOV.U32 R15, RZ, RZ, R25 ;  /* 0x000000ffff0f7224 */ /* 0x000fde00078e0019 */
[----:B------:R-:W-:-:S03]  /*6cd60*/  NOP ;  /* 0x0000000000007918 */ /* 0x000fc60000000000 */
[----:B------:R0:W-:Y:S04]  /*6cd70*/  STL.64 [R1+0xa70], R20 ;  /* 0x000a701401007387 */ /* 0x0001e80000100a00 */
[----:B------:R-:W-:Y:S04]  /*6cd80*/  STL.64 [R1+0xa78], R22 ;  /* 0x000a781601007387 */ /* 0x000fe80000100a00 */
[----:B-1----:R-:W2:Y:S01]  /*6cd90*/  LDL.LU.64 R26, [R1+0x3708] ;  /* 0x00370800011a7983 */ /* 0x002ea20000300a00 */
[----:B0-----:R-:W-:-:S03]  /*6cda0*/  IMAD.MOV.U32 R20, RZ, RZ, R24 ;  /* 0x000000ffff147224 */ /* 0x001fc600078e0018 */
[----:B------:R-:W4:Y:S04]  /*6cdb0*/  LDL.LU.64 R24, [R1+0x3700] ;  /* 0x0037000001187983 */ /* 0x000f280000300a00 */
[----:B------:R0:W-:Y:S04]  /*6cdc0*/  STL [R1+0x3668], R20 ;  /* 0x0036681401007387 */ /* 0x0001e80000100800 */
[----:B0-----:R-:W2:Y:S04]  /*6cdd0*/  LDL.LU R20, [R1+0x930] ;  /* 0x0009300001147983 */ /* 0x001ea80000300800 */
[----:B------:R-:W2:Y:S04]  /*6cde0*/  LDL.LU R21, [R1+0x934] ;  /* 0x0009340001157983 */ /* 0x000ea80000300800 */
[----:B------:R-:W2:Y:S04]  /*6cdf0*/  LDL.LU R22, [R1+0x938] ;  /* 0x0009380001167983 */ /* 0x000ea80000300800 */
[----:B------:R-:W2:Y:S04]  /*6ce00*/  LDL.LU R23, [R1+0x93c] ;  /* 0x00093c0001177983 */ /* 0x000ea80000300800 */
[----:B--2---:R-:W-:Y:S04]  /*6ce10*/  STL.64 [R1+0x3678], R22 ;  /* 0x0036781601007387 */ /* 0x004fe80000100a00 */
[----:B------:R3:W-:Y:S02]  /*6ce20*/  STL.64 [R1+0x3670], R20 ;  /* 0x0036701401007387 */ /* 0x0007e40000100a00 */
[----:B---3--:R-:W-:Y:S01]  /*6ce30*/  MOV R20, R8 ;  /* 0x0000000800147202 */ /* 0x008fe20000000f00 */
[----:B------:R-:W-:Y:S01]  /*6ce40*/  IMAD.MOV.U32 R21, RZ, RZ, R27 ;  /* 0x000000ffff157224 */ /* 0x000fe200078e001b */
[----:B------:R-:W2:Y:S04]  /*6ce50*/  LDL.LU R8, [R1+0x36fc] ;  /* 0x0036fc0001087983 */ /* 0x000ea80000300800 */
[----:B------:R-:W3:Y:S04]  /*6ce60*/  LDL.LU R27, [R1+0x36f8] ;  /* 0x0036f800011b7983 */ /* 0x000ee80000300800 */
[----:B------:R0:W-:Y:S02]  /*6ce70*/  STL.64 [R1+0x3688], R20 ;  /* 0x0036881401007387 */ /* 0x0001e40000100a00 */
[----:B0-----:R-:W-:-:S02]  /*6ce80*/  IMAD.MOV.U32 R20, RZ, RZ, R26 ;  /* 0x000000ffff147224 */ /* 0x001fc400078e001a */
[----:B------:R-:W-:Y:S01]  /*6ce90*/  IMAD.MOV.U32 R21, RZ, RZ, R9 ;  /* 0x000000ffff157224 */ /* 0x000fe200078e0009 */
[----:B------:R-:W3:Y:S04]  /*6cea0*/  LDL.LU R26, [R1+0x36f4] ;  /* 0x0036f400011a7983 */ /* 0x000ee80000300800 */
[----:B------:R-:W3:Y:S01]  /*6ceb0*/  LDL.LU R9, [R1+0x36f0] ;  /* 0x0036f00001097983 */ /* 0x000ee20000300800 */
[----:B----4-:R-:W-:Y:S03]  /*6cec0*/  HMMA.16816.F32 R4, R16, R24, R4 ;  /* 0x000000181004723c */ /* 0x010fe60000001804 */
[----:B------:R0:W-:Y:S02]  /*6ced0*/  STL.64 [R1+0x36a0], R20 ;  /* 0x0036a01401007387 */ /* 0x0001e40000100a00 */
[----:B0-----:R-:W-:-:S02]  /*6cee0*/  IMAD.MOV.U32 R20, RZ, RZ, R12 ;  /* 0x000000ffff147224 */ /* 0x001fc400078e000c */
[----:B------:R-:W-:Y:S01]  /*6cef0*/  IMAD.MOV.U32 R21, RZ, RZ, R13 ;  /* 0x000000ffff157224 */ /* 0x000fe200078e000d */
[----:B------:R-:W4:Y:S11]  /*6cf00*/  LDL.LU R12, [R1+0x36ec] ;  /* 0x0036ec00010c7983 */ /* 0x000f360000300800 */
[----:B------:R-:W-:Y:S04]  /*6cf10*/  STL.64 [R1+0xa60], R4 ;  /* 0x000a600401007387 */ /* 0x000fe80000100a00 */
[----:B------:R-:W-:Y:S04]  /*6cf20*/  STL.64 [R1+0xa68], R6 ;  /* 0x000a680601007387 */ /* 0x000fe80000100a00 */
[----:B------:R-:W4:Y:S04]  /*6cf30*/  LDL.LU R13, [R1+0x36e8] ;  /* 0x0036e800010d7983 */ /* 0x000f280000300800 */
[----:B------:R2:W-:Y:S02]  /*6cf40*/  STL.64 [R1+0x36b8], R20 ;  /* 0x0036b81401007387 */ /* 0x0005e40000100a00 */
[----:B--2---:R-:W-:-:S02]  /*6cf50*/  IMAD.MOV.U32 R21, RZ, RZ, R8 ;  /* 0x000000ffff157224 */ /* 0x004fc400078e0008 */
[----:B---3--:R-:W-:Y:S01]  /*6cf60*/  IMAD.MOV.U32 R20, RZ, RZ, R9 ;  /* 0x000000ffff147224 */ /* 0x008fe200078e0009 */
[----:B------:R-:W-:Y:S04]  /*6cf70*/  STL.64 [R1+0x35e0], R26 ;  /* 0x0035e01a01007387 */ /* 0x000fe80000100a00 */
[----:B------:R0:W-:Y:S04]  /*6cf80*/  STL.64 [R1+0x35d8], R24 ;  /* 0x0035d81801007387 */ /* 0x0001e80000100a00 */
[----:B------:R1:W-:Y:S01]  /*6cf90*/  STL.64 [R1+0x36d0], R20 ;  /* 0x0036d01401007387 */ /* 0x0003e20000100a00 */
[----:B0-----:R-:W-:-:S03]  /*6cfa0*/  IMAD.MOV.U32 R24, RZ, RZ, R11 ;  /* 0x000000ffff187224 */ /* 0x001fc600078e000b */
[----:B-1----:R-:W2:Y:S04]  /*6cfb0*/  LDL.LU R20, [R1+0xa10] ;  /* 0x000a100001147983 */ /* 0x002ea80000300800 */
[----:B------:R-:W2:Y:S04]  /*6cfc0*/  LDL.LU R21, [R1+0xa14] ;  /* 0x000a140001157983 */ /* 0x000ea80000300800 */
[----:B------:R-:W2:Y:S01]  /*6cfd0*/  LDL.LU R22, [R1+0xa18] ;  /* 0x000a180001167983 */ /* 0x000ea20000300800 */
[----:B------:R-:W-:-:S03]  /*6cfe0*/  IMAD.MOV.U32 R25, RZ, RZ, R10 ;  /* 0x000000ffff197224 */ /* 0x000fc600078e000a */
[----:B------:R-:W2:Y:S04]  /*6cff0*/  LDL.LU R23, [R1+0xa1c] ;  /* 0x000a1c0001177983 */ /* 0x000ea80000300800 */
[----:B------:R-:W4:Y:S04]  /*6d000*/  LDL.LU R8, [R1+0xa20] ;  /* 0x000a200001087983 */ /* 0x000f280000300800 */
[----:B------:R-:W4:Y:S04]  /*6d010*/  LDL.LU R9, [R1+0xa24] ;  /* 0x000a240001097983 */ /* 0x000f280000300800 */
[----:B------:R-:W4:Y:S04]  /*6d020*/  LDL.LU R10, [R1+0xa28] ;  /* 0x000a2800010a7983 */ /* 0x000f280000300800 */
[----:B------:R-:W4:Y:S04]  /*6d030*/  LDL.LU R11, [R1+0xa2c] ;  /* 0x000a2c00010b7983 */ /* 0x000f280000300800 */
[----:B------:R0:W-:Y:S04]  /*6d040*/  STL.64 [R1+0x3680], R24 ;  /* 0x0036801801007387 */ /* 0x0001e80000100a00 */
[----:B0-----:R-:W3:Y:S04]  /*6d050*/  LDL.LU R24, [R1+0x9c0] ;  /* 0x0009c00001187983 */ /* 0x001ee80000300800 */
[----:B------:R-:W3:Y:S04]  /*6d060*/  LDL.LU R25, [R1+0x9c4] ;  /* 0x0009c40001197983 */ /* 0x000ee80000300800 */
[----:B------:R-:W2:Y:S04]  /*6d070*/  LDL.LU R26, [R1+0x9c8] ;  /* 0x0009c800011a7983 */ /* 0x000ea80000300800 */
[----:B------:R-:W2:Y:S04]  /*6d080*/  LDL.LU R27, [R1+0x9cc] ;  /* 0x0009cc00011b7983 */ /* 0x000ea80000300800 */
[----:B--2---:R-:W-:Y:S04]  /*6d090*/  STL.64 [R1+0x3698], R26 ;  /* 0x0036981a01007387 */ /* 0x004fe80000100a00 */
[----:B---3--:R0:W-:Y:S04]  /*6d0a0*/  STL.64 [R1+0x3690], R24 ;  /* 0x0036901801007387 */ /* 0x0081e80000100a00 */
[----:B0-----:R-:W2:Y:S04]  /*6d0b0*/  LDL.LU R24, [R1+0x9e0] ;  /* 0x0009e00001187983 */ /* 0x001ea80000300800 */
[----:B------:R-:W2:Y:S04]  /*6d0c0*/  LDL.LU R25, [R1+0x9e4] ;  /* 0x0009e40001197983 */ /* 0x000ea80000300800 */
[----:B------:R-:W3:Y:S04]  /*6d0d0*/  LDL.LU R26, [R1+0x9e8] ;  /* 0x0009e800011a7983 */ /* 0x000ee80000300800 */
[----:B------:R-:W3:Y:S01]  /*6d0e0*/  LDL.LU R27, [R1+0x9ec] ;  /* 0x0009ec00011b7983 */ /* 0x000ee20000300800 */
[----:B------:R-:W0:Y:S02]  /*6d0f0*/  S2R R6, SR_TID.X ;  /* 0x0000000000067919 */ /* 0x000e240000002100 */
[----:B0-----:R-:W-:-:S02]  /*6d100*/  LOP3.LUT R7, R6, 0x7, RZ, 0xc0, !PT ;  /* 0x0000000706077812 */ /* 0x001fc400078ec0ff */
[----:B------:R-:W-:-:S03]  /*6d110*/  SHF.L.U32 R5, R6, 0x1, RZ ;  /* 0x0000000106057819 */ /* 0x000fc600000006ff */
[----:B------:R-:W-:Y:S02]  /*6d120*/  IMAD R7, R7, 0x110, RZ ;  /* 0x0000011007077824 */ /* 0x000fe400078e02ff */
[----:B------:R-:W-:-:S03]  /*6d130*/  IMAD.SHL.U32 R6, R6, 0x80, RZ ;  /* 0x0000008006067824 */ /* 0x000fc600078e00ff */
[----:B------:R-:W-:Y:S01]  /*6d140*/  LOP3.LUT R7, R7, 0x10, R5, 0x78, !PT ;  /* 0x0000001007077812 */ /* 0x000fe200078e7805 */
[----:B---3--:R-:W-:Y:S04]  /*6d150*/  STL.64 [R1+0x36b0], R26 ;  /* 0x0036b01a01007387 */ /* 0x008fe80000100a00 */
[----:B--2---:R0:W-:Y:S04]  /*6d160*/  STL.64 [R1+0x36a8], R24 ;  /* 0x0036a81801007387 */ /* 0x0041e80000100a00 */
[----:B0-----:R-:W2:Y:S04]  /*6d170*/  LDL.LU R24, [R1+0x9f0] ;  /* 0x0009f00001187983 */ /* 0x001ea80000300800 */
[----:B------:R-:W2:Y:S04]  /*6d180*/  LDL.LU R25, [R1+0x9f4] ;  /* 0x0009f40001197983 */ /* 0x000ea80000300800 */
[----:B------:R-:W3:Y:S04]  /*6d190*/  LDL.LU R26, [R1+0x9f8] ;  /* 0x0009f800011a7983 */ /* 0x000ee80000300800 */
[----:B------:R-:W3:Y:S01]  /*6d1a0*/  LDL.LU R27, [R1+0x9fc] ;  /* 0x0009fc00011b7983 */ /* 0x000ee20000300800 */
[----:B------:R-:W-:-:S04]  /*6d1b0*/  LOP3.LUT R7, R7, 0x800, R6, 0xf8, !PT ;  /* 0x0000080007077812 */ /* 0x000fc800078ef806 */
[----:B------:R-:W-:-:S06]  /*6d1c0*/  LOP3.LUT R7, R7, 0x20, RZ, 0x3c, !PT ;  /* 0x0000002007077812 */ /* 0x000fcc00078e3cff */
[----:B------:R-:W0:Y:S04]  /*6d1d0*/  LDSM.16.MT88.4 R4, [R7+UR5+0x14080] ;  /* 0x014080050704783b */ /* 0x000e280008004200 */
        /* <DEDUP_REMOVED lines=8> */
[----:B0-----:R-:W3:Y:S01]  /*6d260*/  LDL.64 R4, [R1+0x1b0] ;  /* 0x0001b00001047983 */ /* 0x001ee20000100a00 */
[C---:B----4-:R-:W-:Y:S03]  /*6d270*/  HMMA.16816.F32 R8, R16.reuse, R12, R8 ;  /* 0x0000000c1008723c */ /* 0x050fe60000001808 */
        /* <DEDUP_REMOVED lines=9> */
[----:B------:R-:W-:Y:S01]  /*6d310*/  STL.64 [R1+0x3610], R12 ;  /* 0x0036100c01007387 */ /* 0x000fe20000100a00 */
[----:B--2---:R-:W-:-:S15]  /*6d320*/  HMMA.16816.F32 R20, R16, R8, R20 ;  /* 0x000000081014723c */ /* 0x004fde0000001814 */
[----:B------:R-:W-:-:S04]  /*6d330*/  NOP ;  /* 0x0000000000007918 */ /* 0x000fc80000000000 */
[----:B------:R0:W-:Y:S04]  /*6d340*/  STL.64 [R1+0xa40], R20 ;  /* 0x000a401401007387 */ /* 0x0001e80000100a00 */
[----:B------:R1:W-:Y:S04]  /*6d350*/  STL.64 [R1+0xa48], R22 ;  /* 0x000a481601007387 */ /* 0x0003e80000100a00 */
[----:B0-----:R-:W1:Y:S04]  /*6d360*/  LDL.LU.64 R20, [R1+0x36d0] ;  /* 0x0036d00001147983 */ /* 0x001e680000300a00 */
[----:B----4-:R-:W-:Y:S04]  /*6d370*/  STL.64 [R1+0x35d0], R10 ;  /* 0x0035d00a01007387 */ /* 0x010fe80000100a00 */
[----:B------:R-:W-:Y:S01]  /*6d380*/  STL.64 [R1+0x35c8], R8 ;  /* 0x0035c80801007387 */ /* 0x000fe20000100a00 */
[----:B-1----:R-:W-:Y:S03]  /*6d390*/  HMMA.16816.F32 R20, R16, R20, R24 ;  /* 0x000000141014723c */ /* 0x002fe60000001818 */
        /* <DEDUP_REMOVED lines=18> */
[----:B------:R-:W3:-:S15]  /*6d4c0*/  LDL.LU.64 R24, [R1+0x3680] ;  /* 0x0036800001187983 */ /* 0x000ede0000300a00 */
[----:B------:R-:W-:Y:S02]  /*6d4d0*/  NOP ;  /* 0x0000000000007918 */ /* 0x000fe40000000000 */
[----:B------:R-:W-:Y:S04]  /*6d4e0*/  STL.64 [R1+0xa00], R20 ;  /* 0x000a001401007387 */ /* 0x000fe80000100a00 */
[----:B------:R0:W-:Y:S04]  /*6d4f0*/  STL.64 [R1+0xa08], R22 ;  /* 0x000a081601007387 */ /* 0x0001e80000100a00 */
[----:B0-----:R-:W2:Y:S04]  /*6d500*/  LDL.LU.64 R22, [R1+0x3678] ;  /* 0x0036780001167983 */ /* 0x001ea80000300a00 */
[----:B------:R-:W2:Y:S01]  /*6d510*/  LDL.LU.64 R20, [R1+0x3670] ;  /* 0x0036700001147983 */ /* 0x000ea20000300a00 */
[----:B------:R-:W-:-:S02]  /*6d520*/  IMAD.MOV.U32 R8, RZ, RZ, R29 ;  /* 0x000000ffff087224 */ /* 0x000fc400078e001d */
[----:B------:R-:W-:Y:S01]  /*6d530*/  IMAD.MOV.U32 R9, RZ, RZ, R28 ;  /* 0x000000ffff097224 */ /* 0x000fe200078e001c */
[C---:B---3--:R-:W-:Y:S08]  /*6d540*/  HMMA.16816.F32 R4, R16.reuse, R24, R4 ;  /* 0x000000181004723c */ /* 0x048ff00000001804 */
[----:B--2---:R-:W-:Y:S01]  /*6d550*/  HMMA.16816.F32 R8, R16, R8, R20 ;  /* 0x000000081008723c */ /* 0x004fe20000001814 */
[----:B------:R-:W2:-:S15]  /*6d560*/  LDL.LU R20, [R1+0x3668] ;  /* 0x0036680001147983 */ /* 0x000e9e0000300800 */
[----:B------:R-:W-:-:S03]  /*6d570*/  NOP ;  /* 0x0000000000007918 */ /* 0x000fc60000000000 */
[----:B------:R-:W-:Y:S01]  /*6d580*/  IMAD.MOV.U32 R29, RZ, RZ, R11 ;  /* 0x000000ffff1d7224 */ /* 0x000fe200078e000b */
[----:B------:R0:W-:Y:S04]  /*6d590*/  STL.64 [R1+0x9f0], R8 ;  /* 0x0009f00801007387 */ /* 0x0001e80000100a00 */
[----:B------:R1:W-:Y:S04]  /*6d5a0*/  STL [R1+0x9f8], R10 ;  /* 0x0009f80a01007387 */ /* 0x0003e80000100800 */
[----:B------:R-:W-:Y:S04]  /*6d5b0*/  STL [R1+0x2d68], R29 ;  /* 0x002d681d01007387 */ /* 0x000fe80000100800 */
[----:B------:R-:W-:Y:S04]  /*6d5c0*/  STL.64 [R1+0x9e0], R4 ;  /* 0x0009e00401007387 */ /* 0x000fe80000100a00 */
[----:B------:R-:W-:Y:S04]  /*6d5d0*/  STL.64 [R1+0x9e8], R6 ;  /* 0x0009e80601007387 */ /* 0x000fe80000100a00 */
[----:B------:R-:W3:Y:S01]  /*6d5e0*/  LDL.64 R12, [R1+0x20] ;  /* 0x00002000010c7983 */ /* 0x000ee20000100a00 */
[----:B------:R-:W-:-:S02]  /*6d5f0*/  IMAD.MOV.U32 R25, RZ, RZ, R15 ;  /* 0x000000ffff197224 */ /* 0x000fc400078e000f */
[----:B--2---:R-:W-:Y:S01]  /*6d600*/  IMAD.MOV.U32 R24, RZ, RZ, R20 ;  /* 0x000000ffff187224 */ /* 0x004fe200078e0014 */
[----:B---3--:R-:W-:Y:S04]  /*6d610*/  STL.64 [R1+0x3620], R12 ;  /* 0x0036200c01007387 */ /* 0x008fe80000100a00 */
[----:B------:R-:W-:Y:S04]  /*6d620*/  STL.64 [R1+0x35f8], R24 ;  /* 0x0035f81801007387 */ /* 0x000fe80000100a00 */
[----:B0-----:R-:W2:Y:S04]  /*6d630*/  LDL.LU R8, [R1+0x2c0] ;  /* 0x0002c00001087983 */ /* 0x001ea80000300800 */
[----:B------:R-:W2:Y:S04]  /*6d640*/  LDL.LU R9, [R1+0x2c4] ;  /* 0x0002c40001097983 */ /* 0x000ea80000300800 */
[----:B-1----:R-:W3:Y:S04]  /*6d650*/  LDL.LU R10, [R1+0x2c8] ;  /* 0x0002c800010a7983 */ /* 0x002ee80000300800 */
[----:B------:R-:W3:Y:S04]  /*6d660*/  LDL.LU R11, [R1+0x2cc] ;  /* 0x0002cc00010b7983 */ /* 0x000ee80000300800 */
        /* <DEDUP_REMOVED lines=10> */
[----:B------:R-:W4:Y:S01]  /*6d710*/  LDL.64 R12, [R1+0x30] ;  /* 0x00003000010c7983 */ /* 0x000f220000100a00 */
[----:B------:R-:W-:Y:S01]  /*6d720*/  IMAD.MOV.U32 R24, RZ, RZ, R2 ;  /* 0x000000ffff187224 */ /* 0x000fe200078e0002 */
[----:B------:R-:W-:-:S02]  /*6d730*/  MOV R25, R0 ;  /* 0x0000000000197202 */ /* 0x000fc40000000f00 */
[----:B----4-:R0:W-:Y:S04]  /*6d740*/  STL.64 [R1+0x3628], R12 ;  /* 0x0036280c01007387 */ /* 0x0101e80000100a00 */
[----:B0-----:R-:W4:Y:S04]  /*6d750*/  LDL.64 R12, [R1+0x40] ;  /* 0x00004000010c7983 */ /* 0x001f280000100a00 */
[----:B------:R0:W-:Y:S04]  /*6d760*/  STL.64 [R1+0x3618], R24 ;  /* 0x0036181801007387 */ /* 0x0001e80000100a00 */
[----:B0-----:R-:W2:Y:S04]  /*6d770*/  LDL.LU R24, [R1+0x340] ;  /* 0x0003400001187983 */ /* 0x001ea80000300800 */
[----:B------:R-:W2:Y:S04]  /*6d780*/  LDL.LU R25, [R1+0x344] ;  /* 0x0003440001197983 */ /* 0x000ea80000300800 */
[----:B------:R-:W2:Y:S04]  /*6d790*/  LDL.LU R26, [R1+0x348] ;  /* 0x00034800011a7983 */ /* 0x000ea80000300800 */
[----:B------:R-:W2:Y:S01]  /*6d7a0*/  LDL.LU R27, [R1+0x34c] ;  /* 0x00034c00011b7983 */ /* 0x000ea20000300800 */
[----:B------:R-:W-:-:S02]  /*6d7b0*/  IMAD.MOV.U32 R4, RZ, RZ, R14 ;  /* 0x000000ffff047224 */ /* 0x000fc400078e000e */
[----:B------:R-:W-:Y:S01]  /*6d7c0*/  IMAD.MOV.U32 R5, RZ, RZ, R3 ;  /* 0x000000ffff057224 */ /* 0x000fe200078e0003 */
        /* <DEDUP_REMOVED lines=12> */
[----:B------:R-:W-:Y:S03]  /*6d890*/  HMMA.16816.F32 R4, R16, R4, R20 ;  /* 0x000000041004723c */ /* 0x000fe60000001814 */
[----:B--2---:R-:W-:Y:S04]  /*6d8a0*/  STL.64 [R1+0x3608], R10 ;  /* 0x0036080a01007387 */ /* 0x004fe80000100a00 */
[----:B---3--:R0:W-:Y:S04]  /*6d8b0*/  STL.64 [R1+0x3600], R8 ;  /* 0x0036000801007387 */ /* 0x0081e80000100a00 */
[----:B0-----:R-:W2:Y:S04]  /*6d8c0*/  LDL.LU R8, [R1+0x2f0] ;  /* 0x0002f00001087983 */ /* 0x001ea80000300800 */
[----:B------:R-:W2:Y:S04]  /*6d8d0*/  LDL.LU R9, [R1+0x2f4] ;  /* 0x0002f40001097983 */ /* 0x000ea80000300800 */
[----:B------:R-:W2:Y:S04]  /*6d8e0*/  LDL.LU R10, [R1+0x2f8] ;  /* 0x0002f800010a7983 */ /* 0x000ea80000300800 */
[----:B------:R-:W2:Y:S04]  /*6d8f0*/  LDL.LU R11, [R1+0x2fc] ;  /* 0x0002fc00010b7983 */ /* 0x000ea80000300800 */
[----:B------:R-:W3:Y:S04]  /*6d900*/  LDL.LU.64 R22, [R1+0x3660] ;  /* 0x0036600001167983 */ /* 0x000ee80000300a00 */
[----:B------:R-:W3:Y:S04]  /*6d910*/  LDL.LU.64 R20, [R1+0x3658] ;  /* 0x0036580001147983 */ /* 0x000ee80000300a00 */
[----:B------:R0:W-:Y:S04]  /*6d920*/  STL.64 [R1+0x9d0], R4 ;  /* 0x0009d00401007387 */ /* 0x0001e80000100a00 */
[----:B------:R-:W-:Y:S04]  /*6d930*/  STL [R1+0x9d8], R6 ;  /* 0x0009d80601007387 */ /* 0x000fe80000100800 */
[----:B0-----:R-:W3:Y:S01]  /*6d940*/  LDL.LU.64 R4, [R1+0x3650] ;  /* 0x0036500001047983 */ /* 0x001ee20000300a00 */
[----:B------:R-:W-:-:S05]  /*6d950*/  IMAD.MOV.U32 R29, RZ, RZ, R7 ;  /* 0x000000ffff1d7224 */ /* 0x000fca00078e0007 */
[----:B------:R-:W-:Y:S01]  /*6d960*/  STL [R1+0x2e80], R29 ;  /* 0x002e801d01007387 */ /* 0x000fe20000100800 */
[----:B---3--:R-:W-:Y:S03]  /*6d970*/  HMMA.16816.F32 R16, R16, R4, R20 ;  /* 0x000000041010723c */ /* 0x008fe60000001814 */
[----:B------:R-:W3:Y:S04]  /*6d980*/  LDL.LU.64 R22, [R1+0x3648] ;  /* 0x0036480001167983 */ /* 0x000ee80000300a00 */
[----:B------:R-:W3:Y:S01]  /*6d990*/  LDL.LU.64 R20, [R1+0x3640] ;  /* 0x0036400001147983 */ /* 0x000ee20000300a00 */
[----:B----4-:R-:W-:Y:S02]  /*6d9a0*/  IMAD.MOV.U32 R2, RZ, RZ, R12 ;  /* 0x000000ffff027224 */ /* 0x010fe400078e000c */
[----:B------:R-:W-:-:S09]  /*6d9b0*/  IMAD.MOV.U32 R0, RZ, RZ, R13 ;  /* 0x000000ffff007224 */ /* 0x000fd200078e000d */
        /* <DEDUP_REMOVED lines=11> */
[----:B---3--:R-:W-:-:S15]  /*6da70*/  HMMA.16816.F32 R24, R20, R12, R24 ;  /* 0x0000000c1418723c */ /* 0x008fde0000001818 */
[----:B------:R-:W-:-:S04]  /*6da80*/  NOP ;  /* 0x0000000000007918 */ /* 0x000fc80000000000 */
[----:B------:R-:W-:Y:S04]  /*6da90*/  STL.64 [R1+0x920], R24 ;  /* 0x0009201801007387 */ /* 0x000fe80000100a00 */
[----:B------:R0:W-:Y:S04]  /*6daa0*/  STL.64 [R1+0x928], R26 ;  /* 0x0009281a01007387 */ /* 0x0001e80000100a00 */
[----:B0-----:R-:W3:Y:S04]  /*6dab0*/  LDL.LU.64 R26, [R1+0x3638] ;  /* 0x00363800011a7983 */ /* 0x001ee80000300a00 */
[----:B------:R-:W3:Y:S04]  /*6dac0*/  LDL.LU.64 R24, [R1+0x3630] ;  /* 0x0036300001187983 */ /* 0x000ee80000300a00 */
[----:B------:R-:W2:Y:S02]  /*6dad0*/  LDL.LU.64 R12, [R1+0x3628] ;  /* 0x00362800010c7983 */ /* 0x000ea40000300a00 */
[----:B--2---:R-:W-:Y:S01]  /*6dae0*/  HMMA.16816.F32 R4, R20, R12, R4 ;  /* 0x0000000c1404723c */ /* 0x004fe20000001804 */
[----:B------:R-:W-:-:S15]  /*6daf0*/  IMAD.MOV.U32 R3, RZ, RZ, R13 ;  /* 0x000000ffff037224 */ /* 0x000fde00078e000d */
[----:B------:R-:W-:-:S03]  /*6db00*/  NOP ;  /* 0x0000000000007918 */ /* 0x000fc60000000000 */
[----:B------:R0:W-:Y:S04]  /*6db10*/  STL.64 [R1+0x910], R4 ;  /* 0x0009100401007387 */ /* 0x0001e80000100a00 */
[----:B------:R-:W-:Y:S01]  /*6db20*/  STL.64 [R1+0x918], R6 ;  /* 0x0009180601007387 */ /* 0x000fe20000100a00 */
[----:B0-----:R-:W-:-:S03]  /*6db30*/  IMAD.MOV.U32 R4, RZ, RZ, R12 ;  /* 0x000000ffff047224 */ /* 0x001fc600078e000c */
[----:B------:R-:W3:Y:S02]  /*6db40*/  LDL.LU.64 R12, [R1+0x3620] ;  /* 0x00362000010c7983 */ /* 0x000ee40000300a00 */
[----:B---3--:R-:W-:-:S15]  /*6db50*/  HMMA.16816.F32 R24, R20, R12, R24 ;  /* 0x0000000c1418723c */ /* 0x008fde0000001818 */
[----:B------:R-:W-:-:S04]  /*6db60*/  NOP ;  /* 0x0000000000007918 */ /* 0x000fc80000000000 */
[----:B------:R0:W-:Y:S04]  /*6db70*/  STL.64 [R1+0x900], R24 ;  /* 0x0009001801007387 */ /* 0x0001e80000100a00 */
[----:B------:R-:W-:Y:S04]  /*6db80*/  STL.64 [R1+0x908], R26 ;  /* 0x0009081a01007387 */ /* 0x000fe80000100a00 */
[----:B0-----:R-:W2:Y:S01]  /*6db90*/  LDL.LU.64 R24, [R1+0x3618] ;  /* 0x0036180001187983 */ /* 0x001ea20000300a00 */
[----:B------:R-:W-:Y:S02]  /*6dba0*/  IMAD.MOV.U32 R6, RZ, RZ, R12 ;  /* 0x000000ffff067224 */ /* 0x000fe400078e000c */
[----:B------:R-:W-:-:S02]  /*6dbb0*/  IMAD.MOV.U32 R5, RZ, RZ, R13 ;  /* 0x000000ffff057224 */ /* 0x000fc400078e000d */
[----:B------:R-:W3:Y:S04]  /*6dbc0*/  LDL.LU.64 R12, [R1+0x3610] ;  /* 0x00361000010c7983 */ /* 0x000ee80000300a00 */
[----:B------:R-:W-:Y:S04]  /*6dbd0*/  STL [R1+0x35c0], R6 ;  /* 0x0035c00601007387 */ /* 0x000fe80000100800 */
        /* <DEDUP_REMOVED lines=8> */
[----:B------:R0:W-:Y:S04]  /*6dc60*/  STL.64 [R1+0x8f0], R24 ;  /* 0x0008f01801007387 */ /* 0x0001e80000100a00 */
[----:B------:R2:W-:Y:S04]  /*6dc70*/  STL.64 [R1+0x8f8], R26 ;  /* 0x0008f81a01007387 */ /* 0x0005e80000100a00 */
[----:B0-----:R-:W2:Y:S01]  /*6dc80*/  LDL.LU.64 R24, [R1+0x35f8] ;  /* 0x0035f80001187983 */ /* 0x001ea20000300a00 */
[----:B------:R-:W0:Y:S01]  /*6dc90*/  S2R R14, SR_TID.X ;  /* 0x00000000000e7919 */ /* 0x000e220000002100 */
[----:B--2---:R-:W-:Y:S02]  /*6dca0*/  HMMA.16816.F32 R24, R20, R24, R8 ;  /* 0x000000181418723c */ /* 0x004fe40000001808 */
[----:B------:R-:W3:Y:S04]  /*6dcb0*/  LDL.LU.64 R10, [R1+0x35f0] ;  /* 0x0035f000010a7983 */ /* 0x000ee80000300a00 */
[----:B------:R-:W3:-:S13]  /*6dcc0*/  LDL.LU.64 R8, [R1+0x35e8] ;  /* 0x0035e80001087983 */ /* 0x000eda0000300a00 */
[----:B------:R-:W-:Y:S04]  /*6dcd0*/  STL.64 [R1+0x8e0], R24 ;  /* 0x0008e01801007387 */ /* 0x000fe80000100a00 */
[----:B------:R1:W-:Y:S04]  /*6dce0*/  STL.64 [R1+0x8e8], R26 ;  /* 0x0008e81a01007387 */ /* 0x0003e80000100a00 */
[----:B-1----:R-:W2:Y:S04]  /*6dcf0*/  LDL.LU.64 R26, [R1+0x35e0] ;  /* 0x0035e000011a7983 */ /* 0x002ea80000300a00 */
        /* <DEDUP_REMOVED lines=13> */
[C---:B---3--:R-:W-:Y:S03]  /*6ddd0*/  HMMA.16816.F32 R8, R20.reuse, R12, R8 ;  /* 0x0000000c1408723c */ /* 0x048fe60000001808 */
[----:B--2---:R-:W-:Y:S04]  /*6dde0*/  STL.64 [R1+0x34f0], R26 ;  /* 0x0034f01a01007387 */ /* 0x004fe80000100a00 */
[----:B------:R1:W-:Y:S04]  /*6ddf0*/  STL.64 [R1+0x34e8], R24 ;  /* 0x0034e81801007387 */ /* 0x0003e80000100a00 */
[----:B-1----:R-:W2:Y:S04]  /*6de00*/  LDL.64 R24, [R1+0x50] ;  /* 0x0000500001187983 */ /* 0x002ea80000100a00 */
[----:B0-----:R-:W-:Y:S04]  /*6de10*/  STL.64 [R1+0x3428], R18 ;  /* 0x0034281201007387 */ /* 0x001fe80000100a00 */
[----:B------:R0:W-:Y:S04]  /*6de20*/  STL.64 [R1+0x3420], R16 ;  /* 0x0034201001007387 */ /* 0x0001e80000100a00 */
[----:B0-----:R-:W3:Y:S04]  /*6de30*/  LDL.64 R16, [R1+0x1f0] ;  /* 0x0001f00001107983 */ /* 0x001ee80000100a00 */
[----:B------:R-:W-:Y:S04]  /*6de40*/  STL.64 [R1+0x9c0], R8 ;  /* 0x0009c00801007387 */ /* 0x000fe80000100a00 */
[----:B------:R0:W-:Y:S04]  /*6de50*/  STL.64 [R1+0x9c8], R10 ;  /* 0x0009c80a01007387 */ /* 0x0001e80000100a00 */
[----:B0-----:R-:W4:Y:S04]  /*6de60*/  LDL.LU.64 R10, [R1+0x35d0] ;  /* 0x0035d000010a7983 */ /* 0x001f280000300a00 */
[----:B------:R-:W2:Y:S04]  /*6de70*/  LDL.LU.64 R8, [R1+0x35c8] ;  /* 0x0035c80001087983 */ /* 0x000ea80000300a00 */
[----:B------:R-:W-:Y:S04]  /*6de80*/  STL [R1+0x34d8], R12 ;  /* 0x0034d80c01007387 */ /* 0x000fe80000100800 */
[----:B------:R0:W-:Y:S04]  /*6de90*/  STL [R1+0x34d4], R13 ;  /* 0x0034d40d01007387 */ /* 0x0001e80000100800 */
[----:B0-----:R-:W3:Y:S01]  /*6dea0*/  LDL.64 R12, [R1+0x200] ;  /* 0x00020000010c7983 */ /* 0x001ee20000100a00 */
[----:B--2---:R-:W-:-:S15]  /*6deb0*/  HMMA.16816.F32 R4, R20, R8, R4 ;  /* 0x000000081404723c */ /* 0x004fde0000001804 */
[----:B------:R-:W-:-:S04]  /*6dec0*/  NOP ;  /* 0x0000000000007918 */ /* 0x000fc80000000000 */
[----:B------:R-:W-:Y:S04]  /*6ded0*/  STL.64 [R1+0x9b0], R4 ;  /* 0x0009b00401007387 */ /* 0x000fe80000100a00 */
[----:B------:R0:W-:Y:S04]  /*6dee0*/  STL.64 [R1+0x9b8], R6 ;  /* 0x0009b80601007387 */ /* 0x0001e80000100a00 */
[----:B0-----:R-:W2:Y:S04]  /*6def0*/  LDL.LU R6, [R1+0x35c0] ;  /* 0x0035c00001067983 */ /* 0x001ea80000300800 */
[----:B------:R-:W2:Y:S04]  /*6df00*/  LDL.LU.64 R4, [R1+0x35b8] ;  /* 0x0035b80001047983 */ /* 0x000ea80000300a00 */
[----:B----4-:R-:W-:Y:S04]  /*6df10*/  STL.64 [R1+0x34c8], R10 ;  /* 0x0034c80a01007387 */ /* 0x010fe80000100a00 */
[----:B------:R0:W-:Y:S04]  /*6df20*/  STL.64 [R1+0x34c0], R8 ;  /* 0x0034c00801007387 */ /* 0x0001e80000100a00 */
[----:B0-----:R-:W4:Y:S04]  /*6df30*/  LDL.LU R8, [R1+0x2a0] ;  /* 0x0002a00001087983 */ /* 0x001f280000300800 */
[----:B------:R-:W4:Y:S04]  /*6df40*/  LDL.LU R9, [R1+0x2a4] ;  /* 0x0002a40001097983 */ /* 0x000f280000300800 */
[----:B------:R-:W4:Y:S04]  /*6df50*/  LDL.LU R10, [R1+0x2a8] ;  /* 0x0002a800010a7983 */ /* 0x000f280000300800 */
[----:B------:R-:W4:Y:S02]  /*6df60*/  LDL.LU R11, [R1+0x2ac] ;  /* 0x0002ac00010b7983 */ /* 0x000f240000300800 */
[----:B----4-:R-:W-:-:S15]  /*6df70*/  HMMA.16816.F32 R8, R20, R24, R8 ;  /* 0x000000181408723c */ /* 0x010fde0000001808 */
[----:B------:R-:W-:-:S04]  /*6df80*/  NOP ;  /* 0x0000000000007918 */ /* 0x000fc80000000000 */
[----:B------:R0:W-:Y:S04]  /*6df90*/  STL.64 [R1+0x9a0], R8 ;  /* 0x0009a00801007387 */ /* 0x0001e80000100a00 */
[----:B------:R-:W-:Y:S01]  /*6dfa0*/  STL.64 [R1+0x9a8], R10 ;  /* 0x0009a80a01007387 */ /* 0x000fe20000100a00 */
[----:B0-----:R-:W-:Y:S01]  /*6dfb0*/  MOV R9, R24 ;  /* 0x0000001800097202 */ /* 0x001fe20000000f00 */
[----:B------:R-:W-:Y:S02]  /*6dfc0*/  IMAD.MOV.U32 R8, RZ, RZ, R25 ;  /* 0x000000ffff087224 */ /* 0x000fe400078e0019 */
[----:B------:R-:W4:Y:S04]  /*6dfd0*/  LDL.64 R24, [R1] ;  /* 0x0000000001187983 */ /* 0x000f280000100a00 */
[----:B----4-:R0:W-:Y:S04]  /*6dfe0*/  STL.64 [R1+0x3508], R24 ;  /* 0x0035081801007387 */ /* 0x0101e80000100a00 */
[----:B0-----:R-:W4:Y:S04]  /*6dff0*/  LDL.64 R24, [R1+0x210] ;  /* 0x0002100001187983 */ /* 0x001f280000100a00 */
[----:B------:R0:W-:Y:S04]  /*6e000*/  STL [R1+0x34e0], R8 ;  /* 0x0034e00801007387 */ /* 0x0001e80000100800 */
[----:B------:R1:W-:Y:S04]  /*6e010*/  STL [R1+0x34dc], R9 ;  /* 0x0034dc0901007387 */ /* 0x0003e80000100800 */
[----:B0-----:R-:W4:Y:S04]  /*6e020*/  LDL.LU R8, [R1+0x290] ;  /* 0x0002900001087983 */ /* 0x001f280000300800 */
[----:B-1----:R-:W4:Y:S04]  /*6e030*/  LDL.LU R9, [R1+0x294] ;  /* 0x0002940001097983 */ /* 0x002f280000300800 */
[----:B------:R-:W4:Y:S04]  /*6e040*/  LDL.LU R10, [R1+0x298] ;  /* 0x00029800010a7983 */ /* 0x000f280000300800 */
[----:B------:R-:W4:Y:S02]  /*6e050*/  LDL.LU R11, [R1+0x29c] ;  /* 0x00029c00010b7983 */ /* 0x000f240000300800 */
[----:B----4-:R-:W-:-:S15]  /*6e060*/  HMMA.16816.F32 R8, R20, R24, R8 ;  /* 0x000000181408723c */ /* 0x010fde0000001808 */
[----:B------:R-:W-:-:S04]  /*6e070*/  NOP ;  /* 0x0000000000007918 */ /* 0x000fc80000000000 */
        /* <DEDUP_REMOVED lines=8> */
[----:B------:R-:W3:Y:S04]  /*6e100*/  LDL.LU R11, [R1+0x27c] ;  /* 0x00027c00010b7983 */ /* 0x000ee80000300800 */
[----:B------:R-:W4:Y:S04]  /*6e110*/  LDL.64 R24, [R1+0x10] ;  /* 0x0000100001187983 */ /* 0x000f280000100a00 */
[----:B----4-:R0:W-:Y:S04]  /*6e120*/  STL.64 [R1+0x3520], R24 ;  /* 0x0035201801007387 */ /* 0x0101e80000100a00 */
[----:B0-----:R-:W4:Y:S04]  /*6e130*/  LDL.LU R24, [R1+0x280] ;  /* 0x0002800001187983 */ /* 0x001f280000300800 */
[----:B------:R-:W4:Y:S04]  /*6e140*/  LDL.LU R25, [R1+0x284] ;  /* 0x0002840001197983 */ /* 0x000f280000300800 */
[----:B------:R-:W4:Y:S04]  /*6e150*/  LDL.LU R26, [R1+0x288] ;  /* 0x00028800011a7983 */ /* 0x000f280000300800 */
[----:B------:R-:W4:Y:S01]  /*6e160*/  LDL.LU R27, [R1+0x28c] ;  /* 0x00028c00011b7983 */ /* 0x000f220000300800 */
[----:B---3--:R-:W-:Y:S01]  /*6e170*/  HMMA.16816.F32 R8, R20, R16, R8 ;  /* 0x000000101408723c */ /* 0x008fe20000001808 */
[----:B------:R-:W-:-:S02]  /*6e180*/  IMAD.MOV.U32 R28, RZ, RZ, R12 ;  /* 0x000000ffff1c7224 */ /* 0x000fc400078e000c */
[----:B------:R-:W-:-:S05]  /*6e190*/  IMAD.MOV.U32 R15, RZ, RZ, R13 ;  /* 0x000000ffff0f7224 */ /* 0x000fca00078e000d */
[----:B----4-:R-:W-:Y:S01]  /*6e1a0*/  HMMA.16816.F32 R24, R20, R12, R24 ;  /* 0x0000000c1418723c */ /* 0x010fe20000001818 */
[----:B------:R-:W-:Y:S02]  /*6e1b0*/  IMAD.MOV.U32 R12, RZ, RZ, R16 ;  /* 0x000000ffff0c7224 */ /* 0x000fe400078e0010 */
[----:B------:R-:W-:-:S15]  /*6e1c0*/  IMAD.MOV.U32 R13, RZ, RZ, R17 ;  /* 0x000000ffff0d7224 */ /* 0x000fde00078e0011 */
[----:B------:R-:W-:Y:S01]  /*6e1d0*/  NOP ;  /* 0x0000000000007918 */ /* 0x000fe20000000000 */
[----:B------:R2:W-:Y:S04]  /*6e1e0*/  STL.64 [R1+0x940], R24 ;  /* 0x0009401801007387 */ /* 0x0005e80000100a00 */
[----:B------:R-:W-:Y:S04]  /*6e1f0*/  STL.64 [R1+0x948], R26 ;  /* 0x0009481a01007387 */ /* 0x000fe80000100a00 */
[----:B------:R-:W-:Y:S04]  /*6e200*/  STL [R1+0x34d0], R28 ;  /* 0x0034d01c01007387 */ /* 0x000fe80000100800 */
[----:B------:R-:W-:Y:S04]  /*6e210*/  STL.64 [R1+0x960], R8 ;  /* 0x0009600801007387 */ /* 0x000fe80000100a00 */
[----:B------:R-:W-:Y:S01]  /*6e220*/  STL.64 [R1+0x968], R10 ;  /* 0x0009680a01007387 */ /* 0x000fe20000100a00 */
[----:B--2---:R-:W-:-:S02]  /*6e230*/  IMAD.MOV.U32 R24, RZ, RZ, R6 ;  /* 0x000000ffff187224 */ /* 0x004fc400078e0006 */
[----:B------:R-:W-:-:S05]  /*6e240*/  IMAD.MOV.U32 R25, RZ, RZ, R5 ;  /* 0x000000ffff197224 */ /* 0x000fca00078e0005 */
[----:B------:R0:W-:Y:S02]  /*6e250*/  STL.64 [R1+0x3538], R24 ;  /* 0x0035381801007387 */ /* 0x0001e40000100a00 */
[----:B0-----:R-:W-:Y:S01]  /*6e260*/  MOV R24, R4 ;  /* 0x0000000400187202 */ /* 0x001fe20000000f00 */
[----:B------:R-:W-:-:S05]  /*6e270*/  IMAD.MOV.U32 R25, RZ, RZ, R3 ;  /* 0x000000ffff197224 */ /* 0x000fca00078e0003 */
[----:B------:R0:W-:Y:S04]  /*6e280*/  STL.64 [R1+0x3550], R24 ;  /* 0x0035501801007387 */ /* 0x0001e80000100a00 */
[----:B------:R-:W-:Y:S04]  /*6e290*/  STL [R1+0x3500], R15 ;  /* 0x0035000f01007387 */ /* 0x000fe80000100800 */
[----:B------:R1:W-:Y:S01]  /*6e2a0*/  STL.64 [R1+0x34f8], R12 ;  /* 0x0034f80c01007387 */ /* 0x0003e20000100a00 */
[----:B0-----:R-:W-:Y:S02]  /*6e2b0*/  IMAD.MOV.U32 R24, RZ, RZ, R2 ;  /* 0x000000ffff187224 */ /* 0x001fe400078e0002 */
[----:B------:R-:W-:Y:S01]  /*6e2c0*/  IMAD.MOV.U32 R25, RZ, RZ, R0 ;  /* 0x000000ffff197224 */ /* 0x000fe200078e0000 */
[----:B-1----:R-:W2:Y:S04]  /*6e2d0*/  LDL.LU R12, [R1+0x70] ;  /* 0x00007000010c7983 */ /* 0x002ea80000300800 */
[----:B------:R-:W2:Y:S04]  /*6e2e0*/  LDL.LU R13, [R1+0x74] ;  /* 0x00007400010d7983 */ /* 0x000ea80000300800 */
[----:B------:R-:W3:Y:S04]  /*6e2f0*/  LDL.LU R14, [R1+0x78] ;  /* 0x00007800010e7983 */ /* 0x000ee80000300800 */
[----:B------:R-:W3:Y:S04]  /*6e300*/  LDL.LU R15, [R1+0x7c] ;  /* 0x00007c00010f7983 */ /* 0x000ee80000300800 */
[----:B------:R-:W-:Y:S04]  /*6e310*/  STL.64 [R1+0x3588], R24 ;  /* 0x0035881801007387 */ /* 0x000fe80000100a00 */
[----:B------:R-:W4:Y:S04]  /*6e320*/  LDL.LU R8, [R1+0xc0] ;  /* 0x0000c00001087983 */ /* 0x000f280000300800 */
[----:B------:R-:W4:Y:S04]  /*6e330*/  LDL.LU R9, [R1+0xc4] ;  /* 0x0000c40001097983 */ /* 0x000f280000300800 */
[----:B------:R-:W2:Y:S04]  /*6e340*/  LDL.LU R10, [R1+0xc8] ;  /* 0x0000c800010a7983 */ /* 0x000ea80000300800 */
[----:B------:R-:W2:Y:S04]  /*6e350*/  LDL.LU R11, [R1+0xcc] ;  /* 0x0000cc00010b7983 */ /* 0x000ea80000300800 */
[----:B--2---:R-:W-:Y:S04]  /*6e360*/  STL.64 [R1+0x3598], R10 ;  /* 0x0035980a01007387 */ /* 0x004fe80000100a00 */
[----:B----4-:R0:W-:Y:S04]  /*6e370*/  STL.64 [R1+0x3590], R8 ;  /* 0x0035900801007387 */ /* 0x0101e80000100a00 */
[----:B0-----:R-:W2:Y:S04]  /*6e380*/  LDL.64 R8, [R1+0x1d0] ;  /* 0x0001d00001087983 */ /* 0x001ea80000100a00 */
[----:B--2---:R0:W-:Y:S04]  /*6e390*/  STL.64 [R1+0x35b0], R8 ;  /* 0x0035b00801007387 */ /* 0x0041e80000100a00 */
[----:B------:R-:W2:Y:S04]  /*6e3a0*/  LDL.LU R24, [R1+0x240] ;  /* 0x0002400001187983 */ /* 0x000ea80000300800 */
[----:B------:R-:W2:Y:S04]  /*6e3b0*/  LDL.LU R25, [R1+0x244] ;  /* 0x0002440001197983 */ /* 0x000ea80000300800 */
[----:B------:R-:W4:Y:S04]  /*6e3c0*/  LDL.LU R26, [R1+0x248] ;  /* 0x00024800011a7983 */ /* 0x000f280000300800 */
[----:B------:R-:W4:Y:S04]  /*6e3d0*/  LDL.LU R27, [R1+0x24c] ;  /* 0x00024c00011b7983 */ /* 0x000f280000300800 */
[----:B------:R-:W2:Y:S04]  /*6e3e0*/  LDL.LU R16, [R1+0x260] ;  /* 0x0002600001107983 */ /* 0x000ea80000300800 */
[----:B------:R-:W3:Y:S04]  /*6e3f0*/  LDL.LU R17, [R1+0x264] ;  /* 0x0002640001117983 */ /* 0x000ee80000300800 */
[----:B------:R-:W3:Y:S04]  /*6e400*/  LDL.LU R18, [R1+0x268] ;  /* 0x0002680001127983 */ /* 0x000ee80000300800 */
[----:B------:R-:W3:Y:S04]  /*6e410*/  LDL.LU R19, [R1+0x26c] ;  /* 0x00026c0001137983 */ /* 0x000ee80000300800 */
[----:B0-----:R-:W3:Y:S04]  /*6e420*/  LDL.64 R8, [R1+0x1e0] ;  /* 0x0001e00001087983 */ /* 0x001ee80000100a00 */
[----:B----4-:R-:W-:Y:S04]  /*6e430*/  STL.64 [R1+0x35a8], R26 ;  /* 0x0035a81a01007387 */ /* 0x010fe80000100a00 */
[----:B--2---:R0:W-:Y:S04]  /*6e440*/  STL.64 [R1+0x35a0], R24 ;  /* 0x0035a01801007387 */ /* 0x0041e80000100a00 */
[----:B0-----:R-:W2:Y:S04]  /*6e450*/  LDL.LU R24, [R1+0x250] ;  /* 0x0002500001187983 */ /* 0x001ea80000300800 */
[----:B------:R-:W2:Y:S04]  /*6e460*/  LDL.LU R25, [R1+0x254] ;  /* 0x0002540001197983 */ /* 0x000ea80000300800 */
[----:B------:R-:W2:Y:S04]  /*6e470*/  LDL.LU R26, [R1+0x258] ;  /* 0x00025800011a7983 */ /* 0x000ea80000300800 */
[----:B------:R-:W2:Y:S04]  /*6e480*/  LDL.LU R27, [R1+0x25c] ;  /* 0x00025c00011b7983 */ /* 0x000ea80000300800 */
[----:B------:R-:W4:Y:S04]  /*6e490*/  LDL.64 R4, [R1+0x1c0] ;  /* 0x0001c00001047983 */ /* 0x000f280000100a00 */
[----:B---3--:R-:W-:Y:S04]  /*6e4a0*/  STL.64 [R1+0x3518], R14 ;  /* 0x0035180e01007387 */ /* 0x008fe80000100a00 */
        /* <DEDUP_REMOVED lines=28> */
[----:B------:R-:W3:Y:S02]  /*6e670*/  LDL.LU.64 R8, [R1+0x35b0] ;  /* 0x0035b00001087983 */ /* 0x000ee40000300a00 */
        /* <DEDUP_REMOVED lines=9> */
[----:B------:R-:W2:Y:S01]  /*6e710*/  LDL.LU.64 R8, [R1+0x3590] ;  /* 0x0035900001087983 */ /* 0x000ea20000300a00 */
[----:B----4-:R-:W-:Y:S02]  /*6e720*/  IMAD.MOV.U32 R19, RZ, RZ, R4 ;  /* 0x000000ffff137224 */ /* 0x010fe400078e0004 */
[----:B------:R-:W-:Y:S01]  /*6e730*/  IMAD.MOV.U32 R18, RZ, RZ, R5 ;  /* 0x000000ffff127224 */ /* 0x000fe200078e0005 */
[----:B---3--:R-:W-:-:S15]  /*6e740*/  HMMA.16816.F32 R24, R20, R4, R24 ;  /* 0x000000041418723c */ /* 0x008fde0000001818 */
[----:B------:R-:W-:-:S04]  /*6e750*/  NOP ;  /* 0x0000000000007918 */ /* 0x000fc80000000000 */
[----:B------:R0:W-:Y:S04]  /*6e760*/  STL.64 [R1+0x950], R24 ;  /* 0x0009501801007387 */ /* 0x0001e80000100a00 */
[----:B------:R-:W-:Y:S04]  /*6e770*/  STL.64 [R1+0x958], R26 ;  /* 0x0009581a01007387 */ /* 0x000fe80000100a00 */
[----:B0-----:R-:W3:Y:S04]  /*6e780*/  LDL.LU.64 R24, [R1+0x3588] ;  /* 0x0035880001187983 */ /* 0x001ee80000300a00 */
[----:B------:R-:W2:Y:S02]  /*6e790*/  LDL.LU.64 R4, [R1+0x3580] ;  /* 0x0035800001047983 */ /* 0x000ea40000300a00 */
[----:B--2---:R-:W-:Y:S02]  /*6e7a0*/  HMMA.16816.F32 R20, R20, R4, R8 ;  /* 0x000000041414723c */ /* 0x004fe40000001808 */
[----:B------:R-:W2:Y:S01]  /*6e7b0*/  LDL.LU.64 R10, [R1+0x3578] ;  /* 0x00357800010a7983 */ /* 0x000ea20000300a00 */
[----:B------:R-:W-:Y:S01]  /*6e7c0*/  MOV R8, R4 ;  /* 0x0000000400087202 */ /* 0x000fe20000000f00 */
[----:B------:R-:W-:-:S15]  /*6e7d0*/  IMAD.MOV.U32 R9, RZ, RZ, R5 ;  /* 0x000000ffff097224 */ /* 0x000fde00078e0005 */
[----:B------:R0:W-:Y:S04]  /*6e7e0*/  STL.64 [R1+0x8c0], R20 ;  /* 0x0008c01401007387 */ /* 0x0001e80000100a00 */
[----:B------:R1:W-:Y:S04]  /*6e7f0*/  STL.64 [R1+0x8c8], R22 ;  /* 0x0008c81601007387 */ /* 0x0003e80000100a00 */
[----:B------:R-:W3:Y:S04]  /*6e800*/  LDL.LU.64 R6, [R1+0x3570] ;  /* 0x0035700001067983 */ /* 0x000ee80000300a00 */
[----:B------:R-:W3:Y:S04]  /*6e810*/  LDL.LU.64 R4, [R1+0x3568] ;  /* 0x0035680001047983 */ /* 0x000ee80000300a00 */
[----:B0-----:R-:W4:Y:S04]  /*6e820*/  LDL.LU R20, [R1+0x60] ;  /* 0x0000600001147983 */ /* 0x001f280000300800 */
[----:B------:R-:W4:Y:S04]  /*6e830*/  LDL.LU R21, [R1+0x64] ;  /* 0x0000640001157983 */ /* 0x000f280000300800 */
[----:B-1----:R-:W4:Y:S04]  /*6e840*/  LDL.LU R22, [R1+0x68] ;  /* 0x0000680001167983 */ /* 0x002f280000300800 */
[----:B------:R-:W4:Y:S01]  /*6e850*/  LDL.LU R23, [R1+0x6c] ;  /* 0x00006c0001177983 */ /* 0x000f220000300800 */
        /* <DEDUP_REMOVED lines=16> */
[----:B------:R-:W-:Y:S04]  /*6e960*/  STL.64 [R1+0x858], R26 ;  /* 0x0008581a01007387 */ /* 0x000fe80000100a00 */
        /* <DEDUP_REMOVED lines=9> */
[----:B------:R-:W3:Y:S02]  /*6ea00*/  LDL.LU.64 R24, [R1+0x3508] ;  /* 0x0035080001187983 */ /* 0x000ee40000300a00 */
[----:B---3--:R-:W-:Y:S01]  /*6ea10*/  HMMA.16816.F32 R12, R4, R24, R12 ;  /* 0x00000018040c723c */ /* 0x008fe2000000180c */
[----:B------:R-:W-:-:S15]  /*6ea20*/  IMAD.MOV.U32 R3, RZ, RZ, R25 ;  /* 0x000000ffff037224 */ /* 0x000fde00078e0019 */
[----:B------:R-:W-:-:S03]  /*6ea30*/  NOP ;  /* 0x0000000000007918 */ /* 0x000fc60000000000 */
[----:B------:R-:W-:Y:S04]  /*6ea40*/  STL.64 [R1+0x7f0], R12 ;  /* 0x0007f00c01007387 */ /* 0x000fe80000100a00 */
[----:B------:R0:W-:Y:S04]  /*6ea50*/  STL.64 [R1+0x7f8], R14 ;  /* 0x0007f80e01007387 */ /* 0x0001e80000100a00 */
[----:B0-----:R-:W3:Y:S04]  /*6ea60*/  LDL.LU R15, [R1+0x3500] ;  /* 0x00350000010f7983 */ /* 0x001ee80000300800 */
[----:B------:R-:W2:Y:S01]  /*6ea70*/  LDL.LU.64 R12, [R1+0x34f8] ;  /* 0x0034f800010c7983 */ /* 0x000ea20000300a00 */
[----:B------:R-:W-:-:S03]  /*6ea80*/  IMAD.MOV.U32 R14, RZ, RZ, R24 ;  /* 0x000000ffff0e7224 */ /* 0x000fc600078e0018 */
[----:B------:R-:W2:Y:S04]  /*6ea90*/  LDL.LU.64 R26, [R1+0x34f0] ;  /* 0x0034f000011a7983 */ /* 0x000ea80000300a00 */
[----:B------:R-:W4:Y:S02]  /*6eaa0*/  LDL.LU.64 R24, [R1+0x34e8] ;  /* 0x0034e80001187983 */ /* 0x000f240000300a00 */
[----:B----4-:R-:W-:Y:S02]  /*6eab0*/  HMMA.16816.F32 R20, R4, R24, R20 ;  /* 0x000000180414723c */ /* 0x010fe40000001814 */
[----:B--2---:R-:W-:Y:S04]  /*6eac0*/  STL.64 [R1+0x33c8], R26 ;  /* 0x0033c81a01007387 */ /* 0x004fe80000100a00 */
[----:B------:R0:W-:Y:S02]  /*6ead0*/  STL.64 [R1+0x33c0], R24 ;  /* 0x0033c01801007387 */ /* 0x0001e40000100a00 */
[----:B0-----:R-:W-:-:S02]  /*6eae0*/  IMAD.MOV.U32 R24, RZ, RZ, R8 ;  /* 0x000000ffff187224 */ /* 0x001fc400078e0008 */
[----:B------:R-:W-:-:S09]  /*6eaf0*/  IMAD.MOV.U32 R25, RZ, RZ, R9 ;  /* 0x000000ffff197224 */ /* 0x000fd200078e0009 */
[----:B------:R-:W-:Y:S04]  /*6eb00*/  STL.64 [R1+0x690], R20 ;  /* 0x0006901401007387 */ /* 0x000fe80000100a00 */
[----:B------:R-:W-:Y:S04]  /*6eb10*/  STL.64 [R1+0x698], R22 ;  /* 0x0006981601007387 */ /* 0x000fe80000100a00 */
[----:B------:R-:W2:Y:S04]  /*6eb20*/  LDL.LU R8, [R1+0x34e0] ;  /* 0x0034e00001087983 */ /* 0x000ea80000300800 */
[----:B------:R-:W4:Y:S04]  /*6eb30*/  LDL.LU R9, [R1+0x34dc] ;  /* 0x0034dc0001097983 */ /* 0x000f280000300800 */
[----:B------:R0:W-:Y:S02]  /*6eb40*/  STL.64 [R1+0x3430], R24 ;  /* 0x0034301801007387 */ /* 0x0001e40000100a00 */
[----:B0-----:R-:W-:-:S02]  /*6eb50*/  IMAD.MOV.U32 R24, RZ, RZ, R19 ;  /* 0x000000ffff187224 */ /* 0x001fc400078e0013 */
[----:B------:R-:W-:-:S05]  /*6eb60*/  IMAD.MOV.U32 R25, RZ, RZ, R18 ;  /* 0x000000ffff197224 */ /* 0x000fca00078e0012 */
[----:B------:R0:W-:Y:S02]  /*6eb70*/  STL.64 [R1+0x3448], R24 ;  /* 0x0034481801007387 */ /* 0x0001e40000100a00 */
[----:B0-----:R-:W-:Y:S01]  /*6eb80*/  MOV R24, R17 ;  /* 0x0000001100187202 */ /* 0x001fe20000000f00 */
[----:B------:R-:W-:-:S05]  /*6eb90*/  IMAD.MOV.U32 R25, RZ, RZ, R16 ;  /* 0x000000ffff197224 */ /* 0x000fca00078e0010 */
[----:B------:R0:W-:Y:S04]  /*6eba0*/  STL.64 [R1+0x3460], R24 ;  /* 0x0034601801007387 */ /* 0x0001e80000100a00 */
[----:B------:R-:W2:Y:S04]  /*6ebb0*/  LDL.LU R16, [R1+0x310] ;  /* 0x0003100001107983 */ /* 0x000ea80000300800 */
[----:B------:R-:W2:Y:S04]  /*6ebc0*/  LDL.LU R17, [R1+0x314] ;  /* 0x0003140001117983 */ /* 0x000ea80000300800 */
[----:B------:R-:W2:Y:S04]  /*6ebd0*/  LDL.LU R18, [R1+0x318] ;  /* 0x0003180001127983 */ /* 0x000ea80000300800 */
[----:B------:R-:W2:Y:S01]  /*6ebe0*/  LDL.LU R19, [R1+0x31c] ;  /* 0x00031c0001137983 */ /* 0x000ea20000300800 */
[----:B0-----:R-:W-:-:S02]  /*6ebf0*/  IMAD.MOV.U32 R24, RZ, RZ, R12 ;  /* 0x000000ffff187224 */ /* 0x001fc400078e000c */
[----:B------:R-:W-:Y:S01]  /*6ec00*/  IMAD.MOV.U32 R25, RZ, RZ, R13 ;  /* 0x000000ffff197224 */ /* 0x000fe200078e000d */
        /* <DEDUP_REMOVED lines=10> */
[----:B------:R-:W-:-:S05]  /*6ecb0*/  IMAD.MOV.U32 R25, RZ, RZ, R10 ;  /* 0x000000ffff197224 */ /* 0x000fca00078e000a */
[----:B------:R-:W-:Y:S04]  /*6ecc0*/  STL.64 [R1+0x34a0], R24 ;  /* 0x0034a01801007387 */ /* 0x000fe80000100a00 */
[----:B------:R-:W-:Y:S04]  /*6ecd0*/  STL.64 [R1+0x3440], R18 ;  /* 0x0034401201007387 */ /* 0x000fe80000100a00 */
[----:B------:R0:W-:Y:S04]  /*6ece0*/  STL.64 [R1+0x3438], R16 ;  /* 0x0034381001007387 */ /* 0x0001e80000100a00 */
[----:B0-----:R-:W2:Y:S04]  /*6ecf0*/  LDL.LU R16, [R1+0x320] ;  /* 0x0003200001107983 */ /* 0x001ea80000300800 */
[----:B------:R-:W2:Y:S04]  /*6ed00*/  LDL.LU R17, [R1+0x324] ;  /* 0x0003240001117983 */ /* 0x000ea80000300800 */
[----:B------:R-:W2:Y:S04]  /*6ed10*/  LDL.LU R18, [R1+0x328] ;  /* 0x0003280001127983 */ /* 0x000ea80000300800 */
[----:B------:R-:W2:Y:S01]  /*6ed20*/  LDL.LU R19, [R1+0x32c] ;  /* 0x00032c0001137983 */ /* 0x000ea20000300800 */
[----:B----4-:R-:W-:-:S02]  /*6ed30*/  IMAD.MOV.U32 R24, RZ, RZ, R9 ;  /* 0x000000ffff187224 */ /* 0x010fc400078e0009 */
[----:B------:R-:W-:Y:S02]  /*6ed40*/  IMAD.MOV.U32 R25, RZ, RZ, R8 ;  /* 0x000000ffff197224 */ /* 0x000fe400078e0008 */
[----:B------:R-:W4:Y:S04]  /*6ed50*/  LDL.LU R8, [R1+0x230] ;  /* 0x0002300001087983 */ /* 0x000f280000300800 */
[----:B------:R-:W4:Y:S04]  /*6ed60*/  LDL.LU R9, [R1+0x234] ;  /* 0x0002340001097983 */ /* 0x000f280000300800 */
[----:B------:R-:W4:Y:S04]  /*6ed70*/  LDL.LU R10, [R1+0x238] ;  /* 0x00023800010a7983 */ /* 0x000f280000300800 */
[----:B------:R-:W4:Y:S04]  /*6ed80*/  LDL.LU R11, [R1+0x23c] ;  /* 0x00023c00010b7983 */ /* 0x000f280000300800 */
[----:B------:R0:W-:Y:S04]  /*6ed90*/  STL.64 [R1+0x34b8], R24 ;  /* 0x0034b81801007387 */ /* 0x0001e80000100a00 */
[----:B0-----:R-:W3:Y:S04]  /*6eda0*/  LDL.LU R24, [R1+0x220] ;  /* 0x0002200001187983 */ /* 0x001ee80000300800 */
        /* <DEDUP_REMOVED lines=15> */
[----:B------:R-:W0:Y:S02]  /*6eea0*/  S2R R22, SR_TID.X ;  /* 0x0000000000167919 */ /* 0x000e240000002100 */
[C---:B0-----:R-:W-:Y:S01]  /*6eeb0*/  LOP3.LUT R23, R22.reuse, 0x7, RZ, 0xc0, !PT ;  /* 0x0000000716177812 */ /* 0x041fe200078ec0ff */
[----:B------:R-:W-:-:S04]  /*6eec0*/  IMAD.SHL.U32 R21, R22, 0x2, RZ ;  /* 0x0000000216157824 */ /* 0x000fc800078e00ff */
[----:B------:R-:W-:Y:S02]  /*6eed0*/  IMAD R23, R23, 0x110, RZ ;  /* 0x0000011017177824 */ /* 0x000fe400078e02ff */
[----:B------:R-:W-:-:S03]  /*6eee0*/  IMAD.SHL.U32 R22, R22, 0x80, RZ ;  /* 0x0000008016167824 */ /* 0x000fc600078e00ff */
[----:B------:R-:W-:Y:S01]  /*6eef0*/  LOP3.LUT R23, R23, 0x10, R21, 0x78, !PT ;  /* 0x0000001017177812 */ /* 0x000fe200078e7815 */
[----:B--2---:R-:W-:Y:S04]  /*6ef00*/  STL.64 [R1+0x3498], R18 ;  /* 0x0034981201007387 */ /* 0x004fe80000100a00 */
[----:B------:R0:W-:Y:S04]  /*6ef10*/  STL.64 [R1+0x3490], R16 ;  /* 0x0034901001007387 */ /* 0x0001e80000100a00 */
[----:B0-----:R-:W2:Y:S04]  /*6ef20*/  LDL.LU R16, [R1+0x190] ;  /* 0x0001900001107983 */ /* 0x001ea80000300800 */
[----:B------:R-:W2:Y:S04]  /*6ef30*/  LDL.LU R17, [R1+0x194] ;  /* 0x0001940001117983 */ /* 0x000ea80000300800 */
[----:B------:R-:W2:Y:S04]  /*6ef40*/  LDL.LU R18, [R1+0x198] ;  /* 0x0001980001127983 */ /* 0x000ea80000300800 */
[----:B------:R-:W2:Y:S01]  /*6ef50*/  LDL.LU R19, [R1+0x19c] ;  /* 0x00019c0001137983 */ /* 0x000ea20000300800 */
[----:B------:R-:W-:-:S04]  /*6ef60*/  LOP3.LUT R23, R23, 0x800, R22, 0xf8, !PT ;  /* 0x0000080017177812 */ /* 0x000fc800078ef816 */
[----:B------:R-:W-:-:S06]  /*6ef70*/  LOP3.LUT R23, R23, 0x40, RZ, 0x3c, !PT ;  /* 0x0000004017177812 */ /* 0x000fcc00078e3cff */
[----:B------:R-:W0:Y:S01]  /*6ef80*/  LDSM.16.MT88.4 R20, [R23+UR5+0x14080] ;  /* 0x014080051714783b */ /* 0x000e220008004200 */
[----:B----4-:R-:W-:Y:S03]  /*6ef90*/  HMMA.16816.F32 R8, R4, R12, R8 ;  /* 0x0000000c0408723c */ /* 0x010fe60000001808 */
[----:B--2---:R-:W-:Y:S04]  /*6efa0*/  STL.64 [R1+0x34b0], R18 ;  /* 0x0034b01201007387 */ /* 0x004fe80000100a00 */
[----:B------:R1:W-:Y:S04]  /*6efb0*/  STL.64 [R1+0x34a8], R16 ;  /* 0x0034a81001007387 */ /* 0x0003e80000100a00 */
[----:B-1----:R-:W2:Y:S04]  /*6efc0*/  LDL.LU R16, [R1+0x1a0] ;  /* 0x0001a00001107983 */ /* 0x002ea80000300800 */
[----:B------:R-:W2:Y:S04]  /*6efd0*/  LDL.LU R17, [R1+0x1a4] ;  /* 0x0001a40001117983 */ /* 0x000ea80000300800 */
[----:B------:R-:W2:Y:S04]  /*6efe0*/  LDL.LU R18, [R1+0x1a8] ;  /* 0x0001a80001127983 */ /* 0x000ea80000300800 */
[----:B------:R-:W2:Y:S04]  /*6eff0*/  LDL.LU R19, [R1+0x1ac] ;  /* 0x0001ac0001137983 */ /* 0x000ea80000300800 */
[----:B0-----:R-:W-:Y:S04]  /*6f000*/  STL.64 [R1+0x3328], R22 ;  /* 0x0033281601007387 */ /* 0x001fe80000100a00 */
[----:B------:R0:W-:Y:S02]  /*6f010*/  STL.64 [R1+0x3320], R20 ;  /* 0x0033201401007387 */ /* 0x0001e40000100a00 */
[----:B0-----:R-:W-:-:S02]  /*6f020*/  MOV R20, R28 ;  /* 0x0000001c00147202 */ /* 0x001fc40000000f00 */
[----:B------:R-:W4:Y:S04]  /*6f030*/  LDL.LU R28, [R1+0x34d0] ;  /* 0x0034d000011c7983 */ /* 0x000f280000300800 */
[----:B------:R-:W-:Y:S04]  /*6f040*/  STL.64 [R1+0x680], R8 ;  /* 0x0006800801007387 */ /* 0x000fe80000100a00 */
[----:B------:R0:W-:Y:S04]  /*6f050*/  STL.64 [R1+0x688], R10 ;  /* 0x0006880a01007387 */ /* 0x0001e80000100a00 */
[----:B0-----:R-:W2:Y:S04]  /*6f060*/  LDL.LU.64 R10, [R1+0x34c8] ;  /* 0x0034c800010a7983 */ /* 0x001ea80000300a00 */
[----:B------:R-:W3:Y:S04]  /*6f070*/  LDL.LU.64 R8, [R1+0x34c0] ;  /* 0x0034c00001087983 */ /* 0x000ee80000300a00 */
[----:B------:R-:W-:Y:S01]  /*6f080*/  STL.64 [R1+0x33d0], R12 ;  /* 0x0033d00c01007387 */ /* 0x000fe20000100a00 */
[----:B---3--:R-:W-:-:S15]  /*6f090*/  HMMA.16816.F32 R24, R4, R8, R24 ;  /* 0x000000080418723c */ /* 0x008fde0000001818 */
[----:B------:R-:W-:-:S04]  /*6f0a0*/  NOP ;  /* 0x0000000000007918 */ /* 0x000fc80000000000 */
[----:B------:R0:W-:Y:S04]  /*6f0b0*/  STL.64 [R1+0x670], R24 ;  /* 0x0006701801007387 */ /* 0x0001e80000100a00 */
[----:B------:R1:W-:Y:S04]  /*6f0c0*/  STL.64 [R1+0x678], R26 ;  /* 0x0006781a01007387 */ /* 0x0003e80000100a00 */
[----:B0-----:R-:W1:Y:S04]  /*6f0d0*/  LDL.LU.64 R24, [R1+0x34b8] ;  /* 0x0034b80001187983 */ /* 0x001e680000300a00 */
[----:B--2---:R-:W-:Y:S04]  /*6f0e0*/  STL.64 [R1+0x33b8], R10 ;  /* 0x0033b80a01007387 */ /* 0x004fe80000100a00 */
        /* <DEDUP_REMOVED lines=13> */
[----:B------:R-:W3:Y:S01]  /*6f1c0*/  LDL.LU.64 R24, [R1+0x3480] ;  /* 0x0034800001187983 */ /* 0x000ee20000300a00 */
[----:B----4-:R-:W-:-:S02]  /*6f1d0*/  IMAD.MOV.U32 R8, RZ, RZ, R28 ;  /* 0x000000ffff087224 */ /* 0x010fc400078e001c */
[----:B------:R-:W-:-:S07]  /*6f1e0*/  IMAD.MOV.U32 R9, RZ, RZ, R15 ;  /* 0x000000ffff097224 */ /* 0x000fce00078e000f */
[----:B---3--:R-:W-:Y:S01]  /*6f1f0*/  HMMA.16816.F32 R8, R4, R8, R24 ;  /* 0x000000080408723c */ /* 0x008fe20000001818 */
[----:B------:R-:W2:-:S15]  /*6f200*/  LDL.LU.64 R24, [R1+0x3478] ;  /* 0x0034780001187983 */ /* 0x000e9e0000300a00 */
[----:B------:R-:W-:-:S03]  /*6f210*/  NOP ;  /* 0x0000000000007918 */ /* 0x000fc60000000000 */
[----:B------:R0:W-:Y:S04]  /*6f220*/  STL.64 [R1+0x4a0], R8 ;  /* 0x0004a00801007387 */ /* 0x0001e80000100a00 */
[----:B------:R-:W-:Y:S04]  /*6f230*/  STL.64 [R1+0x4a8], R10 ;  /* 0x0004a80a01007387 */ /* 0x000fe80000100a00 */
[----:B0-----:R-:W3:Y:S01]  /*6f240*/  LDL.64 R8, [R1+0x20] ;  /* 0x0000200001087983 */ /* 0x001ee20000100a00 */
[----:B--2---:R-:W-:Y:S03]  /*6f250*/  HMMA.16816.F32 R24, R4, R24, R16 ;  /* 0x000000180418723c */ /* 0x004fe60000001810 */
        /* <DEDUP_REMOVED lines=8> */
[----:B------:R3:W-:Y:S04]  /*6f2e0*/  STL.64 [R1+0xa8], R26 ;  /* 0x0000a81a01007387 */ /* 0x0007e80000100a00 */
[----:B0-----:R-:W3:Y:S01]  /*6f2f0*/  LDL.LU.64 R24, [R1+0x3460] ;  /* 0x0034600001187983 */ /* 0x001ee20000300a00 */
[----:B------:R-:W-:-:S07]  /*6f300*/  IMAD.MOV.U32 R21, RZ, RZ, R29 ;  /* 0x000000ffff157224 */ /* 0x000fce00078e001d */
[C---:B--2---:R-:W-:Y:S08]  /*6f310*/  HMMA.16816.F32 R8, R4.reuse, R20, R8 ;  /* 0x000000140408723c */ /* 0x044ff00000001808 */
[----:B---3--:R-:W-:Y:S01]  /*6f320*/  HMMA.16816.F32 R24, R4, R24, R16 ;  /* 0x000000180418723c */ /* 0x008fe20000001810 */
[----:B------:R-:W2:Y:S04]  /*6f330*/  LDL.LU.64 R18, [R1+0x3458] ;  /* 0x0034580001127983 */ /* 0x000ea80000300a00 */
[----:B------:R-:W2:-:S14]  /*6f340*/  LDL.LU.64 R16, [R1+0x3450] ;  /* 0x0034500001107983 */ /* 0x000e9c0000300a00 */
[----:B------:R0:W-:Y:S04]  /*6f350*/  STL.64 [R1+0x90], R24 ;  /* 0x0000901801007387 */ /* 0x0001e80000100a00 */
[----:B------:R-:W-:Y:S04]  /*6f360*/  STL.64 [R1+0x98], R26 ;  /* 0x0000981a01007387 */ /* 0x000fe80000100a00 */
[----:B0-----:R-:W2:Y:S04]  /*6f370*/  LDL.LU.64 R24, [R1+0x3448] ;  /* 0x0034480001187983 */ /* 0x001ea80000300a00 */
[----:B------:R-:W3:Y:S04]  /*6f380*/  LDL.LU R20, [R1+0x350] ;  /* 0x0003500001147983 */ /* 0x000ee80000300800 */
[----:B------:R0:W-:Y:S04]  /*6f390*/  STL.64 [R1+0x80], R8 ;  /* 0x0000800801007387 */ /* 0x0001e80000100a00 */
[----:B------:R-:W-:Y:S04]  /*6f3a0*/  STL.64 [R1+0x88], R10 ;  /* 0x0000880a01007387 */ /* 0x000fe80000100a00 */
[----:B------:R-:W3:Y:S04]  /*6f3b0*/  LDL.LU R21, [R1+0x354] ;  /* 0x0003540001157983 */ /* 0x000ee80000300800 */
[----:B------:R-:W4:Y:S04]  /*6f3c0*/  LDL.LU R22, [R1+0x358] ;  /* 0x0003580001167983 */ /* 0x000f280000300800 */
[----:B------:R-:W4:Y:S04]  /*6f3d0*/  LDL.LU R23, [R1+0x35c] ;  /* 0x00035c0001177983 */ /* 0x000f280000300800 */
[----:B----4-:R-:W-:Y:S04]  /*6f3e0*/  STL.64 [R1+0x3410], R22 ;  /* 0x0034101601007387 */ /* 0x010fe80000100a00 */
[----:B---3--:R1:W-:Y:S04]  /*6f3f0*/  STL.64 [R1+0x3408], R20 ;  /* 0x0034081401007387 */ /* 0x0083e80000100a00 */
[----:B0-----:R-:W3:Y:S01]  /*6f400*/  LDL.64 R8, [R1+0x30] ;  /* 0x0000300001087983 */ /* 0x001ee20000100a00 */
[C---:B--2---:R-:W-:Y:S03]  /*6f410*/  HMMA.16816.F32 R24, R4.reuse, R24, R16 ;  /* 0x000000180418723c */ /* 0x044fe60000001810 */
[----:B-1----:R-:W2:Y:S04]  /*6f420*/  LDL.64 R20, [R1+0x40] ;  /* 0x0000400001147983 */ /* 0x002ea80000100a00 */
        /* <DEDUP_REMOVED lines=9> */
[----:B0-----:R-:W3:Y:S02]  /*6f4c0*/  LDL.LU.64 R24, [R1+0x3430] ;  /* 0x0034300001187983 */ /* 0x001ee40000300a00 */
[----:B---3--:R-:W-:Y:S02]  /*6f4d0*/  HMMA.16816.F32 R24, R4, R24, R16 ;  /* 0x000000180418723c */ /* 0x008fe40000001810 */
[----:B------:R-:W2:Y:S04]  /*6f4e0*/  LDL.LU.64 R18, [R1+0x3428] ;  /* 0x0034280001127983 */ /* 0x000ea80000300a00 */
[----:B------:R-:W2:Y:S04]  /*6f4f0*/  LDL.LU.64 R16, [R1+0x3420] ;  /* 0x0034200001107983 */ /* 0x000ea80000300a00 */
[----:B------:R-:W3:Y:S09]  /*6f500*/  LDL.LU R4, [R1+0x3c0] ;  /* 0x0003c00001047983 */ /* 0x000ef20000300800 */
[----:B------:R0:W-:Y:S04]  /*6f510*/  STL.64 [R1+0x70], R24 ;  /* 0x0000701801007387 */ /* 0x0001e80000100a00 */
[----:B------:R-:W-:Y:S04]  /*6f520*/  STL.64 [R1+0x78], R26 ;  /* 0x0000781a01007387 */ /* 0x000fe80000100a00 */
[----:B------:R-:W3:Y:S04]  /*6f530*/  LDL.LU R5, [R1+0x3c4] ;  /* 0x0003c40001057983 */ /* 0x000ee80000300800 */
[----:B------:R-:W4:Y:S04]  /*6f540*/  LDL.LU R6, [R1+0x3c8] ;  /* 0x0003c80001067983 */ /* 0x000f280000300800 */
[----:B------:R-:W4:Y:S01]  /*6f550*/  LDL.LU R7, [R1+0x3cc] ;  /* 0x0003cc0001077983 */ /* 0x000f220000300800 */
[----:B0-----:R-:W-:-:S02]  /*6f560*/  IMAD.MOV.U32 R24, RZ, RZ, R14 ;  /* 0x000000ffff187224 */ /* 0x001fc400078e000e */
[----:B------:R-:W-:Y:S01]  /*6f570*/  IMAD.MOV.U32 R25, RZ, RZ, R3 ;  /* 0x000000ffff197224 */ /* 0x000fe200078e0003 */
[----:B----4-:R-:W-:Y:S04]  /*6f580*/  STL.64 [R1+0x33e0], R6 ;  /* 0x0033e00601007387 */ /* 0x010fe80000100a00 */
[----:B---3--:R0:W-:Y:S04]  /*6f590*/  STL.64 [R1+0x33d8], R4 ;  /* 0x0033d80401007387 */ /* 0x0081e80000100a00 */
[----:B------:R-:W-:Y:S04]  /*6f5a0*/  STL.64 [R1+0x33e8], R24 ;  /* 0x0033e81801007387 */ /* 0x000fe80000100a00 */
[----:B------:R-:W3:Y:S04]  /*6f5b0*/  LDL.LU R12, [R1+0x3b0] ;  /* 0x0003b000010c7983 */ /* 0x000ee80000300800 */
[----:B------:R-:W3:Y:S04]  /*6f5c0*/  LDL.LU R13, [R1+0x3b4] ;  /* 0x0003b400010d7983 */ /* 0x000ee80000300800 */
[----:B------:R-:W4:Y:S04]  /*6f5d0*/  LDL.LU R14, [R1+0x3b8] ;  /* 0x0003b800010e7983 */ /* 0x000f280000300800 */
[----:B------:R-:W4:Y:S01]  /*6f5e0*/  LDL.LU R15, [R1+0x3bc] ;  /* 0x0003bc00010f7983 */ /* 0x000f220000300800 */
[----:B--2---:R-:W-:Y:S01]  /*6f5f0*/  HMMA.16816.F32 R8, R16, R20, R8 ;  /* 0x000000141008723c */ /* 0x004fe20000001808 */
[----:B0-----:R-:W-:-:S02]  /*6f600*/  IMAD.MOV.U32 R4, RZ, RZ, R2 ;  /* 0x000000ffff047224 */ /* 0x001fc400078e0002 */
[----:B------:R-:W-:Y:S02]  /*6f610*/  IMAD.MOV.U32 R5, RZ, RZ, R0 ;  /* 0x000000ffff057224 */ /* 0x000fe400078e0000 */
[----:B------:R-:W-:Y:S02]  /*6f620*/  IMAD.MOV.U32 R2, RZ, RZ, R20 ;  /* 0x000000ffff027224 */ /* 0x000fe400078e0014 */
[----:B------:R-:W-:Y:S01]  /*6f630*/  IMAD.MOV.U32 R0, RZ, RZ, R21 ;  /* 0x000000ffff007224 */ /* 0x000fe200078e0015 */
[----:B----4-:R-:W-:Y:S04]  /*6f640*/  STL.64 [R1+0x33f8], R14 ;  /* 0x0033f80e01007387 */ /* 0x010fe80000100a00 */
[----:B---3--:R0:W-:Y:S04]  /*6f650*/  STL.64 [R1+0x33f0], R12 ;  /* 0x0033f00c01007387 */ /* 0x0081e80000100a00 */
        /* <DEDUP_REMOVED lines=16> */
[----:B------:R0:W-:Y:S04]  /*6f760*/  STL.64 [R1+0x130], R20 ;  /* 0x0001301401007387 */ /* 0x0001e80000100a00 */
[----:B------:R1:W-:Y:S01]  /*6f770*/  STL.64 [R1+0x138], R22 ;  /* 0x0001381601007387 */ /* 0x0003e20000100a00 */
[----:B0-----:R-:W-:-:S03]  /*6f780*/  MOV R20, R8 ;  /* 0x0000000800147202 */ /* 0x001fc60000000f00 */
        /* <DEDUP_REMOVED lines=9> */
[----:B------:R-:W4:Y:S04]  /*6f820*/  LDL.LU R8, [R1+0x3d0] ;  /* 0x0003d00001087983 */ /* 0x000f280000300800 */
[----:B------:R-:W4:Y:S04]  /*6f830*/  LDL.LU R9, [R1+0x3d4] ;  /* 0x0003d40001097983 */ /* 0x000f280000300800 */
[----:B------:R-:W4:Y:S04]  /*6f840*/  LDL.LU R10, [R1+0x3d8] ;  /* 0x0003d800010a7983 */ /* 0x000f280000300800 */
[----:B------:R-:W4:Y:S04]  /*6f850*/  LDL.LU R11, [R1+0x3dc] ;  /* 0x0003dc00010b7983 */ /* 0x000f280000300800 */
[----:B------:R-:W-:Y:S04]  /*6f860*/  STL [R1+0x3390], R22 ;  /* 0x0033901601007387 */ /* 0x000fe80000100800 */
[----:B------:R0:W-:Y:S04]  /*6f870*/  STL.64 [R1+0x3388], R20 ;  /* 0x0033881401007387 */ /* 0x0001e80000100a00 */
[----:B0-----:R-:W2:Y:S04]  /*6f880*/  LDL.LU R20, [R1+0x400] ;  /* 0x0004000001147983 */ /* 0x001ea80000300800 */
[----:B------:R-:W2:Y:S04]  /*6f890*/  LDL.LU R21, [R1+0x404] ;  /* 0x0004040001157983 */ /* 0x000ea80000300800 */
[----:B------:R-:W2:Y:S04]  /*6f8a0*/  LDL.LU R22, [R1+0x408] ;  /* 0x0004080001167983 */ /* 0x000ea80000300800 */
[----:B------:R-:W2:Y:S01]  /*6f8b0*/  LDL.LU R23, [R1+0x40c] ;  /* 0x00040c0001177983 */ /* 0x000ea20000300800 */
[----:B------:R-:W0:Y:S03]  /*6f8c0*/  S2R R28, SR_TID.X ;  /* 0x00000000001c7919 */ /* 0x000e260000002100 */
[----:B--2---:R-:W-:Y:S04]  /*6f8d0*/  STL.64 [R1+0x33a0], R22 ;  /* 0x0033a01601007387 */ /* 0x004fe80000100a00 */
[----:B------:R1:W-:Y:S04]  /*6f8e0*/  STL.64 [R1+0x3398], R20 ;  /* 0x0033981401007387 */ /* 0x0003e80000100a00 */
[----:B-1----:R-:W2:Y:S01]  /*6f8f0*/  LDL.64 R20, [R1+0x50] ;  /* 0x0000500001147983 */ /* 0x002ea20000100a00 */
[C---:B0-----:R-:W-:Y:S01]  /*6f900*/  LOP3.LUT R29, R28.reuse, 0x7, RZ, 0xc0, !PT ;  /* 0x000000071c1d7812 */ /* 0x041fe200078ec0ff */
[----:B------:R-:W-:-:S04]  /*6f910*/  IMAD.SHL.U32 R7, R28, 0x2, RZ ;  /* 0x000000021c077824 */ /* 0x000fc800078e00ff */
[----:B------:R-:W-:-:S05]  /*6f920*/  IMAD R29, R29, 0x110, RZ ;  /* 0x000001101d1d7824 */ /* 0x000fca00078e02ff */
[----:B------:R-:W-:Y:S02]  /*6f930*/  LOP3.LUT R29, R29, 0x10, R7, 0x78, !PT ;  /* 0x000000101d1d7812 */ /* 0x000fe400078e7807 */
[C---:B---3--:R-:W-:Y:S01]  /*6f940*/  HMMA.16816.F32 R4, R16.reuse, R4, R24 ;  /* 0x000000041004723c */ /* 0x048fe20000001818 */
        /* <DEDUP_REMOVED lines=11> */
[----:B------:R-:W4:-:S15]  /*6fa00*/  LDL.LU.64 R12, [R1+0x33d0] ;  /* 0x0033d000010c7983 */ /* 0x000f1e0000300a00 */
[----:B------:R-:W-:Y:S01]  /*6fa10*/  NOP ;  /* 0x0000000000007918 */ /* 0x000fe20000000000 */
[----:B------:R-:W-:Y:S04]  /*6fa20*/  STL.64 [R1+0x100], R24 ;  /* 0x0001001801007387 */ /* 0x000fe80000100a00 */
[----:B------:R0:W-:Y:S04]  /*6fa30*/  STL.64 [R1+0x108], R26 ;  /* 0x0001081a01007387 */ /* 0x0001e80000100a00 */
[----:B0-----:R-:W3:Y:S04]  /*6fa40*/  LDL.LU.64 R26, [R1+0x33c8] ;  /* 0x0033c800011a7983 */ /* 0x001ee80000300a00 */
[----:B------:R-:W2:Y:S01]  /*6fa50*/  LDL.LU.64 R24, [R1+0x33c0] ;  /* 0x0033c00001187983 */ /* 0x000ea20000300a00 */
[----:B------:R-:W-:-:S05]  /*6fa60*/  IMAD.SHL.U32 R28, R28, 0x80, RZ ;  /* 0x000000801c1c7824 */ /* 0x000fca00078e00ff */
[----:B------:R-:W-:-:S04]  /*6fa70*/  LOP3.LUT R29, R29, 0x800, R28, 0xf8, !PT ;  /* 0x000008001d1d7812 */ /* 0x000fc800078ef81c */
[----:B------:R-:W-:Y:S01]  /*6fa80*/  LOP3.LUT R29, R29, 0x60, RZ, 0x3c, !PT ;  /* 0x000000601d1d7812 */ /* 0x000fe200078e3cff */
[----:B--2---:R-:W-:Y:S01]  /*6fa90*/  HMMA.16816.F32 R4, R16, R24, R4 ;  /* 0x000000181004723c */ /* 0x004fe20000001804 */
[----:B---3--:R-:W-:Y:S04]  /*6faa0*/  STL.64 [R1+0x32b0], R26 ;  /* 0x0032b01a01007387 */ /* 0x008fe80000100a00 */
[----:B------:R0:W-:-:S14]  /*6fab0*/  STL.64 [R1+0x32a8], R24 ;  /* 0x0032a81801007387 */ /* 0x0001dc0000100a00 */
[----:B------:R-:W-:Y:S04]  /*6fac0*/  STL.64 [R1+0xf0], R4 ;  /* 0x0000f00401007387 */ /* 0x000fe80000100a00 */
[----:B------:R-:W-:Y:S04]  /*6fad0*/  STL.64 [R1+0xf8], R6 ;  /* 0x0000f80601007387 */ /* 0x000fe80000100a00 */
[----:B------:R-:W1:Y:S04]  /*6fae0*/  LDSM.16.MT88.4 R4, [R29+UR5+0x14000] ;  /* 0x014000051d04783b */ /* 0x000e680008004200 */
[----:B0-----:R-:W2:Y:S04]  /*6faf0*/  LDL.64 R24, [R1+0x200] ;  /* 0x0002000001187983 */ /* 0x001ea80000100a00 */
[----:B------:R-:W-:Y:S04]  /*6fb00*/  STL [R1+0x32a0], R29 ;  /* 0x0032a01d01007387 */ /* 0x000fe80000100800 */
[----:B-1----:R-:W-:Y:S04]  /*6fb10*/  STL.64 [R1+0x31f0], R6 ;  /* 0x0031f00601007387 */ /* 0x002fe80000100a00 */
[----:B------:R0:W-:Y:S04]  /*6fb20*/  STL.64 [R1+0x31e8], R4 ;  /* 0x0031e80401007387 */ /* 0x0001e80000100a00 */
[----:B0-----:R-:W3:Y:S01]  /*6fb30*/  LDL.LU.64 R4, [R1+0x1b0] ;  /* 0x0001b00001047983 */ /* 0x001ee20000300a00 */
[C---:B----4-:R-:W-:Y:S03]  /*6fb40*/  HMMA.16816.F32 R8, R16.reuse, R12, R8 ;  /* 0x0000000c1008723c */ /* 0x050fe60000001808 */
[----:B---3--:R0:W-:Y:S04]  /*6fb50*/  STL.64 [R1+0x3330], R4 ;  /* 0x0033300401007387 */ /* 0x0081e80000100a00 */
[----:B0-----:R-:W2:Y:S04]  /*6fb60*/  LDL.LU R4, [R1+0x410] ;  /* 0x0004100001047983 */ /* 0x001ea80000300800 */
[----:B------:R-:W2:Y:S04]  /*6fb70*/  LDL.LU R5, [R1+0x414] ;  /* 0x0004140001057983 */ /* 0x000ea80000300800 */
[----:B------:R-:W2:Y:S04]  /*6fb80*/  LDL.LU R6, [R1+0x418] ;  /* 0x0004180001067983 */ /* 0x000ea80000300800 */
[----:B------:R-:W2:Y:S04]  /*6fb90*/  LDL.LU R7, [R1+0x41c] ;  /* 0x00041c0001077983 */ /* 0x000ea80000300800 */
[----:B------:R-:W-:Y:S04]  /*6fba0*/  STL.64 [R1+0xe0], R8 ;  /* 0x0000e00801007387 */ /* 0x000fe80000100a00 */
[----:B------:R0:W-:Y:S04]  /*6fbb0*/  STL.64 [R1+0xe8], R10 ;  /* 0x0000e80a01007387 */ /* 0x0001e80000100a00 */
[----:B0-----:R-:W3:Y:S04]  /*6fbc0*/  LDL.LU.64 R10, [R1+0x33b8] ;  /* 0x0033b800010a7983 */ /* 0x001ee80000300a00 */
[----:B------:R-:W4:Y:S04]  /*6fbd0*/  LDL.LU.64 R8, [R1+0x33b0] ;  /* 0x0033b00001087983 */ /* 0x000f280000300a00 */
[----:B------:R-:W-:Y:S04]  /*6fbe0*/  STL [R1+0x32b8], R12 ;  /* 0x0032b80c01007387 */ /* 0x000fe80000100800 */
[----:B------:R0:W-:Y:S04]  /*6fbf0*/  STL [R1+0x32a4], R13 ;  /* 0x0032a40d01007387 */ /* 0x0001e80000100800 */
[----:B0-----:R-:W2:Y:S01]  /*6fc00*/  LDL.64 R12, [R1+0x210] ;  /* 0x00021000010c7983 */ /* 0x001ea20000100a00 */
[----:B----4-:R-:W-:-:S15]  /*6fc10*/  HMMA.16816.F32 R20, R16, R8, R20 ;  /* 0x000000081014723c */ /* 0x010fde0000001814 */
[----:B------:R-:W-:-:S04]  /*6fc20*/  NOP ;  /* 0x0000000000007918 */ /* 0x000fc80000000000 */
[----:B------:R0:W-:Y:S04]  /*6fc30*/  STL.64 [R1+0x330], R20 ;  /* 0x0003301401007387 */ /* 0x0001e80000100a00 */
[----:B------:R-:W-:Y:S04]  /*6fc40*/  STL.64 [R1+0x338], R22 ;  /* 0x0003381601007387 */ /* 0x000fe80000100a00 */
[----:B0-----:R-:W4:Y:S04]  /*6fc50*/  LDL.LU.64 R20, [R1+0x33a8] ;  /* 0x0033a80001147983 */ /* 0x001f280000300a00 */
[----:B---3--:R-:W-:Y:S04]  /*6fc60*/  STL.64 [R1+0x3290], R10 ;  /* 0x0032900a01007387 */ /* 0x008fe80000100a00 */
        /* <DEDUP_REMOVED lines=8> */
[----:B------:R1:W-:Y:S04]  /*6fcf0*/  STL.64 [R1+0x328], R10 ;  /* 0x0003280a01007387 */ /* 0x0003e80000100a00 */
[----:B------:R-:W3:Y:S01]  /*6fd00*/  LDL.LU.64 R22, [R1+0x33a0] ;  /* 0x0033a00001167983 */ /* 0x000ee20000300a00 */
[----:B0-----:R-:W-:Y:S02]  /*6fd10*/  IMAD.MOV.U32 R9, RZ, RZ, R20 ;  /* 0x000000ffff097224 */ /* 0x001fe400078e0014 */
[----:B------:R-:W-:-:S02]  /*6fd20*/  IMAD.MOV.U32 R8, RZ, RZ, R21 ;  /* 0x000000ffff087224 */ /* 0x000fc400078e0015 */
[----:B------:R-:W3:Y:S01]  /*6fd30*/  LDL.LU.64 R20, [R1+0x3398] ;  /* 0x0033980001147983 */ /* 0x000ee20000300a00 */
[C---:B--2---:R-:W-:Y:S03]  /*6fd40*/  HMMA.16816.F32 R4, R16.reuse, R24, R4 ;  /* 0x000000181004723c */ /* 0x044fe60000001804 */
[----:B------:R-:W-:Y:S01]  /*6fd50*/  STL [R1+0x32bc], R9 ;  /* 0x0032bc0901007387 */ /* 0x000fe20000100800 */
[----:B-1----:R-:W-:Y:S02]  /*6fd60*/  IMAD.MOV.U32 R11, RZ, RZ, R12 ;  /* 0x000000ffff0b7224 */ /* 0x002fe400078e000c */
[----:B------:R-:W-:Y:S01]  /*6fd70*/  IMAD.MOV.U32 R10, RZ, RZ, R13 ;  /* 0x000000ffff0a7224 */ /* 0x000fe200078e000d */
[----:B------:R-:W-:Y:S01]  /*6fd80*/  MOV R15, R24 ;  /* 0x00000018000f7202 */ /* 0x000fe20000000f00 */
[----:B------:R-:W-:Y:S01]  /*6fd90*/  IMAD.MOV.U32 R14, RZ, RZ, R25 ;  /* 0x000000ffff0e7224 */ /* 0x000fe200078e0019 */
[----:B---3--:R-:W-:-:S15]  /*6fda0*/  HMMA.16816.F32 R20, R16, R12, R20 ;  /* 0x0000000c1014723c */ /* 0x008fde0000001814 */
[----:B------:R-:W-:-:S04]  /*6fdb0*/  NOP ;  /* 0x0000000000007918 */ /* 0x000fc80000000000 */
[----:B------:R-:W-:Y:S04]  /*6fdc0*/  STL.64 [R1+0x310], R20 ;  /* 0x0003101401007387 */ /* 0x000fe80000100a00 */
[----:B------:R0:W-:Y:S04]  /*6fdd0*/  STL.64 [R1+0x318], R22 ;  /* 0x0003181601007387 */ /* 0x0001e80000100a00 */
[----:B0-----:R-:W2:Y:S04]  /*6fde0*/  LDL.LU R22, [R1+0x3390] ;  /* 0x0033900001167983 */ /* 0x001ea80000300800 */
[----:B------:R-:W3:Y:S04]  /*6fdf0*/  LDL.LU.64 R20, [R1+0x3388] ;  /* 0x0033880001147983 */ /* 0x000ee80000300a00 */
[----:B------:R-:W-:Y:S04]  /*6fe00*/  STL.64 [R1+0x3368], R10 ;  /* 0x0033680a01007387 */ /* 0x000fe80000100a00 */
[----:B------:R-:W-:Y:S04]  /*6fe10*/  STL [R1+0x3360], R8 ;  /* 0x0033600801007387 */ /* 0x000fe80000100800 */
[----:B------:R-:W-:Y:S04]  /*6fe20*/  STL.64 [R1+0x300], R4 ;  /* 0x0003000401007387 */ /* 0x000fe80000100a00 */
[----:B------:R-:W-:Y:S04]  /*6fe30*/  STL.64 [R1+0x308], R6 ;  /* 0x0003080601007387 */ /* 0x000fe80000100a00 */
[----:B------:R-:W-:Y:S04]  /*6fe40*/  STL.64 [R1+0x3380], R14 ;  /* 0x0033800e01007387 */ /* 0x000fe80000100a00 */
        /* <DEDUP_REMOVED lines=21> */
[----:B----4-:R-:W-:Y:S04]  /*6ffa0*/  STL.64 [R1+0x32d8], R26 ;  /* 0x0032d81a01007387 */ /* 0x010fe80000100a00 */
[----:B------:R0:W-:Y:S02]  /*6ffb0*/  STL.64 [R1+0x32d0], R24 ;  /* 0x0032d01801007387 */ /* 0x0001e40000100a00 */
[----:B0-----:R-:W-:-:S02]  /*6ffc0*/  IMAD.MOV.U32 R24, RZ, RZ, R22 ;  /* 0x000000ffff187224 */ /* 0x001fc400078e0016 */
[----:B---3--:R-:W-:-:S05]  /*6ffd0*/  IMAD.MOV.U32 R25, RZ, RZ, R21 ;  /* 0x000000ffff197224 */ /* 0x008fca00078e0015 */
[----:B------:R0:W-:Y:S02]  /*6ffe0*/  STL.64 [R1+0x32f0], R24 ;  /* 0x0032f01801007387 */ /* 0x0001e40000100a00 */
[----:B0-----:R-:W-:Y:S02]  /*6fff0*/  IMAD.MOV.U32 R24, RZ, RZ, R20 ;  /* 0x000000ffff187224 */ /* 0x001fe400078e0014 */
[----:B------:R-:W-:-:S05]  /*70000*/  IMAD.MOV.U32 R25, RZ, RZ, R3 ;  /* 0x000000ffff197224 */ /* 0x000fca00078e0003 */
[----:B------:R0:W-:Y:S02]  /*70010*/  STL.64 [R1+0x3308], R24 ;  /* 0x0033081801007387 */ /* 0x0001e40000100a00 */
[----:B0-----:R-:W-:Y:S02]  /*70020*/  IMAD.MOV.U32 R24, RZ, RZ, R2 ;  /* 0x000000ffff187224 */ /* 0x001fe400078e0002 */
[----:B------:R-:W-:-:S05]  /*70030*/  IMAD.MOV.U32 R25, RZ, RZ, R0 ;  /* 0x000000ffff197224 */ /* 0x000fca00078e0000 */
[----:B------:R0:W-:Y:S04]  /*70040*/  STL.64 [R1+0x3338], R24 ;  /* 0x0033381801007387 */ /* 0x0001e80000100a00 */
[----:B0-----:R-:W3:Y:S04]  /*70050*/  LDL.LU R24, [R1+0x460] ;  /* 0x0004600001187983 */ /* 0x001ee80000300800 */
[----:B------:R-:W3:Y:S04]  /*70060*/  LDL.LU R25, [R1+0x464] ;  /* 0x0004640001197983 */ /* 0x000ee80000300800 */
[----:B------:R-:W4:Y:S04]  /*70070*/  LDL.LU R26, [R1+0x468] ;  /* 0x00046800011a7983 */ /* 0x000f280000300800 */
[----:B------:R-:W4:Y:S04]  /*70080*/  LDL.LU R27, [R1+0x46c] ;  /* 0x00046c00011b7983 */ /* 0x000f280000300800 */
[----:B----4-:R-:W-:Y:S04]  /*70090*/  STL.64 [R1+0x3348], R26 ;  /* 0x0033481a01007387 */ /* 0x010fe80000100a00 */
[----:B---3--:R0:W-:Y:S04]  /*700a0*/  STL.64 [R1+0x3340], R24 ;  /* 0x0033401801007387 */ /* 0x0081e80000100a00 */
[----:B0-----:R-:W3:Y:S01]  /*700b0*/  LDL.64 R24, [R1+0x1d0] ;  /* 0x0001d00001187983 */ /* 0x001ee20000100a00 */
[----:B--2---:R-:W-:Y:S03]  /*700c0*/  HMMA.16816.F32 R12, R16, R8, R12 ;  /* 0x00000008100c723c */ /* 0x004fe6000000180c */
[----:B---3--:R0:W-:Y:S04]  /*700d0*/  STL.64 [R1+0x3358], R24 ;  /* 0x0033581801007387 */ /* 0x0081e80000100a00 */
[----:B------:R-:W2:Y:S04]  /*700e0*/  LDL.64 R4, [R1+0x1c0] ;  /* 0x0001c00001047983 */ /* 0x000ea80000100a00 */
[----:B0-----:R-:W3:Y:S01]  /*700f0*/  LDL.64 R24, [R1+0x1e0] ;  /* 0x0001e00001187983 */ /* 0x001ee20000100a00 */
[----:B------:R-:W-:-:S03]  /*70100*/  IMAD.MOV.U32 R29, RZ, RZ, R9 ;  /* 0x000000ffff1d7224 */ /* 0x000fc600078e0009 */
        /* <DEDUP_REMOVED lines=9> */
[----:B------:R0:W-:Y:S04]  /*701a0*/  STL.64 [R1+0x2f0], R12 ;  /* 0x0002f00c01007387 */ /* 0x0001e80000100a00 */
[----:B------:R1:W-:Y:S01]  /*701b0*/  STL.64 [R1+0x2f8], R14 ;  /* 0x0002f80e01007387 */ /* 0x0003e20000100a00 */
[----:B0-----:R-:W-:-:S03]  /*701c0*/  IMAD.MOV.U32 R13, RZ, RZ, R8 ;  /* 0x000000ffff0d7224 */ /* 0x001fc600078e0008 */
[----:B-1----:R-:W2:Y:S04]  /*701d0*/  LDL.LU.64 R14, [R1+0x3380] ;  /* 0x00338000010e7983 */ /* 0x002ea80000300a00 */
[----:B------:R-:W2:Y:S04]  /*701e0*/  LDL.LU.64 R10, [R1+0x3378] ;  /* 0x00337800010a7983 */ /* 0x000ea80000300a00 */
[----:B------:R-:W2:Y:S01]  /*701f0*/  LDL.LU.64 R8, [R1+0x3370] ;  /* 0x0033700001087983 */ /* 0x000ea20000300a00 */
[----:B---3--:R-:W-:Y:S01]  /*70200*/  IMAD.MOV.U32 R12, RZ, RZ, R25 ;  /* 0x000000ffff0c7224 */ /* 0x008fe200078e0019 */
[----:B--2---:R-:W-:-:S15]  /*70210*/  HMMA.16816.F32 R8, R16, R24, R8 ;  /* 0x000000181008723c */ /* 0x004fde0000001808 */
[----:B------:R-:W-:-:S04]  /*70220*/  NOP ;  /* 0x0000000000007918 */ /* 0x000fc80000000000 */
[----:B------:R0:W-:Y:S04]  /*70230*/  STL.64 [R1+0x2e0], R8 ;  /* 0x0002e00801007387 */ /* 0x0001e80000100a00 */
[----:B------:R1:W-:Y:S01]  /*70240*/  STL.64 [R1+0x2e8], R10 ;  /* 0x0002e80a01007387 */ /* 0x0003e20000100a00 */
[----:B0-----:R-:W-:-:S03]  /*70250*/  MOV R9, R24 ;  /* 0x0000001800097202 */ /* 0x001fc60000000f00 */
[----:B-1----:R-:W2:Y:S04]  /*70260*/  LDL.LU.64 R10, [R1+0x3368] ;  /* 0x00336800010a7983 */ /* 0x002ea80000300a00 */
[----:B------:R-:W3:Y:S04]  /*70270*/  LDL.LU R8, [R1+0x3360] ;  /* 0x0033600001087983 */ /* 0x000ee80000300800 */
[----:B------:R-:W2:Y:S04]  /*70280*/  LDL.LU.64 R24, [R1+0x3358] ;  /* 0x0033580001187983 */ /* 0x000ea80000300a00 */
[----:B------:R-:W-:Y:S04]  /*70290*/  STL.64 [R1+0x3300], R14 ;  /* 0x0033000e01007387 */ /* 0x000fe80000100a00 */
[----:B------:R0:W-:Y:S04]  /*702a0*/  STL.64 [R1+0x32f8], R12 ;  /* 0x0032f80c01007387 */ /* 0x0001e80000100a00 */
[----:B0-----:R-:W3:Y:S04]  /*702b0*/  LDL.LU R12, [R1+0x480] ;  /* 0x00048000010c7983 */ /* 0x001ee80000300800 */
[----:B------:R-:W3:Y:S04]  /*702c0*/  LDL.LU R13, [R1+0x484] ;  /* 0x00048400010d7983 */ /* 0x000ee80000300800 */
[----:B------:R-:W3:Y:S04]  /*702d0*/  LDL.LU R14, [R1+0x488] ;  /* 0x00048800010e7983 */ /* 0x000ee80000300800 */
[----:B------:R-:W3:Y:S01]  /*702e0*/  LDL.LU R15, [R1+0x48c] ;  /* 0x00048c00010f7983 */ /* 0x000ee20000300800 */
[----:B--2---:R-:W-:Y:S01]  /*702f0*/  HMMA.16816.F32 R4, R16, R24, R4 ;  /* 0x000000181004723c */ /* 0x004fe20000001804 */
[----:B------:R-:W-:-:S02]  /*70300*/  IMAD.MOV.U32 R2, RZ, RZ, R24 ;  /* 0x000000ffff027224 */ /* 0x000fc400078e0018 */
[----:B------:R-:W-:Y:S01]  /*70310*/  IMAD.MOV.U32 R0, RZ, RZ, R25 ;  /* 0x000000ffff007224 */ /* 0x000fe200078e0019 */
[----:B---3--:R-:W-:Y:S04]  /*70320*/  STL.64 [R1+0x3318], R14 ;  /* 0x0033180e01007387 */ /* 0x008fe80000100a00 */
[----:B------:R0:W-:Y:S04]  /*70330*/  STL.64 [R1+0x3310], R12 ;  /* 0x0033100c01007387 */ /* 0x0001e80000100a00 */
[----:B0-----:R-:W2:Y:S04]  /*70340*/  LDL.LU R12, [R1+0x470] ;  /* 0x00047000010c7983 */ /* 0x001ea80000300800 */
[----:B------:R-:W2:Y:S04]  /*70350*/  LDL.LU R13, [R1+0x474] ;  /* 0x00047400010d7983 */ /* 0x000ea80000300800 */
[----:B------:R-:W2:Y:S04]  /*70360*/  LDL.LU R14, [R1+0x478] ;  /* 0x00047800010e7983 */ /* 0x000ea80000300800 */
[----:B------:R-:W2:Y:S04]  /*70370*/  LDL.LU R15, [R1+0x47c] ;  /* 0x00047c00010f7983 */ /* 0x000ea80000300800 */
[----:B------:R-:W-:Y:S04]  /*70380*/  STL.64 [R1+0x32e8], R10 ;  /* 0x0032e80a01007387 */ /* 0x000fe80000100a00 */
[----:B------:R0:W-:Y:S04]  /*70390*/  STL.64 [R1+0x32e0], R8 ;  /* 0x0032e00801007387 */ /* 0x0001e80000100a00 */
[----:B0-----:R-:W3:Y:S04]  /*703a0*/  LDL.LU R8, [R1+0x490] ;  /* 0x0004900001087983 */ /* 0x001ee80000300800 */
[----:B------:R-:W3:Y:S04]  /*703b0*/  LDL.LU R9, [R1+0x494] ;  /* 0x0004940001097983 */ /* 0x000ee80000300800 */
[----:B------:R-:W3:Y:S04]  /*703c0*/  LDL.LU R10, [R1+0x498] ;  /* 0x00049800010a7983 */ /* 0x000ee80000300800 */
[----:B------:R-:W3:Y:S04]  /*703d0*/  LDL.LU R11, [R1+0x49c] ;  /* 0x00049c00010b7983 */ /* 0x000ee80000300800 */
[----:B------:R0:W-:Y:S04]  /*703e0*/  STL.64 [R1+0x2d0], R4 ;  /* 0x0002d00401007387 */ /* 0x0001e80000100a00 */
[----:B------:R-:W-:Y:S04]  /*703f0*/  STL.64 [R1+0x2d8], R6 ;  /* 0x0002d80601007387 */ /* 0x000fe80000100a00 */
[----:B0-----:R-:W2:Y:S04]  /*70400*/  LDL.LU.64 R4, [R1+0x3350] ;  /* 0x0033500001047983 */ /* 0x001ea80000300a00 */
[----:B------:R-:W2:Y:S04]  /*70410*/  LDL.LU.64 R26, [R1+0x3348] ;  /* 0x00334800011a7983 */ /* 0x000ea80000300a00 */
[----:B------:R-:W2:Y:S02]  /*70420*/  LDL.LU.64 R24, [R1+0x3340] ;  /* 0x0033400001187983 */ /* 0x000ea40000300a00 */
[----:B--2---:R-:W-:Y:S01]  /*70430*/  HMMA.16816.F32 R24, R16, R4, R24 ;  /* 0x000000041018723c */ /* 0x004fe20000001818 */
[----:B------:R-:W-:-:S02]  /*70440*/  IMAD.MOV.U32 R28, RZ, RZ, R4 ;  /* 0x000000ffff1c7224 */ /* 0x000fc400078e0004 */
[----:B------:R-:W-:-:S15]  /*70450*/  IMAD.MOV.U32 R3, RZ, RZ, R5 ;  /* 0x000000ffff037224 */ /* 0x000fde00078e0005 */
[----:B------:R-:W-:Y:S01]  /*70460*/  NOP ;  /* 0x0000000000007918 */ /* 0x000fe20000000000 */
[----:B------:R0:W-:Y:S04]  /*70470*/  STL.64 [R1+0x2c0], R24 ;  /* 0x0002c01801007387 */ /* 0x0001e80000100a00 */
[----:B------:R-:W-:Y:S04]  /*70480*/  STL.64 [R1+0x2c8], R26 ;  /* 0x0002c81a01007387 */ /* 0x000fe80000100a00 */
[----:B0-----:R-:W2:Y:S04]  /*70490*/  LDL.LU.64 R24, [R1+0x3338] ;  /* 0x0033380001187983 */ /* 0x001ea80000300a00 */
[----:B------:R-:W4:Y:S02]  /*704a0*/  LDL.LU.64 R4, [R1+0x3330] ;  /* 0x0033300001047983 */ /* 0x000f240000300a00 */
[----:B----4-:R-:W-:Y:S02]  /*704b0*/  HMMA.16816.F32 R16, R16, R4, R20 ;  /* 0x000000041010723c */ /* 0x010fe40000001814 */
        /* <DEDUP_REMOVED lines=22> */
[----:B0-----:R-:W3:Y:S02]  /*70620*/  LDL.LU.64 R24, [R1+0x32f0] ;  /* 0x0032f00001187983 */ /* 0x001ee40000300a00 */
[----:B---3--:R-:W-:Y:S02]  /*70630*/  HMMA.16816.F32 R24, R20, R24, R8 ;  /* 0x000000181418723c */ /* 0x008fe40000001808 */
[----:B------:R-:W3:Y:S04]  /*70640*/  LDL.LU.64 R10, [R1+0x32e8] ;  /* 0x0032e800010a7983 */ /* 0x000ee80000300a00 */
[----:B------:R-:W2:-:S13]  /*70650*/  LDL.LU.64 R8, [R1+0x32e0] ;  /* 0x0032e00001087983 */ /* 0x000e9a0000300a00 */
        /* <DEDUP_REMOVED lines=9> */
[----:B0-----:R-:W2:Y:S04]  /*706f0*/  LDL.LU R4, [R1+0x570] ;  /* 0x0005700001047983 */ /* 0x001ea80000300800 */
[----:B------:R-:W2:Y:S04]  /*70700*/  LDL.LU R5, [R1+0x574] ;  /* 0x0005740001057983 */ /* 0x000ea80000300800 */
[----:B-1----:R-:W2:Y:S04]  /*70710*/  LDL.LU R6, [R1+0x578] ;  /* 0x0005780001067983 */ /* 0x002ea80000300800 */
[----:B------:R-:W2:Y:S04]  /*70720*/  LDL.LU R7, [R1+0x57c] ;  /* 0x00057c0001077983 */ /* 0x000ea80000300800 */
[----:B--2---:R-:W-:Y:S04]  /*70730*/  STL.64 [R1+0x3208], R6 ;  /* 0x0032080601007387 */ /* 0x004fe80000100a00 */
[----:B------:R0:W-:Y:S02]  /*70740*/  STL.64 [R1+0x3200], R4 ;  /* 0x0032000401007387 */ /* 0x0001e40000100a00 */
[----:B0-----:R-:W-:-:S02]  /*70750*/  IMAD.MOV.U32 R4, RZ, RZ, R9 ;  /* 0x000000ffff047224 */ /* 0x001fc400078e0009 */
[----:B------:R-:W-:Y:S01]  /*70760*/  IMAD.MOV.U32 R5, RZ, RZ, R12 ;  /* 0x000000ffff057224 */ /* 0x000fe200078e000c */
[----:B------:R-:W2:Y:S04]  /*70770*/  LDL.LU R9, [R1+0x32bc] ;  /* 0x0032bc0001097983 */ /* 0x000ea80000300800 */
[----:B------:R-:W2:Y:S04]  /*70780*/  LDL.LU R12, [R1+0x32b8] ;  /* 0x0032b800010c7983 */ /* 0x000ea80000300800 */
[----:B------:R0:W-:Y:S04]  /*70790*/  STL.64 [R1+0x3220], R4 ;  /* 0x0032200401007387 */ /* 0x0001e80000100a00 */
[----:B0-----:R-:W2:Y:S04]  /*707a0*/  LDL R4, [R1] ;  /* 0x0000000001047983 */ /* 0x001ea80000100800 */
[----:B------:R-:W2:Y:S02]  /*707b0*/  LDL R5, [R1+0x4] ;  /* 0x0000040001057983 */ /* 0x000ea40000100800 */
[----:B--2---:R-:W-:Y:S02]  /*707c0*/  HMMA.16816.F32 R4, R20, R4, R24 ;  /* 0x000000041404723c */ /* 0x004fe40000001818 */
[----:B------:R-:W2:Y:S04]  /*707d0*/  LDL.LU.64 R26, [R1+0x32b0] ;  /* 0x0032b000011a7983 */ /* 0x000ea80000300a00 */
[----:B------:R-:W4:-:S13]  /*707e0*/  LDL.LU.64 R24, [R1+0x32a8] ;  /* 0x0032a80001187983 */ /* 0x000f1a0000300a00 */
[----:B------:R0:W-:Y:S04]  /*707f0*/  STL.64 [R1+0x260], R4 ;  /* 0x0002600401007387 */ /* 0x0001e80000100a00 */
[----:B------:R-:W-:Y:S01]  /*70800*/  STL.64 [R1+0x268], R6 ;  /* 0x0002680601007387 */ /* 0x000fe20000100a00 */
[----:B0-----:R-:W-:Y:S02]  /*70810*/  IMAD.MOV.U32 R4, RZ, RZ, R13 ;  /* 0x000000ffff047224 */ /* 0x001fe400078e000d */
[----:B------:R-:W-:Y:S01]  /*70820*/  IMAD.MOV.U32 R5, RZ, RZ, R29 ;  /* 0x000000ffff057224 */ /* 0x000fe200078e001d */
[----:B------:R-:W2:Y:S01]  /*70830*/  LDL.LU R13, [R1+0x32a4] ;  /* 0x0032a400010d7983 */ /* 0x000ea20000300800 */
[----:B----4-:R-:W-:-:S15]  /*70840*/  HMMA.16816.F32 R16, R20, R24, R16 ;  /* 0x000000181410723c */ /* 0x010fde0000001810 */
[----:B------:R-:W-:-:S04]  /*70850*/  NOP ;  /* 0x0000000000007918 */ /* 0x000fc80000000000 */
[----:B------:R-:W-:Y:S04]  /*70860*/  STL.64 [R1+0x250], R16 ;  /* 0x0002501001007387 */ /* 0x000fe80000100a00 */
[----:B------:R-:W-:Y:S04]  /*70870*/  STL.64 [R1+0x258], R18 ;  /* 0x0002581201007387 */ /* 0x000fe80000100a00 */
[----:B------:R-:W4:Y:S04]  /*70880*/  LDL.LU R29, [R1+0x32a0] ;  /* 0x0032a000011d7983 */ /* 0x000f280000300800 */
[----:B------:R-:W-:Y:S04]  /*70890*/  STL.64 [R1+0x3238], R4 ;  /* 0x0032380401007387 */ /* 0x000fe80000100a00 */
[----:B--2---:R-:W-:Y:S04]  /*708a0*/  STL.64 [R1+0x3188], R26 ;  /* 0x0031881a01007387 */ /* 0x004fe80000100a00 */
[----:B------:R0:W-:Y:S04]  /*708b0*/  STL.64 [R1+0x3180], R24 ;  /* 0x0031801801007387 */ /* 0x0001e80000100a00 */
[----:B0-----:R-:W2:Y:S04]  /*708c0*/  LDL.LU R24, [R1+0x580] ;  /* 0x0005800001187983 */ /* 0x001ea80000300800 */
[----:B------:R-:W2:Y:S04]  /*708d0*/  LDL.LU R25, [R1+0x584] ;  /* 0x0005840001197983 */ /* 0x000ea80000300800 */
[----:B------:R-:W2:Y:S04]  /*708e0*/  LDL.LU R26, [R1+0x588] ;  /* 0x00058800011a7983 */ /* 0x000ea80000300800 */
[----:B------:R-:W2:Y:S01]  /*708f0*/  LDL.LU R27, [R1+0x58c] ;  /* 0x00058c00011b7983 */ /* 0x000ea20000300800 */
[----:B------:R-:W-:Y:S01]  /*70900*/  MOV R4, R15 ;  /* 0x0000000f00047202 */ /* 0x000fe20000000f00 */
[----:B------:R-:W-:-:S02]  /*70910*/  IMAD.MOV.U32 R5, RZ, RZ, R14 ;  /* 0x000000ffff057224 */ /* 0x000fc400078e000e */
[----:B------:R-:W3:Y:S04]  /*70920*/  LDL.LU R15, [R1+0x329c] ;  /* 0x00329c00010f7983 */ /* 0x000ee80000300800 */
[----:B------:R-:W3:Y:S04]  /*70930*/  LDL.LU R14, [R1+0x3298] ;  /* 0x00329800010e7983 */ /* 0x000ee80000300800 */
[----:B------:R-:W-:Y:S04]  /*70940*/  STL.64 [R1+0x3250], R4 ;  /* 0x0032500401007387 */ /* 0x000fe80000100a00 */
[----:B----4-:R-:W0:Y:S04]  /*70950*/  LDSM.16.MT88.4 R16, [R29+UR5+0x14080] ;  /* 0x014080051d10783b */ /* 0x010e280008004200 */
[----:B--2---:R-:W-:Y:S04]  /*70960*/  STL.64 [R1+0x3218], R26 ;  /* 0x0032181a01007387 */ /* 0x004fe80000100a00 */
[----:B------:R1:W-:Y:S04]  /*70970*/  STL.64 [R1+0x3210], R24 ;  /* 0x0032101801007387 */ /* 0x0003e80000100a00 */
[----:B-1----:R-:W2:Y:S04]  /*70980*/  LDL.LU R24, [R1+0x560] ;  /* 0x0005600001187983 */ /* 0x002ea80000300800 */
[----:B------:R-:W2:Y:S04]  /*70990*/  LDL.LU R25, [R1+0x564] ;  /* 0x0005640001197983 */ /* 0x000ea80000300800 */
[----:B------:R-:W4:Y:S04]  /*709a0*/  LDL.LU R26, [R1+0x568] ;  /* 0x00056800011a7983 */ /* 0x000f280000300800 */
[----:B------:R-:W4:Y:S01]  /*709b0*/  LDL.LU R27, [R1+0x56c] ;  /* 0x00056c00011b7983 */ /* 0x000f220000300800 */
[----:B---3--:R-:W-:-:S02]  /*709c0*/  IMAD.MOV.U32 R4, RZ, RZ, R11 ;  /* 0x000000ffff047224 */ /* 0x008fc400078e000b */
[----:B------:R-:W-:-:S05]  /*709d0*/  IMAD.MOV.U32 R5, RZ, RZ, R10 ;  /* 0x000000ffff057224 */ /* 0x000fca00078e000a */
[----:B------:R1:W-:Y:S02]  /*709e0*/  STL.64 [R1+0x3268], R4 ;  /* 0x0032680401007387 */ /* 0x0003e40000100a00 */
[----:B-1----:R-:W-:Y:S02]  /*709f0*/  IMAD.MOV.U32 R4, RZ, RZ, R9 ;  /* 0x000000ffff047224 */ /* 0x002fe400078e0009 */
[----:B------:R-:W-:Y:S02]  /*70a00*/  IMAD.MOV.U32 R5, RZ, RZ, R8 ;  /* 0x000000ffff057224 */ /* 0x000fe400078e0008 */
[----:B------:R-:W3:Y:S04]  /*70a10*/  LDL.LU R8, [R1+0x500] ;  /* 0x0005000001087983 */ /* 0x000ee80000300800 */
[----:B------:R-:W3:Y:S04]  /*70a20*/  LDL.LU R9, [R1+0x504] ;  /* 0x0005040001097983 */ /* 0x000ee80000300800 */
[----:B------:R-:W3:Y:S04]  /*70a30*/  LDL.LU R10, [R1+0x508] ;  /* 0x00050800010a7983 */ /* 0x000ee80000300800 */
[----:B------:R-:W3:Y:S04]  /*70a40*/  LDL.LU R11, [R1+0x50c] ;  /* 0x00050c00010b7983 */ /* 0x000ee80000300800 */
[----:B------:R-:W-:Y:S04]  /*70a50*/  STL.64 [R1+0x3280], R4 ;  /* 0x0032800401007387 */ /* 0x000fe80000100a00 */
[----:B----4-:R-:W-:Y:S04]  /*70a60*/  STL.64 [R1+0x3230], R26 ;  /* 0x0032301a01007387 */ /* 0x010fe80000100a00 */
[----:B--2---:R1:W-:Y:S04]  /*70a70*/  STL.64 [R1+0x3228], R24 ;  /* 0x0032281801007387 */ /* 0x0043e80000100a00 */
[----:B-1----:R-:W2:Y:S04]  /*70a80*/  LDL.LU R24, [R1+0x550] ;  /* 0x0005500001187983 */ /* 0x002ea80000300800 */
[----:B------:R-:W2:Y:S04]  /*70a90*/  LDL.LU R25, [R1+0x554] ;  /* 0x0005540001197983 */ /* 0x000ea80000300800 */
[----:B------:R-:W4:Y:S04]  /*70aa0*/  LDL.LU R26, [R1+0x558] ;  /* 0x00055800011a7983 */ /* 0x000f280000300800 */
[----:B------:R-:W4:Y:S04]  /*70ab0*/  LDL.LU R27, [R1+0x55c] ;  /* 0x00055c00011b7983 */ /* 0x000f280000300800 */
[----:B------:R-:W2:Y:S04]  /*70ac0*/  LDL.LU R4, [R1+0x510] ;  /* 0x0005100001047983 */ /* 0x000ea80000300800 */
[----:B------:R-:W3:Y:S04]  /*70ad0*/  LDL.LU R5, [R1+0x514] ;  /* 0x0005140001057983 */ /* 0x000ee80000300800 */
[----:B------:R-:W3:Y:S04]  /*70ae0*/  LDL.LU R6, [R1+0x518] ;  /* 0x0005180001067983 */ /* 0x000ee80000300800 */
[----:B------:R-:W3:Y:S04]  /*70af0*/  LDL.LU R7, [R1+0x51c] ;  /* 0x00051c0001077983 */ /* 0x000ee80000300800 */
[----:B----4-:R-:W-:Y:S04]  /*70b00*/  STL.64 [R1+0x3248], R26 ;  /* 0x0032481a01007387 */ /* 0x010fe80000100a00 */
[----:B--2---:R1:W-:Y:S04]  /*70b10*/  STL.64 [R1+0x3240], R24 ;  /* 0x0032401801007387 */ /* 0x0043e80000100a00 */
[----:B-1----:R-:W2:Y:S04]  /*70b20*/  LDL.LU R24, [R1+0x540] ;  /* 0x0005400001187983 */ /* 0x002ea80000300800 */
[----:B------:R-:W2:Y:S04]  /*70b30*/  LDL.LU R25, [R1+0x544] ;  /* 0x0005440001197983 */ /* 0x000ea80000300800 */
[----:B------:R-:W4:Y:S04]  /*70b40*/  LDL.LU R26, [R1+0x548] ;  /* 0x00054800011a7983 */ /* 0x000f280000300800 */
[----:B------:R-:W4:Y:S01]  /*70b50*/  LDL.LU R27, [R1+0x54c] ;  /* 0x00054c00011b7983 */ /* 0x000f220000300800 */
[C---:B---3--:R-:W-:Y:S03]  /*70b60*/  HMMA.16816.F32 R8, R20.reuse, R12, R8 ;  /* 0x0000000c1408723c */ /* 0x048fe60000001808 */
[----:B----4-:R-:W-:Y:S04]  /*70b70*/  STL.64 [R1+0x3260], R26 ;  /* 0x0032601a01007387 */ /* 0x010fe80000100a00 */
        /* <DEDUP_REMOVED lines=12> */
[----:B------:R-:W-:Y:S04]  /*70c40*/  STL.64 [R1+0x30c8], R16 ;  /* 0x0030c81001007387 */ /* 0x000fe80000100a00 */
[----:B------:R-:W-:Y:S04]  /*70c50*/  STL.64 [R1+0x240], R8 ;  /* 0x0002400801007387 */ /* 0x000fe80000100a00 */
[----:B------:R0:W-:Y:S04]  /*70c60*/  STL.64 [R1+0x248], R10 ;  /* 0x0002480a01007387 */ /* 0x0001e80000100a00 */
[----:B0-----:R-:W3:Y:S04]  /*70c70*/  LDL.LU.64 R10, [R1+0x3290] ;  /* 0x00329000010a7983 */ /* 0x001ee80000300a00 */
        /* <DEDUP_REMOVED lines=10> */
[----:B------:R2:W-:Y:S04]  /*70d20*/  STL.64 [R1+0x238], R6 ;  /* 0x0002380601007387 */ /* 0x0005e80000100a00 */
[----:B0-----:R-:W2:Y:S04]  /*70d30*/  LDL.LU.64 R4, [R1+0x3280] ;  /* 0x0032800001047983 */ /* 0x001ea80000300a00 */
[----:B---3--:R-:W-:Y:S04]  /*70d40*/  STL.64 [R1+0x3178], R10 ;  /* 0x0031780a01007387 */ /* 0x008fe80000100a00 */
        /* <DEDUP_REMOVED lines=32> */
[----:B------:R-:W-:-:S02]  /*70f50*/  IMAD.MOV.U32 R8, RZ, RZ, R2 ;  /* 0x000000ffff087224 */ /* 0x000fc400078e0002 */
[----:B------:R-:W-:Y:S02]  /*70f60*/  IMAD.MOV.U32 R9, RZ, RZ, R0 ;  /* 0x000000ffff097224 */ /* 0x000fe400078e0000 */
[----:B------:R-:W-:Y:S02]  /*70f70*/  IMAD.MOV.U32 R16, RZ, RZ, R28 ;  /* 0x000000ffff107224 */ /* 0x000fe400078e001c */
[----:B------:R-:W-:-:S03]  /*70f80*/  IMAD.MOV.U32 R17, RZ, RZ, R3 ;  /* 0x000000ffff117224 */ /* 0x000fc600078e0003 */
[C---:B---3--:R-:W-:Y:S01]  /*70f90*/  HMMA.16816.F32 R8, R20.reuse, R8, R4 ;  /* 0x000000081408723c */ /* 0x048fe20000001804 */
[----:B------:R-:W2:Y:S07]  /*70fa0*/  LDL.LU.64 R4, [R1+0x31f8] ;  /* 0x0031f80001047983 */ /* 0x000eae0000300a00 */
[C---:B------:R-:W-:Y:S11]  /*70fb0*/  HMMA.16816.F32 R12, R20.reuse, R16, R12 ;  /* 0x00000010140c723c */ /* 0x040ff6000000180c */
[----:B------:R-:W-:Y:S04]  /*70fc0*/  STL.64 [R1+0x160], R8 ;  /* 0x0001600801007387 */ /* 0x000fe80000100a00 */
[----:B------:R2:W-:Y:S04]  /*70fd0*/  STL.64 [R1+0x168], R10 ;  /* 0x0001680a01007387 */ /* 0x0005e80000100a00 */
[----:B------:R-:W-:Y:S04]  /*70fe0*/  STL.64 [R1+0x150], R12 ;  /* 0x0001500c01007387 */ /* 0x000fe80000100a00 */
[----:B------:R-:W-:Y:S01]  /*70ff0*/  STL.64 [R1+0x158], R14 ;  /* 0x0001580e01007387 */ /* 0x000fe20000100a00 */
[----:B--2---:R-:W-:Y:S01]  /*71000*/  HMMA.16816.F32 R8, R20, R4, R24 ;  /* 0x000000041408723c */ /* 0x004fe20000001818 */
[----:B------:R-:W-:Y:S01]  /*71010*/  MOV R28, R4 ;  /* 0x00000004001c7202 */ /* 0x000fe20000000f00 */
[----:B------:R-:W-:-:S15]  /*71020*/  IMAD.MOV.U32 R3, RZ, RZ, R5 ;  /* 0x000000ffff037224 */ /* 0x000fde00078e0005 */
[----:B------:R-:W-:Y:S02]  /*71030*/  NOP ;  /* 0x0000000000007918 */ /* 0x000fe40000000000 */
[----:B------:R0:W-:Y:S04]  /*71040*/  STL.64 [R1+0x60], R8 ;  /* 0x0000600801007387 */ /* 0x0001e80000100a00 */
[----:B------:R-:W-:Y:S04]  /*71050*/  STL.64 [R1+0x68], R10 ;  /* 0x0000680a01007387 */ /* 0x000fe80000100a00 */
[----:B------:R-:W2:Y:S04]  /*71060*/  LDL.LU.64 R6, [R1+0x31f0] ;  /* 0x0031f00001067983 */ /* 0x000ea80000300a00 */
[----:B------:R-:W2:Y:S04]  /*71070*/  LDL.LU.64 R4, [R1+0x31e8] ;  /* 0x0031e80001047983 */ /* 0x000ea80000300a00 */
[----:B0-----:R-:W2:Y:S04]  /*71080*/  LDL.LU.64 R8, [R1+0x40] ;  /* 0x0000400001087983 */ /* 0x001ea80000300a00 */
[----:B------:R-:W3:Y:S04]  /*71090*/  LDL.LU R12, [R1+0x5e0] ;  /* 0x0005e000010c7983 */ /* 0x000ee80000300800 */
[----:B------:R-:W3:Y:S04]  /*710a0*/  LDL.LU R13, [R1+0x5e4] ;  /* 0x0005e400010d7983 */ /* 0x000ee80000300800 */
[----:B------:R-:W4:Y:S04]  /*710b0*/  LDL.LU R14, [R1+0x5e8] ;  /* 0x0005e800010e7983 */ /* 0x000f280000300800 */
[----:B------:R-:W4:Y:S04]  /*710c0*/  LDL.LU R15, [R1+0x5ec] ;  /* 0x0005ec00010f7983 */ /* 0x000f280000300800 */
        /* <DEDUP_REMOVED lines=10> */
[----:B----4-:R-:W-:Y:S04]  /*71170*/  STL.64 [R1+0x31a8], R14 ;  /* 0x0031a80e01007387 */ /* 0x010fe80000100a00 */
[----:B---3--:R0:W-:Y:S04]  /*71180*/  STL.64 [R1+0x31a0], R12 ;  /* 0x0031a00c01007387 */ /* 0x0081e80000100a00 */
[----:B0-----:R-:W3:Y:S04]  /*71190*/  LDL.LU.64 R12, [R1+0x10] ;  /* 0x00001000010c7983 */ /* 0x001ee80000300a00 */
[----:B---3--:R0:W-:Y:S04]  /*711a0*/  STL.64 [R1+0x31b8], R12 ;  /* 0x0031b80c01007387 */ /* 0x0081e80000100a00 */
[----:B0-----:R-:W3:Y:S04]  /*711b0*/  LDL.64 R12, [R1+0x20] ;  /* 0x00002000010c7983 */ /* 0x001ee80000100a00 */
[----:B---3--:R0:W-:Y:S04]  /*711c0*/  STL.64 [R1+0x31d0], R12 ;  /* 0x0031d00c01007387 */ /* 0x0081e80000100a00 */
[----:B0-----:R-:W3:Y:S04]  /*711d0*/  LDL.LU.64 R12, [R1+0x30] ;  /* 0x00003000010c7983 */ /* 0x001ee80000300a00 */
[----:B------:R-:W4:Y:S01]  /*711e0*/  LDL.LU.64 R24, [R1] ;  /* 0x0000000001187983 */ /* 0x000f220000300a00 */
[----:B--2---:R-:W-:Y:S03]  /*711f0*/  HMMA.16816.F32 R16, R4, R8, R16 ;  /* 0x000000080410723c */ /* 0x004fe60000001810 */
        /* <DEDUP_REMOVED lines=15> */
[----:B------:R-:W-:Y:S04]  /*712f0*/  STL.64 [R1+0xc0], R16 ;  /* 0x0000c01001007387 */ /* 0x000fe80000100a00 */
[----:B------:R0:W-:Y:S04]  /*71300*/  STL.64 [R1+0xc8], R18 ;  /* 0x0000c81201007387 */ /* 0x0001e80000100a00 */
[----:B0-----:R-:W3:Y:S04]  /*71310*/  LDL.LU.64 R18, [R1+0x31e0] ;  /* 0x0031e00001127983 */ /* 0x001ee80000300a00 */
[----:B------:R-:W3:Y:S01]  /*71320*/  LDL.LU.64 R16, [R1+0x31d8] ;  /* 0x0031d80001107983 */ /* 0x000ee20000300a00 */
[----:B------:R-:W-:-:S02]  /*71330*/  IMAD.MOV.U32 R2, RZ, RZ, R8 ;  /* 0x000000ffff027224 */ /* 0x000fc400078e0008 */
[----:B------:R-:W-:Y:S01]  /*71340*/  IMAD.MOV.U32 R0, RZ, RZ, R9 ;  /* 0x000000ffff007224 */ /* 0x000fe200078e0009 */
[----:B------:R-:W2:Y:S04]  /*71350*/  LDL.LU R8, [R1+0x600] ;  /* 0x0006000001087983 */ /* 0x000ea80000300800 */
[----:B------:R-:W2:Y:S04]  /*71360*/  LDL.LU R9, [R1+0x604] ;  /* 0x0006040001097983 */ /* 0x000ea80000300800 */
[----:B------:R-:W2:Y:S04]  /*71370*/  LDL.LU R10, [R1+0x608] ;  /* 0x00060800010a7983 */ /* 0x000ea80000300800 */
[----:B------:R-:W2:Y:S04]  /*71380*/  LDL.LU R11, [R1+0x60c] ;  /* 0x00060c00010b7983 */ /* 0x000ea80000300800 */
[----:B------:R-:W-:Y:S04]  /*71390*/  STL [R1+0x314c], R0 ;  /* 0x00314c0001007387 */ /* 0x000fe80000100800 */
[----:B------:R-:W-:Y:S01]  /*713a0*/  STL [R1+0x3148], R2 ;  /* 0x0031480201007387 */ /* 0x000fe20000100800 */
        /* <DEDUP_REMOVED lines=30> */
[C---:B--2---:R-:W-:Y:S01]  /*71590*/  HMMA.16816.F32 R12, R4.reuse, R24, R12 ;  /* 0x00000018040c723c */ /* 0x044fe2000000180c */
[----:B------:R-:W-:Y:S01]  /*715a0*/  IMAD.MOV.U32 R0, RZ, RZ, R24 ;  /* 0x000000ffff007224 */ /* 0x000fe200078e0018 */
[----:B------:R-:W-:Y:S01]  /*715b0*/  MOV R2, R25 ;  /* 0x0000001900027202 */ /* 0x000fe20000000f00 */
        /* <DEDUP_REMOVED lines=8> */
[----:B0-----:R-:W3:Y:S04]  /*71640*/  LDL.LU.64 R14, [R1+0x3198] ;  /* 0x00319800010e7983 */ /* 0x001ee80000300a00 */
[----:B------:R-:W2:Y:S04]  /*71650*/  LDL.LU.64 R12, [R1+0x3190] ;  /* 0x00319000010c7983 */ /* 0x000ea80000300a00 */
[----:B------:R-:W2:Y:S04]  /*71660*/  LDL.LU.64 R26, [R1+0x3188] ;  /* 0x00318800011a7983 */ /* 0x000ea80000300a00 */
[----:B------:R-:W4:Y:S02]  /*71670*/  LDL.LU.64 R24, [R1+0x3180] ;  /* 0x0031800001187983 */ /* 0x000f240000300a00 */
[C---:B----4-:R-:W-:Y:S08]  /*71680*/  HMMA.16816.F32 R20, R4.reuse, R24, R20 ;  /* 0x000000180414723c */ /* 0x050ff00000001814 */
[----:B--2---:R-:W-:Y:S01]  /*71690*/  HMMA.16816.F32 R8, R4, R12, R8 ;  /* 0x0000000c0408723c */ /* 0x004fe20000001808 */
[----:B------:R-:W-:Y:S04]  /*716a0*/  STL.64 [R1+0x3058], R26 ;  /* 0x0030581a01007387 */ /* 0x000fe80000100a00 */
[----:B------:R0:W-:Y:S06]  /*716b0*/  STL.64 [R1+0x3050], R24 ;  /* 0x0030501801007387 */ /* 0x0001ec0000100a00 */
[----:B------:R-:W-:Y:S04]  /*716c0*/  STL.64 [R1+0x370], R20 ;  /* 0x0003701401007387 */ /* 0x000fe80000100a00 */
[----:B------:R-:W-:Y:S04]  /*716d0*/  STL.64 [R1+0x378], R22 ;  /* 0x0003781601007387 */ /* 0x000fe80000100a00 */
[----:B0-----:R-:W2:Y:S04]  /*716e0*/  LDL.LU.64 R24, [R1+0x210] ;  /* 0x0002100001187983 */ /* 0x001ea80000300a00 */
[----:B------:R-:W-:Y:S04]  /*716f0*/  STL.64 [R1+0x380], R8 ;  /* 0x0003800801007387 */ /* 0x000fe80000100a00 */
[----:B------:R0:W-:Y:S04]  /*71700*/  STL.64 [R1+0x388], R10 ;  /* 0x0003880a01007387 */ /* 0x0001e80000100a00 */
[----:B0-----:R-:W4:Y:S04]  /*71710*/  LDL.LU.64 R10, [R1+0x3178] ;  /* 0x00317800010a7983 */ /* 0x001f280000300a00 */
[----:B------:R-:W2:Y:S01]  /*71720*/  LDL.LU.64 R8, [R1+0x3170] ;  /* 0x0031700001087983 */ /* 0x000ea20000300a00 */
[----:B------:R-:W0:Y:S02]  /*71730*/  S2R R22, SR_TID.X ;  /* 0x0000000000167919 */ /* 0x000e240000002100 */
[C---:B0-----:R-:W-:Y:S01]  /*71740*/  LOP3.LUT R23, R22.reuse, 0x7, RZ, 0xc0, !PT ;  /* 0x0000000716177812 */ /* 0x041fe200078ec0ff */
[----:B------:R-:W-:-:S04]  /*71750*/  IMAD.SHL.U32 R21, R22, 0x2, RZ ;  /* 0x0000000216157824 */ /* 0x000fc800078e00ff */
[----:B------:R-:W-:Y:S02]  /*71760*/  IMAD R23, R23, 0x110, RZ ;  /* 0x0000011017177824 */ /* 0x000fe400078e02ff */
[----:B------:R-:W-:-:S03]  /*71770*/  IMAD.SHL.U32 R22, R22, 0x80, RZ ;  /* 0x0000008016167824 */ /* 0x000fc600078e00ff */
[----:B------:R-:W-:-:S04]  /*71780*/  LOP3.LUT R23, R23, 0x10, R21, 0x78, !PT ;  /* 0x0000001017177812 */ /* 0x000fc800078e7815 */
[----:B------:R-:W-:-:S06]  /*71790*/  LOP3.LUT R23, R23, 0x800, R22, 0xf8, !PT ;  /* 0x0000080017177812 */ /* 0x000fcc00078ef816 */
[----:B------:R-:W0:Y:S04]  /*717a0*/  LDSM.16.MT88.4 R20, [R23+UR5+0x15000] ;  /* 0x015000051714783b */ /* 0x000e280008004200 */
[----:B---3--:R-:W-:Y:S04]  /*717b0*/  STL.64 [R1+0x3048], R14 ;  /* 0x0030480e01007387 */ /* 0x008fe80000100a00 */
[----:B------:R1:W-:Y:S04]  /*717c0*/  STL.64 [R1+0x3040], R12 ;  /* 0x0030400c01007387 */ /* 0x0003e80000100a00 */
[----:B-1----:R-:W3:Y:S04]  /*717d0*/  LDL.LU R12, [R1+0x630] ;  /* 0x00063000010c7983 */ /* 0x002ee80000300800 */
[----:B------:R-:W3:Y:S04]  /*717e0*/  LDL.LU R13, [R1+0x634] ;  /* 0x00063400010d7983 */ /* 0x000ee80000300800 */
[----:B------:R-:W3:Y:S04]  /*717f0*/  LDL.LU R14, [R1+0x638] ;  /* 0x00063800010e7983 */ /* 0x000ee80000300800 */
[----:B------:R-:W3:Y:S04]  /*71800*/  LDL.LU R15, [R1+0x63c] ;  /* 0x00063c00010f7983 */ /* 0x000ee80000300800 */
[----:B0-----:R-:W-:Y:S04]  /*71810*/  STL.64 [R1+0x2f38], R22 ;  /* 0x002f381601007387 */ /* 0x001fe80000100a00 */
[----:B------:R-:W-:Y:S01]  /*71820*/  STL.64 [R1+0x2f30], R20 ;  /* 0x002f301401007387 */ /* 0x000fe20000100a00 */
[----:B--2---:R-:W-:-:S15]  /*71830*/  HMMA.16816.F32 R16, R4, R8, R16 ;  /* 0x000000080410723c */ /* 0x004fde0000001810 */
[----:B------:R-:W-:-:S04]  /*71840*/  NOP ;  /* 0x0000000000007918 */ /* 0x000fc80000000000 */
[----:B------:R-:W-:Y:S04]  /*71850*/  STL.64 [R1+0x390], R16 ;  /* 0x0003901001007387 */ /* 0x000fe80000100a00 */
[----:B------:R0:W-:Y:S04]  /*71860*/  STL.64 [R1+0x398], R18 ;  /* 0x0003981201007387 */ /* 0x0001e80000100a00 */
[----:B0-----:R-:W2:Y:S04]  /*71870*/  LDL.LU.64 R18, [R1+0x3168] ;  /* 0x0031680001127983 */ /* 0x001ea80000300a00 */
[----:B------:R-:W2:Y:S04]  /*71880*/  LDL.LU.64 R16, [R1+0x3160] ;  /* 0x0031600001107983 */ /* 0x000ea80000300a00 */
[----:B----4-:R-:W-:Y:S04]  /*71890*/  STL.64 [R1+0x3038], R10 ;  /* 0x0030380a01007387 */ /* 0x010fe80000100a00 */
[----:B------:R0:W-:Y:S04]  /*718a0*/  STL.64 [R1+0x3030], R8 ;  /* 0x0030300801007387 */ /* 0x0001e80000100a00 */
[----:B0-----:R-:W2:Y:S01]  /*718b0*/  LDL.LU.64 R8, [R1+0x50] ;  /* 0x0000500001087983 */ /* 0x001ea20000300a00 */
[----:B------:R-:W-:-:S02]  /*718c0*/  IMAD.MOV.U32 R20, RZ, RZ, R28 ;  /* 0x000000ffff147224 */ /* 0x000fc400078e001c */
[----:B------:R-:W-:Y:S01]  /*718d0*/  IMAD.MOV.U32 R21, RZ, RZ, R3 ;  /* 0x000000ffff157224 */ /* 0x000fe200078e0003 */
[----:B--2---:R-:W-:Y:S01]  /*718e0*/  HMMA.16816.F32 R16, R4, R8, R16 ;  /* 0x000000080410723c */ /* 0x004fe20000001810 */
[----:B------:R-:W-:Y:S02]  /*718f0*/  IMAD.MOV.U32 R23, RZ, RZ, R8 ;  /* 0x000000ffff177224 */ /* 0x000fe400078e0008 */
[----:B------:R-:W-:-:S05]  /*71900*/  IMAD.MOV.U32 R22, RZ, RZ, R9 ;  /* 0x000000ffff167224 */ /* 0x000fca00078e0009 */
[----:B---3--:R-:W-:Y:S11]  /*71910*/  HMMA.16816.F32 R8, R4, R24, R12 ;  /* 0x000000180408723c */ /* 0x008ff6000000180c */
        /* <DEDUP_REMOVED lines=8> */
[----:B------:R1:W-:Y:S04]  /*719a0*/  STL.64 [R1+0x3b8], R10 ;  /* 0x0003b80a01007387 */ /* 0x0003e80000100a00 */
[----:B0-----:R-:W4:Y:S04]  /*719b0*/  LDL.LU R8, [R1+0x6c0] ;  /* 0x0006c00001087983 */ /* 0x001f280000300800 */
[----:B------:R-:W4:Y:S04]  /*719c0*/  LDL.LU R9, [R1+0x6c4] ;  /* 0x0006c40001097983 */ /* 0x000f280000300800 */
[----:B-1----:R-:W2:Y:S04]  /*719d0*/  LDL.LU R10, [R1+0x6c8] ;  /* 0x0006c800010a7983 */ /* 0x002ea80000300800 */
[----:B------:R-:W2:Y:S01]  /*719e0*/  LDL.LU R11, [R1+0x6cc] ;  /* 0x0006cc00010b7983 */ /* 0x000ea20000300800 */
[----:B------:R-:W-:-:S02]  /*719f0*/  IMAD.MOV.U32 R3, RZ, RZ, R24 ;  /* 0x000000ffff037224 */ /* 0x000fc400078e0018 */
[----:B------:R-:W-:Y:S02]  /*71a00*/  IMAD.MOV.U32 R28, RZ, RZ, R25 ;  /* 0x000000ffff1c7224 */ /* 0x000fe400078e0019 */
[----:B------:R-:W-:Y:S01]  /*71a10*/  IMAD.MOV.U32 R24, RZ, RZ, R0 ;  /* 0x000000ffff187224 */ /* 0x000fe200078e0000 */
[----:B------:R-:W-:Y:S01]  /*71a20*/  MOV R25, R2 ;  /* 0x0000000200197202 */ /* 0x000fe20000000f00 */
[----:B--2---:R-:W-:Y:S04]  /*71a30*/  STL.64 [R1+0x3068], R10 ;  /* 0x0030680a01007387 */ /* 0x004fe80000100a00 */
[----:B----4-:R0:W-:Y:S04]  /*71a40*/  STL.64 [R1+0x3060], R8 ;  /* 0x0030600801007387 */ /* 0x0101e80000100a00 */
[----:B------:R-:W2:Y:S04]  /*71a50*/  LDL.LU R0, [R1+0x314c] ;  /* 0x00314c0001007983 */ /* 0x000ea80000300800 */
[----:B------:R-:W4:Y:S04]  /*71a60*/  LDL.LU R2, [R1+0x3148] ;  /* 0x0031480001027983 */ /* 0x000f280000300800 */
[----:B------:R1:W-:Y:S04]  /*71a70*/  STL.64 [R1+0x3070], R24 ;  /* 0x0030701801007387 */ /* 0x0003e80000100a00 */
[----:B0-----:R-:W2:Y:S04]  /*71a80*/  LDL.LU R8, [R1+0x6e0] ;  /* 0x0006e00001087983 */ /* 0x001ea80000300800 */
[----:B------:R-:W2:Y:S04]  /*71a90*/  LDL.LU R9, [R1+0x6e4] ;  /* 0x0006e40001097983 */ /* 0x000ea80000300800 */
[----:B------:R-:W2:Y:S04]  /*71aa0*/  LDL.LU R10, [R1+0x6e8] ;  /* 0x0006e800010a7983 */ /* 0x000ea80000300800 */
        /* <DEDUP_REMOVED lines=9> */
[----:B------:R-:W2:Y:S04]  /*71b40*/  LDL.LU R11, [R1+0x6fc] ;  /* 0x0006fc00010b7983 */ /* 0x000ea80000300800 */
[----:B--2---:R-:W-:Y:S04]  /*71b50*/  STL.64 [R1+0x3098], R10 ;  /* 0x0030980a01007387 */ /* 0x004fe80000100a00 */
[----:B------:R3:W-:Y:S04]  /*71b60*/  STL.64 [R1+0x3090], R8 ;  /* 0x0030900801007387 */ /* 0x0007e80000100a00 */
[----:B-1----:R-:W2:Y:S04]  /*71b70*/  LDL.LU R24, [R1+0x700] ;  /* 0x0007000001187983 */ /* 0x002ea80000300800 */
[----:B------:R-:W2:Y:S04]  /*71b80*/  LDL.LU R25, [R1+0x704] ;  /* 0x0007040001197983 */ /* 0x000ea80000300800 */
[----:B------:R-:W2:Y:S04]  /*71b90*/  LDL.LU R26, [R1+0x708] ;  /* 0x00070800011a7983 */ /* 0x000ea80000300800 */
[----:B------:R-:W2:Y:S01]  /*71ba0*/  LDL.LU R27, [R1+0x70c] ;  /* 0x00070c00011b7983 */ /* 0x000ea20000300800 */
[----:B---3--:R-:W-:-:S02]  /*71bb0*/  IMAD.MOV.U32 R8, RZ, RZ, R17 ;  /* 0x000000ffff087224 */ /* 0x008fc400078e0011 */
[----:B------:R-:W-:Y:S01]  /*71bc0*/  IMAD.MOV.U32 R9, RZ, RZ, R16 ;  /* 0x000000ffff097224 */ /* 0x000fe200078e0010 */
[----:B--2---:R-:W-:Y:S04]  /*71bd0*/  STL.64 [R1+0x30a8], R26 ;  /* 0x0030a81a01007387 */ /* 0x004fe80000100a00 */
[----:B------:R-:W-:Y:S04]  /*71be0*/  STL.64 [R1+0x30a0], R24 ;  /* 0x0030a01801007387 */ /* 0x000fe80000100a00 */
[----:B------:R4:W-:Y:S02]  /*71bf0*/  STL.64 [R1+0x30b0], R8 ;  /* 0x0030b00801007387 */ /* 0x0009e40000100a00 */
[----:B----4-:R-:W-:-:S02]  /*71c00*/  IMAD.MOV.U32 R8, RZ, RZ, R2 ;  /* 0x000000ffff087224 */ /* 0x010fc400078e0002 */
[----:B------:R-:W-:-:S05]  /*71c10*/  IMAD.MOV.U32 R9, RZ, RZ, R0 ;  /* 0x000000ffff097224 */ /* 0x000fca00078e0000 */
[----:B------:R0:W-:Y:S04]  /*71c20*/  STL.64 [R1+0x30d8], R8 ;  /* 0x0030d80801007387 */ /* 0x0001e80000100a00 */
[----:B------:R-:W2:Y:S04]  /*71c30*/  LDL.LU R24, [R1+0x710] ;  /* 0x0007100001187983 */ /* 0x000ea80000300800 */
[----:B------:R-:W2:Y:S04]  /*71c40*/  LDL.LU R25, [R1+0x714] ;  /* 0x0007140001197983 */ /* 0x000ea80000300800 */
[----:B------:R-:W3:Y:S04]  /*71c50*/  LDL.LU R26, [R1+0x718] ;  /* 0x00071800011a7983 */ /* 0x000ee80000300800 */
[----:B------:R-:W3:Y:S04]  /*71c60*/  LDL.LU R27, [R1+0x71c] ;  /* 0x00071c00011b7983 */ /* 0x000ee80000300800 */
[----:B0-----:R-:W4:Y:S04]  /*71c70*/  LDL.LU.64 R8, [R1+0x1c0] ;  /* 0x0001c00001087983 */ /* 0x001f280000300a00 */
[----:B----4-:R-:W-:Y:S04]  /*71c80*/  STL.64 [R1+0x30f0], R8 ;  /* 0x0030f00801007387 */ /* 0x010fe80000100a00 */
        /* <DEDUP_REMOVED lines=10> */
[----:B0-----:R-:W2:Y:S04]  /*71d30*/  LDL.LU.64 R20, [R1+0x200] ;  /* 0x0002000001147983 */ /* 0x001ea80000300a00 */
[----:B------:R-:W2:Y:S04]  /*71d40*/  LDL.LU.64 R8, [R1+0x1d0] ;  /* 0x0001d00001087983 */ /* 0x000ea80000300a00 */
[----:B--2---:R0:W-:Y:S04]  /*71d50*/  STL.64 [R1+0x3108], R8 ;  /* 0x0031080801007387 */ /* 0x0041e80000100a00 */
[----:B0-----:R-:W2:Y:S04]  /*71d60*/  LDL.LU.64 R8, [R1+0x1e0] ;  /* 0x0001e00001087983 */ /* 0x001ea80000300a00 */
[----:B--2---:R0:W-:Y:S04]  /*71d70*/  STL.64 [R1+0x3120], R8 ;  /* 0x0031200801007387 */ /* 0x0041e80000100a00 */
[----:B0-----:R-:W2:Y:S04]  /*71d80*/  LDL.LU.64 R8, [R1+0x1f0] ;  /* 0x0001f00001087983 */ /* 0x001ea80000300a00 */
        /* <DEDUP_REMOVED lines=17> */
[----:B------:R-:W-:Y:S01]  /*71ea0*/  HMMA.16816.F32 R8, R4, R20, R8 ;  /* 0x000000140408723c */ /* 0x000fe20000001808 */
        /* <DEDUP_REMOVED lines=18> */
[----:B------:R-:W-:Y:S04]  /*71fd0*/  STL [R1+0x3014], R28 ;  /* 0x0030141c01007387 */ /* 0x000fe80000100800 */
[----:B------:R-:W-:Y:S04]  /*71fe0*/  STL [R1+0x3010], R3 ;  /* 0x0030100301007387 */ /* 0x000fe80000100800 */
[----:B------:R0:W-:Y:S04]  /*71ff0*/  STL.64 [R1+0x3c0], R8 ;  /* 0x0003c00801007387 */ /* 0x0001e80000100a00 */
[----:B------:R-:W-:Y:S04]  /*72000*/  STL.64 [R1+0x3c8], R10 ;  /* 0x0003c80a01007387 */ /* 0x000fe80000100a00 */
[----:B0-----:R-:W2:Y:S04]  /*72010*/  LDL.LU.64 R8, [R1+0x3140] ;  /* 0x0031400001087983 */ /* 0x001ea80000300a00 */
[----:B------:R-:W2:Y:S04]  /*72020*/  LDL.LU.64 R22, [R1+0x3138] ;  /* 0x0031380001167983 */ /* 0x000ea80000300a00 */
[----:B------:R-:W2:Y:S04]  /*72030*/  LDL.LU.64 R20, [R1+0x3130] ;  /* 0x0031300001147983 */ /* 0x000ea80000300a00 */
[----:B------:R-:W-:Y:S04]  /*72040*/  STL [R1+0x301c], R2 ;  /* 0x00301c0201007387 */ /* 0x000fe80000100800 */
[----:B------:R-:W-:Y:S01]  /*72050*/  STL [R1+0x3018], R0 ;  /* 0x0030180001007387 */ /* 0x000fe20000100800 */
[----:B--2---:R-:W-:-:S15]  /*72060*/  HMMA.16816.F32 R20, R4, R8, R20 ;  /* 0x000000080414723c */ /* 0x004fde0000001814 */
[----:B------:R-:W-:-:S04]  /*72070*/  NOP ;  /* 0x0000000000007918 */ /* 0x000fc80000000000 */
[----:B------:R0:W-:Y:S04]  /*72080*/  STL.64 [R1+0x3d0], R20 ;  /* 0x0003d01401007387 */ /* 0x0001e80000100a00 */
[----:B------:R1:W-:Y:S04]  /*72090*/  STL.64 [R1+0x3d8], R22 ;  /* 0x0003d81601007387 */ /* 0x0003e80000100a00 */
[----:B0-----:R-:W2:Y:S01]  /*720a0*/  LDL.LU.64 R20, [R1+0x3128] ;  /* 0x0031280001147983 */ /* 0x001ea20000300a00 */
[----:B-1----:R-:W-:Y:S01]  /*720b0*/  IMAD.MOV.U32 R22, RZ, RZ, R8 ;  /* 0x000000ffff167224 */ /* 0x002fe200078e0008 */
[----:B------:R-:W-:-:S02]  /*720c0*/  MOV R23, R9 ;  /* 0x0000000900177202 */ /* 0x000fc40000000f00 */
        /* <DEDUP_REMOVED lines=26> */
[----:B------:R-:W2:Y:S01]  /*72270*/  LDL.LU.64 R16, [R1+0x30e0] ;  /* 0x0030e00001107983 */ /* 0x000ea20000300a00 */
[----:B------:R-:W-:-:S02]  /*72280*/  IMAD.MOV.U32 R23, RZ, RZ, R8 ;  /* 0x000000ffff177224 */ /* 0x000fc400078e0008 */
[----:B------:R-:W-:Y:S02]  /*72290*/  IMAD.MOV.U32 R22, RZ, RZ, R9 ;  /* 0x000000ffff167224 */ /* 0x000fe400078e0009 */
[----:B------:R-:W3:Y:S01]  /*722a0*/  LDL.LU.64 R8, [R1+0x30d8] ;  /* 0x0030d80001087983 */ /* 0x000ee20000300a00 */
[----:B--2---:R-:W-:Y:S03]  /*722b0*/  HMMA.16816.F32 R4, R4, R20, R16 ;  /* 0x000000140404723c */ /* 0x004fe60000001810 */
[----:B------:R-:W3:Y:S04]  /*722c0*/  LDL.LU.64 R18, [R1+0x30d0] ;  /* 0x0030d00001127983 */ /* 0x000ee80000300a00 */
[----:B------:R-:W3:-:S12]  /*722d0*/  LDL.LU.64 R16, [R1+0x30c8] ;  /* 0x0030c80001107983 */ /* 0x000ed80000300a00 */
[----:B------:R0:W-:Y:S04]  /*722e0*/  STL.64 [R1+0x400], R4 ;  /* 0x0004000401007387 */ /* 0x0001e80000100a00 */
[----:B------:R-:W-:Y:S04]  /*722f0*/  STL.64 [R1+0x408], R6 ;  /* 0x0004080601007387 */ /* 0x000fe80000100a00 */
[----:B0-----:R-:W2:Y:S04]  /*72300*/  LDL.LU R4, [R1+0x20] ;  /* 0x0000200001047983 */ /* 0x001ea80000300800 */
[----:B------:R-:W-:Y:S01]  /*72310*/  STL.64 [R1+0x2f50], R20 ;  /* 0x002f501401007387 */ /* 0x000fe20000100a00 */
[----:B---3--:R-:W-:Y:S03]  /*72320*/  HMMA.16816.F32 R8, R16, R8, R24 ;  /* 0x000000081008723c */ /* 0x008fe60000001818 */
[----:B------:R-:W3:Y:S04]  /*72330*/  LDL.LU.64 R26, [R1+0x30c0] ;  /* 0x0030c000011a7983 */ /* 0x000ee80000300a00 */
[----:B------:R-:W3:-:S12]  /*72340*/  LDL.LU.64 R24, [R1+0x30b8] ;  /* 0x0030b80001187983 */ /* 0x000ed80000300a00 */
[----:B------:R0:W-:Y:S04]  /*72350*/  STL.64 [R1+0x490], R8 ;  /* 0x0004900801007387 */ /* 0x0001e80000100a00 */
[----:B------:R3:W-:Y:S04]  /*72360*/  STL.64 [R1+0x498], R10 ;  /* 0x0004980a01007387 */ /* 0x0007e80000100a00 */
[----:B0-----:R-:W3:Y:S01]  /*72370*/  LDL.LU.64 R8, [R1+0x30b0] ;  /* 0x0030b00001087983 */ /* 0x001ee20000300a00 */
[----:B------:R-:W-:Y:S01]  /*72380*/  IMAD.MOV.U32 R5, RZ, RZ, R29 ;  /* 0x000000ffff057224 */ /* 0x000fe200078e001d */
[----:B---3--:R-:W-:Y:S02]  /*72390*/  HMMA.16816.F32 R8, R16, R8, R24 ;  /* 0x000000081008723c */ /* 0x008fe40000001818 */
[----:B------:R-:W2:Y:S04]  /*723a0*/  LDL.LU.64 R26, [R1+0x30a8] ;  /* 0x0030a800011a7983 */ /* 0x000ea80000300a00 */
[----:B------:R-:W2:-:S13]  /*723b0*/  LDL.LU.64 R24, [R1+0x30a0] ;  /* 0x0030a00001187983 */ /* 0x000e9a0000300a00 */
        /* <DEDUP_REMOVED lines=8> */
[----:B------:R-:W-:Y:S01]  /*72440*/  STL.64 [R1+0x478], R6 ;  /* 0x0004780601007387 */ /* 0x000fe20000100a00 */
        /* <DEDUP_REMOVED lines=12> */
[----:B------:R-:W4:Y:S02]  /*72510*/  LDL.LU.64 R24, [R1+0x3050] ;  /* 0x0030500001187983 */ /* 0x000f240000300a00 */
[----:B----4-:R-:W-:-:S15]  /*72520*/  HMMA.16816.F32 R12, R16, R24, R12 ;  /* 0x00000018100c723c */ /* 0x010fde000000180c */
[----:B------:R-:W-:-:S04]  /*72530*/  NOP ;  /* 0x0000000000007918 */ /* 0x000fc80000000000 */
[----:B------:R-:W-:Y:S04]  /*72540*/  STL.64 [R1+0x440], R12 ;  /* 0x0004400c01007387 */ /* 0x000fe80000100a00 */
[----:B------:R0:W-:Y:S04]  /*72550*/  STL.64 [R1+0x448], R14 ;  /* 0x0004480e01007387 */ /* 0x0001e80000100a00 */
[----:B0-----:R-:W4:Y:S04]  /*72560*/  LDL.LU.64 R14, [R1+0x3048] ;  /* 0x00304800010e7983 */ /* 0x001f280000300a00 */
[----:B------:R-:W2:Y:S01]  /*72570*/  LDL.LU.64 R12, [R1+0x3040] ;  /* 0x00304000010c7983 */ /* 0x000ea20000300a00 */
[----:B------:R-:W0:Y:S01]  /*72580*/  S2R R29, SR_TID.X ;  /* 0x00000000001d7919 */ /* 0x000e220000002100 */
[----:B------:R-:W1:Y:S01]  /*72590*/  S2R R7, SR_TID.X ;  /* 0x0000000000077919 */ /* 0x000e620000002100 */
[----:B--2---:R-:W-:-:S15]  /*725a0*/  HMMA.16816.F32 R8, R16, R12, R8 ;  /* 0x0000000c1008723c */ /* 0x004fde0000001808 */
[----:B------:R-:W-:-:S04]  /*725b0*/  NOP ;  /* 0x0000000000007918 */ /* 0x000fc80000000000 */
[----:B------:R-:W-:Y:S04]  /*725c0*/  STL.64 [R1+0x430], R8 ;  /* 0x0004300801007387 */ /* 0x000fe80000100a00 */
[----:B------:R2:W-:Y:S04]  /*725d0*/  STL.64 [R1+0x438], R10 ;  /* 0x0004380a01007387 */ /* 0x0005e80000100a00 */
[----:B--2---:R-:W2:Y:S01]  /*725e0*/  LDL.LU.64 R10, [R1+0x3038] ;  /* 0x00303800010a7983 */ /* 0x004ea20000300a00 */
[----:B0-----:R-:W-:Y:S01]  /*725f0*/  LOP3.LUT R25, R29, 0x7, RZ, 0xc0, !PT ;  /* 0x000000071d197812 */ /* 0x001fe200078ec0ff */
[----:B-1----:R-:W-:-:S02]  /*72600*/  IMAD.SHL.U32 R7, R7, 0x2, RZ ;  /* 0x0000000207077824 */ /* 0x002fc400078e00ff */
[----:B------:R-:W4:Y:S02]  /*72610*/  LDL.LU.64 R8, [R1+0x3030] ;  /* 0x0030300001087983 */ /* 0x000f240000300a00 */
[----:B------:R-:W-:Y:S02]  /*72620*/  IMAD R25, R25, 0x110, RZ ;  /* 0x0000011019197824 */ /* 0x000fe400078e02ff */
[----:B---3--:R-:W-:Y:S03]  /*72630*/  STL.64 [R1+0x2ef8], R26 ;  /* 0x002ef81a01007387 */ /* 0x008fe60000100a00 */
[----:B------:R-:W-:Y:S01]  /*72640*/  LOP3.LUT R12, R25, 0x10, R7, 0x78, !PT ;  /* 0x00000010190c7812 */ /* 0x000fe200078e7807 */
[----:B------:R0:W-:Y:S01]  /*72650*/  STL [R1+0x2ef0], R25 ;  /* 0x002ef01901007387 */ /* 0x0001e20000100800 */
[----:B------:R-:W1:Y:S02]  /*72660*/  S2R R7, SR_TID.X ;  /* 0x0000000000077919 */ /* 0x000e640000002100 */
[----:B-1----:R-:W-:Y:S01]  /*72670*/  SHF.L.U32 R7, R7, 0x7, RZ ;  /* 0x0000000707077819 */ /* 0x002fe200000006ff */
[----:B--2---:R-:W-:-:S02]  /*72680*/  IMAD.MOV.U32 R24, RZ, RZ, R10 ;  /* 0x000000ffff187224 */ /* 0x004fc400078e000a */
[----:B0-----:R-:W-:Y:S01]  /*72690*/  IMAD.MOV.U32 R25, RZ, RZ, R11 ;  /* 0x000000ffff197224 */ /* 0x001fe200078e000b */
[----:B------:R-:W2:Y:S04]  /*726a0*/  LDL.LU R10, [R1+0x302c] ;  /* 0x00302c00010a7983 */ /* 0x000ea80000300800 */
[----:B------:R-:W2:Y:S04]  /*726b0*/  LDL.LU R11, [R1+0x3028] ;  /* 0x00302800010b7983 */ /* 0x000ea80000300800 */
[----:B------:R-:W3:Y:S04]  /*726c0*/  LDL.LU R26, [R1+0x7d8] ;  /* 0x0007d800011a7983 */ /* 0x000ee80000300800 */
[----:B------:R-:W3:Y:S01]  /*726d0*/  LDL.LU R27, [R1+0x7dc] ;  /* 0x0007dc00011b7983 */ /* 0x000ee20000300800 */
[----:B------:R-:W-:-:S05]  /*726e0*/  LOP3.LUT R12, R12, 0x800, R7, 0xf8, !PT ;  /* 0x000008000c0c7812 */ /* 0x000fca00078ef807 */
[----:B------:R-:W0:Y:S04]  /*726f0*/  LDSM.16.MT88.4 R4, [R12+UR5+0x15080] ;  /* 0x015080050c04783b */ /* 0x000e280008004200 */
[----:B0-----:R-:W-:Y:S04]  /*72700*/  STL.64 [R1+0x2df8], R6 ;  /* 0x002df80601007387 */ /* 0x001fe80000100a00 */
[----:B------:R3:W-:Y:S04]  /*72710*/  STL.64 [R1+0x2df0], R4 ;  /* 0x002df00401007387 */ /* 0x0007e80000100a00 */
[----:B------:R0:W-:Y:S04]  /*72720*/  STL [R1+0x29e8], R12 ;  /* 0x0029e80c01007387 */ /* 0x0001e80000100800 */
[----:B----4-:R1:W-:Y:S01]  /*72730*/  STL.64 [R1+0x2f00], R14 ;  /* 0x002f000e01007387 */ /* 0x0103e20000100a00 */
[----:B---3--:R-:W-:Y:S03]  /*72740*/  HMMA.16816.F32 R4, R16, R8, R24 ;  /* 0x000000081004723c */ /* 0x008fe60000001818 */
[----:B--2---:R-:W-:Y:S04]  /*72750*/  STL.64 [R1+0x2f08], R10 ;  /* 0x002f080a01007387 */ /* 0x004fe80000100a00 */
[----:B0-----:R-:W2:-:S12]  /*72760*/  LDL.LU R12, [R1+0x800] ;  /* 0x00080000010c7983 */ /* 0x001e980000300800 */
[----:B------:R0:W-:Y:S04]  /*72770*/  STL.64 [R1+0x420], R4 ;  /* 0x0004200401007387 */ /* 0x0001e80000100a00 */
[----:B------:R3:W-:Y:S04]  /*72780*/  STL.64 [R1+0x428], R6 ;  /* 0x0004280601007387 */ /* 0x0007e80000100a00 */
[----:B------:R-:W2:Y:S04]  /*72790*/  LDL.LU R13, [R1+0x804] ;  /* 0x00080400010d7983 */ /* 0x000ea80000300800 */
[----:B-1----:R-:W4:Y:S04]  /*727a0*/  LDL.LU R14, [R1+0x808] ;  /* 0x00080800010e7983 */ /* 0x002f280000300800 */
[----:B------:R-:W4:Y:S04]  /*727b0*/  LDL.LU R15, [R1+0x80c] ;  /* 0x00080c00010f7983 */ /* 0x000f280000300800 */
[----:B0-----:R-:W2:Y:S04]  /*727c0*/  LDL.LU R4, [R1+0x750] ;  /* 0x0007500001047983 */ /* 0x001ea80000300800 */
[----:B------:R-:W2:Y:S04]  /*727d0*/  LDL.LU R5, [R1+0x754] ;  /* 0x0007540001057983 */ /* 0x000ea80000300800 */
[----:B---3--:R-:W3:Y:S04]  /*727e0*/  LDL.LU R6, [R1+0x758] ;  /* 0x0007580001067983 */ /* 0x008ee80000300800 */
[----:B------:R-:W3:Y:S01]  /*727f0*/  LDL.LU R7, [R1+0x75c] ;  /* 0x00075c0001077983 */ /* 0x000ee20000300800 */
[----:B------:R-:W-:-:S02]  /*72800*/  IMAD.MOV.U32 R20, RZ, RZ, R23 ;  /* 0x000000ffff147224 */ /* 0x000fc400078e0017 */
[----:B------:R-:W-:Y:S01]  /*72810*/  IMAD.MOV.U32 R21, RZ, RZ, R22 ;  /* 0x000000ffff157224 */ /* 0x000fe200078e0016 */
        /* <DEDUP_REMOVED lines=10> */
[----:B------:R-:W-:Y:S01]  /*728c0*/  IMAD.MOV.U32 R21, RZ, RZ, R0 ;  /* 0x000000ffff157224 */ /* 0x000fe200078e0000 */
[----:B------:R-:W2:Y:S04]  /*728d0*/  LDL.LU R2, [R1+0x301c] ;  /* 0x00301c0001027983 */ /* 0x000ea80000300800 */
[----:B------:R-:W4:Y:S04]  /*728e0*/  LDL.LU R0, [R1+0x3018] ;  /* 0x0030180001007983 */ /* 0x000f280000300800 */
[----:B------:R0:W-:Y:S02]  /*728f0*/  STL.64 [R1+0x2f80], R20 ;  /* 0x002f801401007387 */ /* 0x0001e40000100a00 */
[----:B0-----:R-:W-:-:S02]  /*72900*/  IMAD.MOV.U32 R20, RZ, RZ, R28 ;  /* 0x000000ffff147224 */ /* 0x001fc400078e001c */
[----:B------:R-:W-:Y:S01]  /*72910*/  IMAD.MOV.U32 R21, RZ, RZ, R3 ;  /* 0x000000ffff157224 */ /* 0x000fe200078e0003 */
[----:B------:R-:W4:Y:S04]  /*72920*/  LDL.LU R28, [R1+0x3014] ;  /* 0x00301400011c7983 */ /* 0x000f280000300800 */
        /* <DEDUP_REMOVED lines=55> */
[----:B---3--:R-:W-:Y:S04]  /*72ca0*/  STL.64 [R1+0x2ff0], R6 ;  /* 0x002ff00601007387 */ /* 0x008fe80000100a00 */
[----:B--2---:R0:W-:Y:S04]  /*72cb0*/  STL.64 [R1+0x2fe8], R4 ;  /* 0x002fe80401007387 */ /* 0x0041e80000100a00 */
        /* <DEDUP_REMOVED lines=8> */
[----:B-1----:R-:W-:Y:S02]  /*72d40*/  IMAD.MOV.U32 R12, RZ, RZ, R28 ;  /* 0x000000ffff0c7224 */ /* 0x002fe400078e001c */
[----:B------:R-:W-:Y:S01]  /*72d50*/  IMAD.MOV.U32 R13, RZ, RZ, R3 ;  /* 0x000000ffff0d7224 */ /* 0x000fe200078e0003 */
[----:B------:R0:W-:Y:S04]  /*72d60*/  STL.64 [R1+0x2f28], R14 ;  /* 0x002f280e01007387 */ /* 0x0001e80000100a00 */
[----:B------:R-:W-:Y:S04]  /*72d70*/  STL.64 [R1+0x2f20], R12 ;  /* 0x002f200c01007387 */ /* 0x000fe80000100a00 */
[----:B------:R-:W3:Y:S04]  /*72d80*/  LDL.64 R10, [R1+0x38] ;  /* 0x00003800010a7983 */ /* 0x000ee80000100a00 */
[----:B------:R-:W4:Y:S04]  /*72d90*/  LDL.64 R26, [R1+0x28] ;  /* 0x00002800011a7983 */ /* 0x000f280000100a00 */
[----:B0-----:R-:W3:Y:S01]  /*72da0*/  LDL.64 R14, [R1+0x48] ;  /* 0x00004800010e7983 */ /* 0x001ee20000100a00 */
[----:B--2---:R-:W-:Y:S03]  /*72db0*/  HMMA.16816.F32 R20, R16, R20, R4 ;  /* 0x000000141014723c */ /* 0x004fe60000001804 */
[----:B------:R-:W2:Y:S04]  /*72dc0*/  LDL.LU.64 R6, [R1+0x2ff0] ;  /* 0x002ff00001067983 */ /* 0x000ea80000300a00 */
[----:B------:R-:W2:-:S12]  /*72dd0*/  LDL.LU.64 R4, [R1+0x2fe8] ;  /* 0x002fe80001047983 */ /* 0x000e980000300a00 */
[----:B------:R-:W-:Y:S01]  /*72de0*/  MOV R28, R20 ;  /* 0x00000014001c7202 */ /* 0x000fe20000000f00 */
[----:B------:R-:W-:Y:S02]  /*72df0*/  IMAD.MOV.U32 R2, RZ, RZ, R21 ;  /* 0x000000ffff027224 */ /* 0x000fe400078e0015 */
[----:B------:R-:W2:Y:S01]  /*72e00*/  LDL.LU.64 R20, [R1+0x2fe0] ;  /* 0x002fe00001147983 */ /* 0x000ea20000300a00 */
[----:B------:R-:W-:Y:S02]  /*72e10*/  IMAD.MOV.U32 R0, RZ, RZ, R22 ;  /* 0x000000ffff007224 */ /* 0x000fe400078e0016 */
[----:B------:R-:W-:-:S05]  /*72e20*/  IMAD.MOV.U32 R3, RZ, RZ, R23 ;  /* 0x000000ffff037224 */ /* 0x000fca00078e0017 */
[----:B------:R-:W-:Y:S04]  /*72e30*/  STL [R1+0x2784], R3 ;  /* 0x0027840301007387 */ /* 0x000fe80000100800 */
[----:B------:R-:W-:Y:S04]  /*72e40*/  STL [R1+0x2780], R0 ;  /* 0x0027800001007387 */ /* 0x000fe80000100800 */
[----:B------:R-:W-:Y:S04]  /*72e50*/  STL [R1+0x277c], R2 ;  /* 0x00277c0201007387 */ /* 0x000fe80000100800 */
[----:B------:R-:W-:Y:S01]  /*72e60*/  STL [R1+0x2778], R28 ;  /* 0x0027781c01007387 */ /* 0x000fe20000100800 */
        /* <DEDUP_REMOVED lines=38> */
[----:B------:R-:W2:Y:S04]  /*730d0*/  LDL.LU.64 R4, [R1+0x2f40] ;  /* 0x002f400001047983 */ /* 0x000ea80000300a00 */
[----:B-1----:R-:W2:Y:S04]  /*730e0*/  LDL.LU.64 R22, [R1+0x2f38] ;  /* 0x002f380001167983 */ /* 0x002ea80000300a00 */
[----:B------:R-:W2:Y:S05]  /*730f0*/  LDL.LU.64 R20, [R1+0x2f30] ;  /* 0x002f300001147983 */ /* 0x000eaa0000300a00 */
[----:B------:R0:W-:Y:S04]  /*73100*/  STL.64 [R1+0x600], R16 ;  /* 0x0006001001007387 */ /* 0x0001e80000100a00 */
[----:B------:R1:W-:Y:S04]  /*73110*/  STL.64 [R1+0x608], R18 ;  /* 0x0006081201007387 */ /* 0x0003e80000100a00 */
[----:B0-----:R-:W4:Y:S04]  /*73120*/  LDL.LU R16, [R1+0x840] ;  /* 0x0008400001107983 */ /* 0x001f280000300800 */
[----:B------:R-:W4:Y:S04]  /*73130*/  LDL.LU R17, [R1+0x844] ;  /* 0x0008440001117983 */ /* 0x000f280000300800 */
[----:B-1----:R-:W4:Y:S04]  /*73140*/  LDL.LU R18, [R1+0x848] ;  /* 0x0008480001127983 */ /* 0x002f280000300800 */
[----:B------:R-:W4:Y:S01]  /*73150*/  LDL.LU R19, [R1+0x84c] ;  /* 0x00084c0001137983 */ /* 0x000f220000300800 */
[----:B---3--:R-:W-:Y:S01]  /*73160*/  IMAD.MOV.U32 R3, RZ, RZ, R15 ;  /* 0x000000ffff037224 */ /* 0x008fe200078e000f */
[----:B--2---:R-:W-:Y:S02]  /*73170*/  HMMA.16816.F32 R4, R20, R14, R4 ;  /* 0x0000000e1404723c */ /* 0x004fe40000001804 */
[----:B----4-:R0:W-:Y:S04]  /*73180*/  STL.64 [R1+0x2ed8], R18 ;  /* 0x002ed81201007387 */ /* 0x0101e80000100a00 */
[----:B------:R-:W-:Y:S04]  /*73190*/  STL.64 [R1+0x2ed0], R16 ;  /* 0x002ed01001007387 */ /* 0x000fe80000100a00 */
[----:B0-----:R-:W2:Y:S09]  /*731a0*/  LDL.64 R18, [R1+0x18] ;  /* 0x0000180001127983 */ /* 0x001eb20000100a00 */
[----:B------:R0:W-:Y:S04]  /*731b0*/  STL.64 [R1+0x5f0], R4 ;  /* 0x0005f00401007387 */ /* 0x0001e80000100a00 */
[----:B------:R1:W-:Y:S01]  /*731c0*/  STL.64 [R1+0x5f8], R6 ;  /* 0x0005f80601007387 */ /* 0x0003e20000100a00 */
[----:B0-----:R-:W-:-:S03]  /*731d0*/  IMAD.MOV.U32 R4, RZ, RZ, R14 ;  /* 0x000000ffff047224 */ /* 0x001fc600078e000e */
[----:B------:R-:W3:Y:S04]  /*731e0*/  LDL.LU.64 R14, [R1+0x2f28] ;  /* 0x002f2800010e7983 */ /* 0x000ee80000300a00 */
[----:B------:R-:W3:Y:S04]  /*731f0*/  LDL.LU.64 R12, [R1+0x2f20] ;  /* 0x002f2000010c7983 */ /* 0x000ee80000300a00 */
[----:B------:R-:W-:Y:S01]  /*73200*/  STL [R1+0x2e84], R3 ;  /* 0x002e840301007387 */ /* 0x000fe20000100800 */
[----:B-1----:R-:W-:Y:S02]  /*73210*/  IMAD.MOV.U32 R6, RZ, RZ, R10 ;  /* 0x000000ffff067224 */ /* 0x002fe400078e000a */
[----:B------:R-:W-:Y:S01]  /*73220*/  IMAD.MOV.U32 R5, RZ, RZ, R11 ;  /* 0x000000ffff057224 */ /* 0x000fe200078e000b */
[----:B---3--:R-:W-:-:S15]  /*73230*/  HMMA.16816.F32 R12, R20, R10, R12 ;  /* 0x0000000a140c723c */ /* 0x008fde000000180c */
[----:B------:R-:W-:-:S04]  /*73240*/  NOP ;  /* 0x0000000000007918 */ /* 0x000fc80000000000 */
[----:B------:R-:W-:Y:S04]  /*73250*/  STL.64 [R1+0x5e0], R12 ;  /* 0x0005e00c01007387 */ /* 0x000fe80000100a00 */
[----:B------:R0:W-:Y:S04]  /*73260*/  STL.64 [R1+0x5e8], R14 ;  /* 0x0005e80e01007387 */ /* 0x0001e80000100a00 */
[----:B0-----:R-:W3:Y:S04]  /*73270*/  LDL.LU.64 R14, [R1+0x2f18] ;  /* 0x002f1800010e7983 */ /* 0x001ee80000300a00 */
[----:B------:R-:W3:Y:S04]  /*73280*/  LDL.LU.64 R12, [R1+0x2f10] ;  /* 0x002f1000010c7983 */ /* 0x000ee80000300a00 */
[----:B------:R-:W4:Y:S01]  /*73290*/  LDL.LU.64 R10, [R1+0x2f08] ;  /* 0x002f0800010a7983 */ /* 0x000f220000300a00 */
[----:B------:R-:W-:Y:S01]  /*732a0*/  MOV R8, R26 ;  /* 0x0000001a00087202 */ /* 0x000fe20000000f00 */
[----:B------:R-:W-:Y:S01]  /*732b0*/  IMAD.MOV.U32 R7, RZ, RZ, R27 ;  /* 0x000000ffff077224 */ /* 0x000fe200078e001b */
[----:B---3--:R-:W-:-:S15]  /*732c0*/  HMMA.16816.F32 R12, R20, R26, R12 ;  /* 0x0000001a140c723c */ /* 0x008fde000000180c */
[----:B------:R-:W-:-:S04]  /*732d0*/  NOP ;  /* 0x0000000000007918 */ /* 0x000fc80000000000 */
[----:B------:R-:W-:Y:S04]  /*732e0*/  STL.64 [R1+0x5d0], R12 ;  /* 0x0005d00c01007387 */ /* 0x000fe80000100a00 */
[----:B------:R0:W-:Y:S04]  /*732f0*/  STL.64 [R1+0x5d8], R14 ;  /* 0x0005d80e01007387 */ /* 0x0001e80000100a00 */
[----:B0-----:R-:W3:Y:S04]  /*73300*/  LDL.LU.64 R14, [R1+0x2f00] ;  /* 0x002f0000010e7983 */ /* 0x001ee80000300a00 */
[----:B------:R-:W2:Y:S04]  /*73310*/  LDL.LU.64 R26, [R1+0x2ef8] ;  /* 0x002ef800011a7983 */ /* 0x000ea80000300a00 */
[----:B------:R-:W2:Y:S04]  /*73320*/  LDL.LU R25, [R1+0x2ef0] ;  /* 0x002ef00001197983 */ /* 0x000ea80000300800 */
[----:B----4-:R0:W-:Y:S04]  /*73330*/  STL.64 [R1+0x2eb8], R10 ;  /* 0x002eb80a01007387 */ /* 0x0101e80000100a00 */
[----:B------:R1:W-:Y:S04]  /*73340*/  STL [R1+0x2eb0], R8 ;  /* 0x002eb00801007387 */ /* 0x0003e80000100800 */
[----:B0-----:R-:W4:Y:S04]  /*73350*/  LDL.64 R10, [R1+0x8] ;  /* 0x00000800010a7983 */ /* 0x001f280000100a00 */
[----:B----4-:R0:W-:Y:S04]  /*73360*/  STL.64 [R1+0x2ee0], R10 ;  /* 0x002ee00a01007387 */ /* 0x0101e80000100a00 */
[----:B-1----:R-:W4:Y:S04]  /*73370*/  LDL.LU R8, [R1+0x810] ;  /* 0x0008100001087983 */ /* 0x002f280000300800 */
[----:B------:R-:W4:Y:S04]  /*73380*/  LDL.LU R9, [R1+0x814] ;  /* 0x0008140001097983 */ /* 0x000f280000300800 */
[----:B0-----:R-:W4:Y:S04]  /*73390*/  LDL.LU R10, [R1+0x818] ;  /* 0x00081800010a7983 */ /* 0x001f280000300800 */
[----:B------:R-:W4:Y:S04]  /*733a0*/  LDL.LU R11, [R1+0x81c] ;  /* 0x00081c00010b7983 */ /* 0x000f280000300800 */
[----:B------:R2:W-:Y:S04]  /*733b0*/  STL.64 [R1+0x2e58], R6 ;  /* 0x002e580601007387 */ /* 0x0005e80000100a00 */
[----:B------:R0:W-:Y:S01]  /*733c0*/  STL.64 [R1+0x2e50], R4 ;  /* 0x002e500401007387 */ /* 0x0001e20000100a00 */
[----:B--2---:R-:W-:-:S03]  /*733d0*/  IMAD.MOV.U32 R6, RZ, RZ, R26 ;  /* 0x000000ffff067224 */ /* 0x004fc600078e001a */
[----:B0-----:R-:W2:Y:S04]  /*733e0*/  LDL.LU R4, [R1+0x830] ;  /* 0x0008300001047983 */ /* 0x001ea80000300800 */
[----:B------:R-:W2:Y:S04]  /*733f0*/  LDL.LU R5, [R1+0x834] ;  /* 0x0008340001057983 */ /* 0x000ea80000300800 */
[----:B------:R-:W2:Y:S01]  /*73400*/  LDL.LU R26, [R1+0x2eec] ;  /* 0x002eec00011a7983 */ /* 0x000ea20000300800 */
[----:B------:R-:W-:-:S03]  /*73410*/  IMAD.MOV.U32 R7, RZ, RZ, R27 ;  /* 0x000000ffff077224 */ /* 0x000fc600078e001b */
[----:B------:R-:W2:Y:S01]  /*73420*/  LDL.LU R27, [R1+0x2ee8] ;  /* 0x002ee800011b7983 */ /* 0x000ea20000300800 */
[----:B------:R-:W-:Y:S02]  /*73430*/  IMAD.MOV.U32 R28, RZ, RZ, R18 ;  /* 0x000000ffff1c7224 */ /* 0x000fe400078e0012 */
[----:B------:R-:W-:Y:S01]  /*73440*/  IMAD.MOV.U32 R24, RZ, RZ, R19 ;  /* 0x000000ffff187224 */ /* 0x000fe200078e0013 */
[----:B----4-:R-:W-:-:S15]  /*73450*/  HMMA.16816.F32 R8, R20, R18, R8 ;  /* 0x000000121408723c */ /* 0x010fde0000001808 */
[----:B------:R-:W-:-:S04]  /*73460*/  NOP ;  /* 0x0000000000007918 */ /* 0x000fc80000000000 */
[----:B------:R-:W-:Y:S04]  /*73470*/  STL.64 [R1+0x5c0], R8 ;  /* 0x0005c00801007387 */ /* 0x000fe80000100a00 */
[----:B------:R0:W-:Y:S04]  /*73480*/  STL.64 [R1+0x5c8], R10 ;  /* 0x0005c80a01007387 */ /* 0x0001e80000100a00 */
[----:B0-----:R-:W2:Y:S04]  /*73490*/  LDL.LU.64 R10, [R1+0x2ee0] ;  /* 0x002ee000010a7983 */ /* 0x001ea80000300a00 */
[----:B------:R-:W4:Y:S04]  /*734a0*/  LDL.LU.64 R18, [R1+0x2ed8] ;  /* 0x002ed80001127983 */ /* 0x000f280000300a00 */
[----:B------:R-:W4:Y:S01]  /*734b0*/  LDL.LU.64 R16, [R1+0x2ed0] ;  /* 0x002ed00001107983 */ /* 0x000f220000300a00 */
[----:B------:R-:W-:-:S02]  /*734c0*/  IMAD.SHL.U32 R2, R29, 0x2, RZ ;  /* 0x000000021d027824 */ /* 0x000fc400078e00ff */
[----:B------:R-:W-:Y:S01]  /*734d0*/  IMAD.SHL.U32 R0, R29, 0x80, RZ ;  /* 0x000000801d007824 */ /* 0x000fe200078e00ff */
[----:B--2---:R-:W-:-:S15]  /*734e0*/  HMMA.16816.F32 R4, R20, R10, R4 ;  /* 0x0000000a1404723c */ /* 0x004fde0000001804 */
[----:B------:R-:W-:-:S04]  /*734f0*/  NOP ;  /* 0x0000000000007918 */ /* 0x000fc80000000000 */
[----:B------:R-:W-:Y:S04]  /*73500*/  STL.64 [R1+0x5b0], R4 ;  /* 0x0005b00401007387 */ /* 0x000fe80000100a00 */
[----:B------:R4:W-:Y:S04]  /*73510*/  STL.64 [R1+0x5b8], R6 ;  /* 0x0005b80601007387 */ /* 0x0009e80000100a00 */
[----:B------:R-:W2:Y:S01]  /*73520*/  LDL.LU R8, [R1+0x870] ;  /* 0x0008700001087983 */ /* 0x000ea20000300800 */
[----:B----4-:R-:W-:Y:S01]  /*73530*/  HMMA.16816.F32 R4, R20, R26, R16 ;  /* 0x0000001a1404723c */ /* 0x010fe20000001810 */
[----:B------:R-:W-:-:S02]  /*73540*/  IMAD.MOV.U32 R3, RZ, RZ, R10 ;  /* 0x000000ffff037224 */ /* 0x000fc400078e000a */
[----:B------:R-:W-:-:S15]  /*73550*/  IMAD.MOV.U32 R29, RZ, RZ, R11 ;  /* 0x000000ffff1d7224 */ /* 0x000fde00078e000b */
[----:B------:R-:W-:Y:S01]  /*73560*/  NOP ;  /* 0x0000000000007918 */ /* 0x000fe20000000000 */
[----:B------:R-:W-:Y:S04]  /*73570*/  STL.64 [R1+0x5a0], R4 ;  /* 0x0005a00401007387 */ /* 0x000fe80000100a00 */
[----:B------:R-:W-:Y:S04]  /*73580*/  STL.64 [R1+0x5a8], R6 ;  /* 0x0005a80601007387 */ /* 0x000fe80000100a00 */
[----:B------:R-:W2:Y:S04]  /*73590*/  LDL.LU R9, [R1+0x874] ;  /* 0x0008740001097983 */ /* 0x000ea80000300800 */
[----:B------:R-:W2:Y:S04]  /*735a0*/  LDL.LU R10, [R1+0x878] ;  /* 0x00087800010a7983 */ /* 0x000ea80000300800 */
[----:B------:R-:W2:Y:S04]  /*735b0*/  LDL.LU R11, [R1+0x87c] ;  /* 0x00087c00010b7983 */ /* 0x000ea80000300800 */
[----:B------:R0:W-:Y:S04]  /*735c0*/  STL.64 [R1+0x2e68], R26 ;  /* 0x002e681a01007387 */ /* 0x0001e80000100a00 */
[----:B------:R-:W-:Y:S04]  /*735d0*/  STL [R1+0x2e60], R25 ;  /* 0x002e601901007387 */ /* 0x000fe80000100800 */
[----:B0-----:R-:W4:Y:S04]  /*735e0*/  LDL.64 R26, [R1+0x218] ;  /* 0x00021800011a7983 */ /* 0x001f280000100a00 */
[----:B----4-:R0:W-:Y:S04]  /*735f0*/  STL.64 [R1+0x2e90], R26 ;  /* 0x002e901a01007387 */ /* 0x0101e80000100a00 */
[----:B------:R1:W-:Y:S04]  /*73600*/  STL [R1+0x2e88], R24 ;  /* 0x002e881801007387 */ /* 0x0003e80000100800 */
[----:B0-----:R-:W4:Y:S01]  /*73610*/  LDL.64 R26, [R1+0x58] ;  /* 0x00005800011a7983 */ /* 0x001f220000100a00 */
[----:B------:R-:W-:-:S03]  /*73620*/  LOP3.LUT R13, R25, 0x10, R2, 0x78, !PT ;  /* 0x00000010190d7812 */ /* 0x000fc600078e7802 */
[----:B----4-:R0:W-:Y:S04]  /*73630*/  STL.64 [R1+0x2ea8], R26 ;  /* 0x002ea81a01007387 */ /* 0x0101e80000100a00 */
[----:B-1----:R-:W4:Y:S04]  /*73640*/  LDL.LU R24, [R1+0x880] ;  /* 0x0008800001187983 */ /* 0x002f280000300800 */
[----:B------:R-:W4:Y:S04]  /*73650*/  LDL.LU R25, [R1+0x884] ;  /* 0x0008840001197983 */ /* 0x000f280000300800 */
[----:B0-----:R-:W4:Y:S04]  /*73660*/  LDL.LU R26, [R1+0x888] ;  /* 0x00088800011a7983 */ /* 0x001f280000300800 */
[----:B------:R-:W4:Y:S04]  /*73670*/  LDL.LU R27, [R1+0x88c] ;  /* 0x00088c00011b7983 */ /* 0x000f280000300800 */
[----:B------:R-:W2:Y:S04]  /*73680*/  LDL.LU R4, [R1+0xab0] ;  /* 0x000ab00001047983 */ /* 0x000ea80000300800 */
[----:B------:R-:W2:Y:S04]  /*73690*/  LDL.LU R5, [R1+0xab4] ;  /* 0x000ab40001057983 */ /* 0x000ea80000300800 */
[----:B------:R-:W2:Y:S01]  /*736a0*/  LDL.LU R6, [R1+0xab8] ;  /* 0x000ab80001067983 */ /* 0x000ea20000300800 */
[----:B---3--:R-:W-:-:S03]  /*736b0*/  IMAD.MOV.U32 R7, RZ, RZ, R15 ;  /* 0x000000ffff077224 */ /* 0x008fc600078e000f */
[----:B------:R-:W3:Y:S04]  /*736c0*/  LDL.LU R15, [R1+0x2ec8] ;  /* 0x002ec800010f7983 */ /* 0x000ee80000300800 */
[----:B--2---:R-:W-:Y:S04]  /*736d0*/  STL.64 [R1+0x2e78], R6 ;  /* 0x002e780601007387 */ /* 0x004fe80000100a00 */
[----:B------:R0:W-:Y:S04]  /*736e0*/  STL.64 [R1+0x2e70], R4 ;  /* 0x002e700401007387 */ /* 0x0001e80000100a00 */
[----:B0-----:R-:W2:Y:S04]  /*736f0*/  LDL.LU R4, [R1+0x8b0] ;  /* 0x0008b00001047983 */ /* 0x001ea80000300800 */
[----:B------:R-:W2:Y:S04]  /*73700*/  LDL.LU R5, [R1+0x8b4] ;  /* 0x0008b40001057983 */ /* 0x000ea80000300800 */
[----:B------:R-:W2:Y:S01]  /*73710*/  LDL.LU R6, [R1+0x8b8] ;  /* 0x0008b80001067983 */ /* 0x000ea20000300800 */
[----:B------:R-:W-:-:S03]  /*73720*/  IMAD.MOV.U32 R7, RZ, RZ, R14 ;  /* 0x000000ffff077224 */ /* 0x000fc600078e000e */
[----:B------:R-:W3:Y:S01]  /*73730*/  LDL.LU R14, [R1+0x2ec4] ;  /* 0x002ec400010e7983 */ /* 0x000ee20000300800 */
[----:B------:R-:W-:-:S04]  /*73740*/  LOP3.LUT R13, R13, 0x800, R0, 0xf8, !PT ;  /* 0x000008000d0d7812 */ /* 0x000fc800078ef800 */
[----:B------:R-:W-:-:S05]  /*73750*/  LOP3.LUT R13, R13, 0x20, RZ, 0x3c, !PT ;  /* 0x000000200d0d7812 */ /* 0x000fca00078e3cff */
[----:B------:R-:W0:Y:S04]  /*73760*/  LDSM.16.MT88.4 R16, [R13+UR5+0x15000] ;  /* 0x015000050d10783b */ /* 0x000e280008004200 */
[----:B--2---:R-:W-:Y:S04]  /*73770*/  STL.64 [R1+0x2ea0], R6 ;  /* 0x002ea00601007387 */ /* 0x004fe80000100a00 */
[----:B------:R3:W-:Y:S02]  /*73780*/  STL.64 [R1+0x2e98], R4 ;  /* 0x002e980401007387 */ /* 0x0007e40000100a00 */
[----:B---3--:R-:W-:-:S02]  /*73790*/  MOV R4, R15 ;  /* 0x0000000f00047202 */ /* 0x008fc40000000f00 */
[----:B------:R-:W2:Y:S04]  /*737a0*/  LDL.LU R15, [R1+0x2ec0] ;  /* 0x002ec000010f7983 */ /* 0x000ea80000300800 */
[----:B------:R-:W3:Y:S04]  /*737b0*/  LDL.LU R5, [R1+0x8a4] ;  /* 0x0008a40001057983 */ /* 0x000ee80000300800 */
[----:B------:R-:W3:Y:S04]  /*737c0*/  LDL.LU R6, [R1+0x8a8] ;  /* 0x0008a80001067983 */ /* 0x000ee80000300800 */
[----:B------:R-:W3:Y:S04]  /*737d0*/  LDL.LU R7, [R1+0x8ac] ;  /* 0x0008ac0001077983 */ /* 0x000ee80000300800 */
[----:B0-----:R0:W-:Y:S04]  /*737e0*/  STL.64 [R1+0x2cf0], R18 ;  /* 0x002cf01201007387 */ /* 0x0011e80000100a00 */
[----:B------:R-:W-:Y:S04]  /*737f0*/  STL.64 [R1+0x2ce8], R16 ;  /* 0x002ce81001007387 */ /* 0x000fe80000100a00 */
[----:B0-----:R-:W3:Y:S01]  /*73800*/  LDL.64 R18, [R1+0x1b8] ;  /* 0x0001b80001127983 */ /* 0x001ee20000100a00 */
[----:B--2---:R-:W-:-:S15]  /*73810*/  HMMA.16816.F32 R8, R20, R14, R8 ;  /* 0x0000000e1408723c */ /* 0x004fde0000001808 */
[----:B------:R-:W-:-:S04]  /*73820*/  NOP ;  /* 0x0000000000007918 */ /* 0x000fc80000000000 */
[----:B------:R-:W-:Y:S04]  /*73830*/  STL.64 [R1+0x590], R8 ;  /* 0x0005900801007387 */ /* 0x000fe80000100a00 */
[----:B------:R0:W-:Y:S04]  /*73840*/  STL.64 [R1+0x598], R10 ;  /* 0x0005980a01007387 */ /* 0x0001e80000100a00 */
[----:B0-----:R-:W4:Y:S04]  /*73850*/  LDL.LU.64 R10, [R1+0x2eb8] ;  /* 0x002eb800010a7983 */ /* 0x001f280000300a00 */
[----:B------:R-:W2:Y:S01]  /*73860*/  LDL.LU R8, [R1+0x2eb0] ;  /* 0x002eb00001087983 */ /* 0x000ea20000300800 */
[----:B----4-:R-:W-:-:S15]  /*73870*/  HMMA.16816.F32 R24, R20, R10, R24 ;  /* 0x0000000a1418723c */ /* 0x010fde0000001818 */
[----:B------:R-:W-:-:S04]  /*73880*/  NOP ;  /* 0x0000000000007918 */ /* 0x000fc80000000000 */
        /* <DEDUP_REMOVED lines=12> */
[----:B------:R-:W4:Y:S04]  /*73950*/  LDL.LU R24, [R1+0x2e88] ;  /* 0x002e880001187983 */ /* 0x000f280000300800 */
[----:B------:R0:W-:Y:S04]  /*73960*/  STL.64 [R1+0x2e30], R10 ;  /* 0x002e300a01007387 */ /* 0x0001e80000100a00 */
[----:B------:R-:W-:Y:S04]  /*73970*/  STL [R1+0x2e28], R9 ;  /* 0x002e280901007387 */ /* 0x000fe80000100800 */
[----:B0-----:R-:W2:Y:S04]  /*73980*/  LDL.64 R10, [R1+0x1f8] ;  /* 0x0001f800010a7983 */ /* 0x001ea80000100a00 */
[----:B------:R0:W-:Y:S04]  /*73990*/  STL.64 [R1+0x2d78], R14 ;  /* 0x002d780e01007387 */ /* 0x0001e80000100a00 */
[----:B------:R-:W-:Y:S01]  /*739a0*/  STL.64 [R1+0x2d70], R12 ;  /* 0x002d700c01007387 */ /* 0x000fe20000100a00 */
[----:B0-----:R-:W-:-:S02]  /*739b0*/  IMAD.MOV.U32 R14, RZ, RZ, R3 ;  /* 0x000000ffff0e7224 */ /* 0x001fc400078e0003 */
[----:B------:R-:W-:Y:S01]  /*739c0*/  IMAD.MOV.U32 R15, RZ, RZ, R29 ;  /* 0x000000ffff0f7224 */ /* 0x000fe200078e001d */
[----:B------:R-:W2:Y:S04]  /*739d0*/  LDL.LU R3, [R1+0x2e84] ;  /* 0x002e840001037983 */ /* 0x000ea80000300800 */
[----:B------:R-:W2:Y:S04]  /*739e0*/  LDL.LU R29, [R1+0x2e80] ;  /* 0x002e8000011d7983 */ /* 0x000ea80000300800 */
[----:B------:R0:W-:Y:S02]  /*739f0*/  STL.64 [R1+0x2d90], R14 ;  /* 0x002d900e01007387 */ /* 0x0001e40000100a00 */
[----:B0-----:R-:W-:Y:S01]  /*73a00*/  IMAD.MOV.U32 R14, RZ, RZ, R28 ;  /* 0x000000ffff0e7224 */ /* 0x001fe200078e001c */
[----:B---3--:R-:W-:Y:S01]  /*73a10*/  HMMA.16816.F32 R4, R20, R26, R4 ;  /* 0x0000001a1404723c */ /* 0x008fe20000001804 */
[----:B----4-:R-:W-:-:S05]  /*73a20*/  IMAD.MOV.U32 R15, RZ, RZ, R24 ;  /* 0x000000ffff0f7224 */ /* 0x010fca00078e0018 */
[----:B------:R0:W-:Y:S04]  /*73a30*/  STL.64 [R1+0x2da8], R14 ;  /* 0x002da80e01007387 */ /* 0x0001e80000100a00 */
[----:B0-----:R-:W3:Y:S04]  /*73a40*/  LDL R14, [R1+0x208] ;  /* 0x00020800010e7983 */ /* 0x001ee80000100800 */
[----:B------:R-:W3:Y:S05]  /*73a50*/  LDL R15, [R1+0x20c] ;  /* 0x00020c00010f7983 */ /* 0x000eea0000100800 */
[----:B------:R-:W-:Y:S04]  /*73a60*/  STL.64 [R1+0x560], R4 ;  /* 0x0005600401007387 */ /* 0x000fe80000100a00 */
[----:B------:R0:W-:Y:S04]  /*73a70*/  STL.64 [R1+0x568], R6 ;  /* 0x0005680601007387 */ /* 0x0001e80000100a00 */
[----:B0-----:R-:W3:Y:S04]  /*73a80*/  LDL.LU.64 R6, [R1+0x2e78] ;  /* 0x002e780001067983 */ /* 0x001ee80000300a00 */
[----:B------:R-:W3:Y:S01]  /*73a90*/  LDL.LU.64 R4, [R1+0x2e70] ;  /* 0x002e700001047983 */ /* 0x000ee20000300a00 */
[----:B------:R-:W-:-:S02]  /*73aa0*/  IMAD.MOV.U32 R17, RZ, RZ, R26 ;  /* 0x000000ffff117224 */ /* 0x000fc400078e001a */
[----:B------:R-:W-:Y:S02]  /*73ab0*/  IMAD.MOV.U32 R16, RZ, RZ, R27 ;  /* 0x000000ffff107224 */ /* 0x000fe400078e001b */
[----:B------:R-:W4:Y:S04]  /*73ac0*/  LDL.LU.64 R26, [R1+0x2e68] ;  /* 0x002e6800011a7983 */ /* 0x000f280000300a00 */
[----:B------:R-:W2:Y:S04]  /*73ad0*/  LDL.LU R25, [R1+0x2e60] ;  /* 0x002e600001197983 */ /* 0x000ea80000300800 */
[----:B------:R-:W-:Y:S04]  /*73ae0*/  STL.64 [R1+0x2e08], R18 ;  /* 0x002e081201007387 */ /* 0x000fe80000100a00 */
[----:B------:R0:W-:Y:S04]  /*73af0*/  STL.64 [R1+0x2e00], R16 ;  /* 0x002e001001007387 */ /* 0x0001e80000100a00 */
[----:B0-----:R-:W2:Y:S04]  /*73b00*/  LDL.LU R16, [R1+0xac0] ;  /* 0x000ac00001107983 */ /* 0x001ea80000300800 */
[----:B------:R-:W2:Y:S04]  /*73b10*/  LDL.LU R17, [R1+0xac4] ;  /* 0x000ac40001117983 */ /* 0x000ea80000300800 */
[----:B------:R-:W4:Y:S04]  /*73b20*/  LDL.LU R18, [R1+0xac8] ;  /* 0x000ac80001127983 */ /* 0x000f280000300800 */
[----:B------:R-:W4:Y:S01]  /*73b30*/  LDL.LU R19, [R1+0xacc] ;  /* 0x000acc0001137983 */ /* 0x000f220000300800 */
[----:B---3--:R-:W-:Y:S03]  /*73b40*/  HMMA.16816.F32 R12, R20, R14, R4 ;  /* 0x0000000e140c723c */ /* 0x008fe60000001804 */
[----:B------:R-:W3:Y:S04]  /*73b50*/  LDL.LU.64 R6, [R1+0x2e58] ;  /* 0x002e580001067983 */ /* 0x000ee80000300a00 */
[----:B------:R-:W4:-:S12]  /*73b60*/  LDL.LU.64 R4, [R1+0x2e50] ;  /* 0x002e500001047983 */ /* 0x000f180000300a00 */
[----:B------:R-:W-:Y:S04]  /*73b70*/  STL.64 [R1+0x550], R12 ;  /* 0x0005500c01007387 */ /* 0x000fe80000100a00 */
[----:B------:R2:W-:Y:S02]  /*73b80*/  STL.64 [R1+0x558], R14 ;  /* 0x0005580e01007387 */ /* 0x0005e40000100a00 */
[----:B--2---:R-:W-:Y:S02]  /*73b90*/  IMAD.MOV.U32 R14, RZ, RZ, R8 ;  /* 0x000000ffff0e7224 */ /* 0x004fe400078e0008 */
[----:B------:R-:W-:Y:S02]  /*73ba0*/  IMAD.MOV.U32 R24, RZ, RZ, R11 ;  /* 0x000000ffff187224 */ /* 0x000fe400078e000b */
[----:B------:R-:W-:Y:S01]  /*73bb0*/  IMAD.MOV.U32 R28, RZ, RZ, R10 ;  /* 0x000000ffff1c7224 */ /* 0x000fe200078e000a */
[----:B---3--:R-:W-:-:S05]  /*73bc0*/  MOV R15, R7 ;  /* 0x00000007000f7202 */ /* 0x008fca0000000f00 */
[----:B------:R4:W-:Y:S02]  /*73bd0*/  STL.64 [R1+0x2dc0], R14 ;  /* 0x002dc00e01007387 */ /* 0x0009e40000100a00 */
[----:B----4-:R-:W-:-:S15]  /*73be0*/  HMMA.16816.F32 R12, R20, R10, R16 ;  /* 0x0000000a140c723c */ /* 0x010fde0000001810 */
[----:B------:R-:W-:-:S04]  /*73bf0*/  NOP ;  /* 0x0000000000007918 */ /* 0x000fc80000000000 */
[----:B------:R-:W-:Y:S04]  /*73c00*/  STL.64 [R1+0x540], R12 ;  /* 0x0005400c01007387 */ /* 0x000fe80000100a00 */
[----:B------:R0:W-:Y:S02]  /*73c10*/  STL.64 [R1+0x548], R14 ;  /* 0x0005480e01007387 */ /* 0x0001e40000100a00 */
[----:B0-----:R-:W-:Y:S02]  /*73c20*/  IMAD.MOV.U32 R14, RZ, RZ, R6 ;  /* 0x000000ffff0e7224 */ /* 0x001fe400078e0006 */
[----:B------:R-:W-:-:S05]  /*73c30*/  IMAD.MOV.U32 R15, RZ, RZ, R5 ;  /* 0x000000ffff0f7224 */ /* 0x000fca00078e0005 */
[----:B------:R0:W-:Y:S04]  /*73c40*/  STL.64 [R1+0x2dd8], R14 ;  /* 0x002dd80e01007387 */ /* 0x0001e80000100a00 */
[----:B------:R-:W-:Y:S04]  /*73c50*/  STL.64 [R1+0x2d88], R26 ;  /* 0x002d881a01007387 */ /* 0x000fe80000100a00 */
        /* <DEDUP_REMOVED lines=18> */
[----:B0-----:R-:W2:Y:S04]  /*73d80*/  LDL R10, [R1+0x1e8] ;  /* 0x0001e800010a7983 */ /* 0x001ea80000100800 */
[----:B------:R-:W2:Y:S04]  /*73d90*/  LDL R11, [R1+0x1ec] ;  /* 0x0001ec00010b7983 */ /* 0x000ea80000100800 */
[----:B------:R0:W-:Y:S04]  /*73da0*/  STL.64 [R1+0x2e20], R6 ;  /* 0x002e200601007387 */ /* 0x0001e80000100a00 */
[----:B----4-:R1:W-:Y:S04]  /*73db0*/  STL.64 [R1+0x2e18], R4 ;  /* 0x002e180401007387 */ /* 0x0103e80000100a00 */
[----:B0-----:R-:W4:Y:S04]  /*73dc0*/  LDL.64 R6, [R1+0x1d8] ;  /* 0x0001d80001067983 */ /* 0x001f280000100a00 */
[----:B----4-:R0:W-:Y:S04]  /*73dd0*/  STL.64 [R1+0x2e48], R6 ;  /* 0x002e480601007387 */ /* 0x0101e80000100a00 */
[----:B-1----:R-:W2:Y:S04]  /*73de0*/  LDL.LU R4, [R1+0xad0] ;  /* 0x000ad00001047983 */ /* 0x002ea80000300800 */
[----:B------:R-:W2:Y:S04]  /*73df0*/  LDL.LU R5, [R1+0xad4] ;  /* 0x000ad40001057983 */ /* 0x000ea80000300800 */
[----:B0-----:R-:W2:Y:S04]  /*73e00*/  LDL.LU R6, [R1+0xad8] ;  /* 0x000ad80001067983 */ /* 0x001ea80000300800 */
[----:B------:R-:W2:Y:S04]  /*73e10*/  LDL.LU R7, [R1+0xadc] ;  /* 0x000adc0001077983 */ /* 0x000ea80000300800 */
[----:B------:R-:W4:Y:S04]  /*73e20*/  LDL R18, [R1+0x1c8] ;  /* 0x0001c80001127983 */ /* 0x000f280000100800 */
[----:B------:R-:W4:Y:S04]  /*73e30*/  LDL R19, [R1+0x1cc] ;  /* 0x0001cc0001137983 */ /* 0x000f280000100800 */
[----:B------:R-:W4:Y:S04]  /*73e40*/  LDL.LU R12, [R1+0xb10] ;  /* 0x000b1000010c7983 */ /* 0x000f280000300800 */
[----:B------:R-:W4:Y:S04]  /*73e50*/  LDL.LU R13, [R1+0xb14] ;  /* 0x000b1400010d7983 */ /* 0x000f280000300800 */
[----:B------:R-:W4:Y:S04]  /*73e60*/  LDL.LU R14, [R1+0xb18] ;  /* 0x000b1800010e7983 */ /* 0x000f280000300800 */
[----:B------:R-:W4:Y:S04]  /*73e70*/  LDL.LU R15, [R1+0xb1c] ;  /* 0x000b1c00010f7983 */ /* 0x000f280000300800 */
        /* <DEDUP_REMOVED lines=12> */
[C---:B------:R-:W-:Y:S03]  /*73f40*/  HMMA.16816.F32 R8, R20.reuse, R10, R4 ;  /* 0x0000000a1408723c */ /* 0x040fe60000001804 */
        /* <DEDUP_REMOVED lines=15> */
[----:B0-----:R-:W3:Y:S04]  /*74040*/  LDL.LU.64 R10, [R1+0x2e40] ;  /* 0x002e4000010a7983 */ /* 0x001ee80000300a00 */
[----:B------:R-:W3:Y:S02]  /*74050*/  LDL.LU.64 R8, [R1+0x2e38] ;  /* 0x002e380001087983 */ /* 0x000ee40000300a00 */
[----:B---3--:R-:W-:-:S15]  /*74060*/  HMMA.16816.F32 R8, R20, R6, R8 ;  /* 0x000000061408723c */ /* 0x008fde0000001808 */
[----:B------:R-:W-:-:S04]  /*74070*/  NOP ;  /* 0x0000000000007918 */ /* 0x000fc80000000000 */
[----:B------:R-:W-:Y:S04]  /*74080*/  STL.64 [R1+0x520], R8 ;  /* 0x0005200801007387 */ /* 0x000fe80000100a00 */
[----:B------:R0:W-:Y:S04]  /*74090*/  STL.64 [R1+0x528], R10 ;  /* 0x0005280a01007387 */ /* 0x0001e80000100a00 */
[----:B0-----:R-:W3:Y:S01]  /*740a0*/  LDL.LU.64 R10, [R1+0x2e30] ;  /* 0x002e3000010a7983 */ /* 0x001ee20000300a00 */
[----:B----4-:R-:W-:Y:S01]  /*740b0*/  HMMA.16816.F32 R16, R20, R18, R12 ;  /* 0x000000121410723c */ /* 0x010fe2000000180c */
[----:B------:R-:W-:-:S02]  /*740c0*/  IMAD.MOV.U32 R8, RZ, RZ, R6 ;  /* 0x000000ffff087224 */ /* 0x000fc400078e0006 */
[----:B------:R-:W4:Y:S01]  /*740d0*/  LDL.LU R9, [R1+0x2e28] ;  /* 0x002e280001097983 */ /* 0x000f220000300800 */
[----:B------:R-:W-:-:S03]  /*740e0*/  IMAD.MOV.U32 R3, RZ, RZ, R7 ;  /* 0x000000ffff037224 */ /* 0x000fc600078e0007 */
[----:B------:R-:W2:Y:S04]  /*740f0*/  LDL.LU.64 R6, [R1+0x2e20] ;  /* 0x002e200001067983 */ /* 0x000ea80000300a00 */
[----:B------:R-:W2:Y:S04]  /*74100*/  LDL.LU.64 R4, [R1+0x2e18] ;  /* 0x002e180001047983 */ /* 0x000ea80000300a00 */
[----:B---3--:R-:W-:Y:S04]  /*74110*/  STL.64 [R1+0x2d60], R10 ;  /* 0x002d600a01007387 */ /* 0x008fe80000100a00 */
[----:B------:R-:W-:Y:S04]  /*74120*/  STL [R1+0x2d58], R8 ;  /* 0x002d580801007387 */ /* 0x000fe80000100800 */
[----:B------:R-:W3:Y:S04]  /*74130*/  LDL.LU.64 R14, [R1+0x2e10] ;  /* 0x002e1000010e7983 */ /* 0x000ee80000300a00 */
[----:B------:R-:W-:Y:S04]  /*74140*/  STL.64 [R1+0x510], R16 ;  /* 0x0005101001007387 */ /* 0x000fe80000100a00 */
[----:B------:R0:W-:Y:S04]  /*74150*/  STL.64 [R1+0x518], R18 ;  /* 0x0005181201007387 */ /* 0x0001e80000100a00 */
[----:B0-----:R-:W2:Y:S04]  /*74160*/  LDL.LU.64 R18, [R1+0x2e08] ;  /* 0x002e080001127983 */ /* 0x001ea80000300a00 */
[----:B------:R-:W3:Y:S01]  /*74170*/  LDL.LU.64 R16, [R1+0x2e00] ;  /* 0x002e000001107983 */ /* 0x000ee20000300a00 */
[----:B--2---:R-:W-:Y:S03]  /*74180*/  HMMA.16816.F32 R20, R20, R18, R4 ;  /* 0x000000121414723c */ /* 0x004fe60000001804 */
[----:B------:R-:W3:Y:S04]  /*74190*/  LDL.LU.64 R6, [R1+0x2df8] ;  /* 0x002df80001067983 */ /* 0x000ee80000300a00 */
[----:B------:R-:W3:-:S12]  /*741a0*/  LDL.LU.64 R4, [R1+0x2df0] ;  /* 0x002df00001047983 */ /* 0x000ed80000300a00 */
        /* <DEDUP_REMOVED lines=33> */
[----:B------:R-:W3:-:S13]  /*743c0*/  LDL.LU.64 R24, [R1+0x2d80] ;  /* 0x002d800001187983 */ /* 0x000eda0000300a00 */
[----:B------:R-:W-:Y:S04]  /*743d0*/  STL.64 [R1+0xd40], R12 ;  /* 0x000d400c01007387 */ /* 0x000fe80000100a00 */
[----:B------:R0:W-:Y:S04]  /*743e0*/  STL.64 [R1+0xd48], R14 ;  /* 0x000d480e01007387 */ /* 0x0001e80000100a00 */
[----:B0-----:R-:W3:Y:S04]  /*743f0*/  LDL.LU.64 R14, [R1+0x2d78] ;  /* 0x002d7800010e7983 */ /* 0x001ee80000300a00 */
[----:B------:R-:W3:Y:S04]  /*74400*/  LDL.LU.64 R12, [R1+0x2d70] ;  /* 0x002d7000010c7983 */ /* 0x000ee80000300a00 */
[----:B------:R-:W3:Y:S01]  /*74410*/  LDL.64 R18, [R1+0x1e8] ;  /* 0x0001e80001127983 */ /* 0x000ee20000100a00 */
[----:B--2---:R-:W-:Y:S03]  /*74420*/  HMMA.16816.F32 R20, R4, R26, R20 ;  /* 0x0000001a0414723c */ /* 0x004fe60000001814 */
[----:B---3--:R0:W-:-:S15]  /*74430*/  STL.64 [R1+0x2d08], R18 ;  /* 0x002d081201007387 */ /* 0x0081de0000100a00 */
[----:B------:R-:W-:Y:S01]  /*74440*/  NOP ;  /* 0x0000000000007918 */ /* 0x000fe20000000000 */
[----:B------:R-:W-:Y:S04]  /*74450*/  STL.64 [R1+0xd30], R20 ;  /* 0x000d301401007387 */ /* 0x000fe80000100a00 */
[----:B------:R-:W-:Y:S04]  /*74460*/  STL.64 [R1+0xd38], R22 ;  /* 0x000d381601007387 */ /* 0x000fe80000100a00 */
[----:B------:R-:W1:Y:S01]  /*74470*/  LDSM.16.MT88.4 R20, [R13+UR5+0x15080] ;  /* 0x015080050d14783b */ /* 0x000e620008004200 */
[----:B0-----:R-:W-:Y:S01]  /*74480*/  IMAD.MOV.U32 R18, RZ, RZ, R28 ;  /* 0x000000ffff127224 */ /* 0x001fe200078e001c */
[----:B------:R-:W-:-:S05]  /*74490*/  MOV R19, R24 ;  /* 0x0000001800137202 */ /* 0x000fca0000000f00 */
[----:B------:R0:W-:Y:S04]  /*744a0*/  STL.64 [R1+0x2d18], R18 ;  /* 0x002d181201007387 */ /* 0x0001e80000100a00 */
[----:B0-----:R-:W2:Y:S04]  /*744b0*/  LDL.64 R18, [R1+0x208] ;  /* 0x0002080001127983 */ /* 0x001ea80000100a00 */
[----:B--2---:R0:W-:Y:S02]  /*744c0*/  STL.64 [R1+0x2d20], R18 ;  /* 0x002d201201007387 */ /* 0x0041e40000100a00 */
[----:B0-----:R-:W-:-:S02]  /*744d0*/  IMAD.MOV.U32 R18, RZ, RZ, R17 ;  /* 0x000000ffff127224 */ /* 0x001fc400078e0011 */
[----:B------:R-:W-:-:S05]  /*744e0*/  IMAD.MOV.U32 R19, RZ, RZ, R16 ;  /* 0x000000ffff137224 */ /* 0x000fca00078e0010 */
[----:B------:R0:W-:Y:S02]  /*744f0*/  STL.64 [R1+0x2d38], R18 ;  /* 0x002d381201007387 */ /* 0x0001e40000100a00 */
[----:B0-----:R-:W-:Y:S02]  /*74500*/  IMAD.MOV.U32 R18, RZ, RZ, R12 ;  /* 0x000000ffff127224 */ /* 0x001fe400078e000c */
[----:B----4-:R-:W-:-:S05]  /*74510*/  IMAD.MOV.U32 R19, RZ, RZ, R9 ;  /* 0x000000ffff137224 */ /* 0x010fca00078e0009 */
        /* <DEDUP_REMOVED lines=10> */
[----:B------:R4:W-:Y:S04]  /*745c0*/  STL [R1+0x2cb0], R25 ;  /* 0x002cb01901007387 */ /* 0x0009e80000100800 */
[----:B0-----:R-:W2:Y:S04]  /*745d0*/  LDL.64 R26, [R1+0x1c8] ;  /* 0x0001c800011a7983 */ /* 0x001ea80000100a00 */
[----:B--2---:R0:W-:Y:S04]  /*745e0*/  STL.64 [R1+0x2d10], R26 ;  /* 0x002d101a01007387 */ /* 0x0041e80000100a00 */
[----:B------:R-:W2:Y:S04]  /*745f0*/  LDL.LU R24, [R1+0xa00] ;  /* 0x000a000001187983 */ /* 0x000ea80000300800 */
[----:B----4-:R-:W2:Y:S04]  /*74600*/  LDL.LU R25, [R1+0xa04] ;  /* 0x000a040001197983 */ /* 0x010ea80000300800 */
[----:B0-----:R-:W4:Y:S04]  /*74610*/  LDL.LU R26, [R1+0xa08] ;  /* 0x000a0800011a7983 */ /* 0x001f280000300800 */
        /* <DEDUP_REMOVED lines=12> */
[----:B------:R-:W2:Y:S04]  /*746e0*/  LDL.LU R26, [R1+0xa38] ;  /* 0x000a3800011a7983 */ /* 0x000ea80000300800 */
[----:B------:R-:W2:Y:S04]  /*746f0*/  LDL.LU R27, [R1+0xa3c] ;  /* 0x000a3c00011b7983 */ /* 0x000ea80000300800 */
[----:B-1----:R0:W-:Y:S04]  /*74700*/  STL [R1+0x2b9c], R20 ;  /* 0x002b9c1401007387 */ /* 0x0021e80000100800 */
[----:B------:R1:W-:Y:S04]  /*74710*/  STL [R1+0x2b98], R21 ;  /* 0x002b981501007387 */ /* 0x0003e80000100800 */
[----:B------:R3:W-:Y:S04]  /*74720*/  STL [R1+0x2b94], R22 ;  /* 0x002b941601007387 */ /* 0x0007e80000100800 */
[----:B------:R4:W-:Y:S04]  /*74730*/  STL [R1+0x2b90], R23 ;  /* 0x002b901701007387 */ /* 0x0009e80000100800 */
[----:B0-----:R-:W2:Y:S04]  /*74740*/  LDL.LU R20, [R1+0x9d0] ;  /* 0x0009d00001147983 */ /* 0x001ea80000300800 */
[----:B-1----:R-:W2:Y:S04]  /*74750*/  LDL.LU R21, [R1+0x9d4] ;  /* 0x0009d40001157983 */ /* 0x002ea80000300800 */
[----:B---3--:R-:W3:Y:S01]  /*74760*/  LDL.LU R22, [R1+0x9d8] ;  /* 0x0009d80001167983 */ /* 0x008ee20000300800 */
[----:B----4-:R-:W-:-:S03]  /*74770*/  IMAD.MOV.U32 R23, RZ, RZ, R29 ;  /* 0x000000ffff177224 */ /* 0x010fc600078e001d */
[----:B------:R-:W4:Y:S04]  /*74780*/  LDL.LU R29, [R1+0x2d68] ;  /* 0x002d6800011d7983 */ /* 0x000f280000300800 */
[----:B------:R-:W-:Y:S04]  /*74790*/  STL [R1+0x29ec], R13 ;  /* 0x0029ec0d01007387 */ /* 0x000fe80000100800 */
[----:B------:R-:W-:Y:S04]  /*747a0*/  STL.64 [R1+0xd20], R8 ;  /* 0x000d200801007387 */ /* 0x000fe80000100a00 */
[----:B------:R0:W-:Y:S04]  /*747b0*/  STL.64 [R1+0xd28], R10 ;  /* 0x000d280a01007387 */ /* 0x0001e80000100a00 */
[----:B0-----:R-:W2:Y:S04]  /*747c0*/  LDL.LU.64 R10, [R1+0x2d60] ;  /* 0x002d6000010a7983 */ /* 0x001ea80000300a00 */
[----:B------:R-:W3:Y:S04]  /*747d0*/  LDL.LU R8, [R1+0x2d58] ;  /* 0x002d580001087983 */ /* 0x000ee80000300800 */
[----:B------:R0:W-:Y:S04]  /*747e0*/  STL [R1+0x2c64], R14 ;  /* 0x002c640e01007387 */ /* 0x0001e80000100800 */
[----:B------:R1:W-:Y:S04]  /*747f0*/  STL [R1+0x2c60], R15 ;  /* 0x002c600f01007387 */ /* 0x0003e80000100800 */
[----:B------:R-:W3:Y:S04]  /*74800*/  LDL.LU R12, [R1+0xa10] ;  /* 0x000a1000010c7983 */ /* 0x000ee80000300800 */
[----:B------:R-:W3:Y:S04]  /*74810*/  LDL.LU R13, [R1+0xa14] ;  /* 0x000a1400010d7983 */ /* 0x000ee80000300800 */
[----:B0-----:R-:W3:Y:S04]  /*74820*/  LDL.LU R14, [R1+0xa18] ;  /* 0x000a1800010e7983 */ /* 0x001ee80000300800 */
[----:B-1----:R-:W3:Y:S01]  /*74830*/  LDL.LU R15, [R1+0xa1c] ;  /* 0x000a1c00010f7983 */ /* 0x002ee20000300800 */
[----:B--2---:R-:W-:-:S15]  /*74840*/  HMMA.16816.F32 R16, R4, R10, R16 ;  /* 0x0000000a0410723c */ /* 0x004fde0000001810 */
[----:B------:R-:W-:-:S04]  /*74850*/  NOP ;  /* 0x0000000000007918 */ /* 0x000fc80000000000 */
[----:B------:R-:W-:Y:S04]  /*74860*/  STL.64 [R1+0xd10], R16 ;  /* 0x000d101001007387 */ /* 0x000fe80000100a00 */
[----:B------:R0:W-:Y:S04]  /*74870*/  STL.64 [R1+0xd18], R18 ;  /* 0x000d181201007387 */ /* 0x0001e80000100a00 */
[----:B0-----:R-:W2:Y:S04]  /*74880*/  LDL.LU.64 R18, [R1+0x2d50] ;  /* 0x002d500001127983 */ /* 0x001ea80000300a00 */
[----:B------:R-:W-:Y:S01]  /*74890*/  STL.64 [R1+0x2ce0], R10 ;  /* 0x002ce00a01007387 */ /* 0x000fe20000100a00 */
        /* <DEDUP_REMOVED lines=19> */
[----:B------:R-:W-:Y:S04]  /*749d0*/  STL [R1+0x2c6c], R15 ;  /* 0x002c6c0f01007387 */ /* 0x000fe80000100800 */
[----:B------:R0:W-:Y:S04]  /*749e0*/  STL [R1+0x2c68], R14 ;  /* 0x002c680e01007387 */ /* 0x0001e80000100800 */
[----:B------:R-:W3:Y:S04]  /*749f0*/  LDL.LU R12, [R1+0x9f0] ;  /* 0x0009f000010c7983 */ /* 0x000ee80000300800 */
[----:B------:R-:W3:Y:S04]  /*74a00*/  LDL.LU R13, [R1+0x9f4] ;  /* 0x0009f400010d7983 */ /* 0x000ee80000300800 */
[----:B0-----:R-:W3:Y:S01]  /*74a10*/  LDL.LU R14, [R1+0x9f8] ;  /* 0x0009f800010e7983 */ /* 0x001ee20000300800 */
[----:B----4-:R-:W-:Y:S01]  /*74a20*/  MOV R15, R29 ;  /* 0x0000001d000f7202 */ /* 0x010fe20000000f00 */
[----:B--2---:R-:W-:Y:S02]  /*74a30*/  HMMA.16816.F32 R16, R4, R18, R24 ;  /* 0x000000120410723c */ /* 0x004fe40000001818 */
[----:B------:R-:W2:-:S15]  /*74a40*/  LDL.LU.64 R26, [R1+0x2d10] ;  /* 0x002d1000011a7983 */ /* 0x000e9e0000300a00 */
[----:B------:R-:W-:Y:S02]  /*74a50*/  NOP ;  /* 0x0000000000007918 */ /* 0x000fe40000000000 */
[----:B------:R-:W-:Y:S04]  /*74a60*/  STL.64 [R1+0xcd0], R16 ;  /* 0x000cd01001007387 */ /* 0x000fe80000100a00 */
[----:B------:R0:W-:Y:S01]  /*74a70*/  STL.64 [R1+0xcd8], R18 ;  /* 0x000cd81201007387 */ /* 0x0001e20000100a00 */
[----:B------:R-:W-:-:S03]  /*74a80*/  IMAD.MOV.U32 R29, RZ, RZ, R19 ;  /* 0x000000ffff1d7224 */ /* 0x000fc600078e0013 */
[----:B0-----:R-:W3:Y:S04]  /*74a90*/  LDL.LU.64 R18, [R1+0x2d08] ;  /* 0x002d080001127983 */ /* 0x001ee80000300a00 */
[----:B------:R-:W-:Y:S01]  /*74aa0*/  STL [R1+0x2788], R29 ;  /* 0x0027881d01007387 */ /* 0x000fe20000100800 */
[----:B---3--:R-:W-:-:S15]  /*74ab0*/  HMMA.16816.F32 R12, R4, R18, R12 ;  /* 0x00000012040c723c */ /* 0x008fde000000180c */
[----:B------:R-:W-:-:S04]  /*74ac0*/  NOP ;  /* 0x0000000000007918 */ /* 0x000fc80000000000 */
[----:B------:R-:W-:Y:S04]  /*74ad0*/  STL.64 [R1+0xcc0], R12 ;  /* 0x000cc00c01007387 */ /* 0x000fe80000100a00 */
[----:B------:R0:W-:Y:S02]  /*74ae0*/  STL.64 [R1+0xcc8], R14 ;  /* 0x000cc80e01007387 */ /* 0x0001e40000100a00 */
[----:B0-----:R-:W-:Y:S02]  /*74af0*/  IMAD.MOV.U32 R14, RZ, RZ, R19 ;  /* 0x000000ffff0e7224 */ /* 0x001fe400078e0013 */
[----:B------:R-:W-:Y:S02]  /*74b00*/  IMAD.MOV.U32 R15, RZ, RZ, R18 ;  /* 0x000000ffff0f7224 */ /* 0x000fe400078e0012 */
[----:B------:R-:W3:Y:S04]  /*74b10*/  LDL.LU.64 R18, [R1+0x2d00] ;  /* 0x002d000001127983 */ /* 0x000ee80000300a00 */
[----:B------:R0:W-:Y:S04]  /*74b20*/  STL [R1+0x2c74], R14 ;  /* 0x002c740e01007387 */ /* 0x0001e80000100800 */
[----:B------:R1:W-:Y:S04]  /*74b30*/  STL [R1+0x2c70], R15 ;  /* 0x002c700f01007387 */ /* 0x0003e80000100800 */
[----:B------:R-:W4:Y:S04]  /*74b40*/  LDL.LU R12, [R1+0x9e0] ;  /* 0x0009e000010c7983 */ /* 0x000f280000300800 */
[----:B------:R-:W4:Y:S04]  /*74b50*/  LDL.LU R13, [R1+0x9e4] ;  /* 0x0009e400010d7983 */ /* 0x000f280000300800 */
[----:B0-----:R-:W4:Y:S04]  /*74b60*/  LDL.LU R14, [R1+0x9e8] ;  /* 0x0009e800010e7983 */ /* 0x001f280000300800 */
[----:B-1----:R-:W4:Y:S01]  /*74b70*/  LDL.LU R15, [R1+0x9ec] ;  /* 0x0009ec00010f7983 */ /* 0x002f220000300800 */
[----:B------:R-:W-:-:S02]  /*74b80*/  IMAD.MOV.U32 R10, RZ, RZ, R8 ;  /* 0x000000ffff0a7224 */ /* 0x000fc400078e0008 */
[----:B------:R-:W-:-:S07]  /*74b90*/  IMAD.MOV.U32 R11, RZ, RZ, R3 ;  /* 0x000000ffff0b7224 */ /* 0x000fce00078e0003 */
[C---:B----4-:R-:W-:Y:S08]  /*74ba0*/  HMMA.16816.F32 R12, R4.reuse, R10, R12 ;  /* 0x0000000a040c723c */ /* 0x050ff0000000180c */
[----:B--2---:R-:W-:Y:S11]  /*74bb0*/  HMMA.16816.F32 R8, R4, R26, R20 ;  /* 0x0000001a0408723c */ /* 0x004ff60000001814 */
[----:B------:R-:W-:Y:S04]  /*74bc0*/  STL.64 [R1+0xcb0], R12 ;  /* 0x000cb00c01007387 */ /* 0x000fe80000100a00 */
[----:B------:R0:W-:Y:S04]  /*74bd0*/  STL.64 [R1+0xcb8], R14 ;  /* 0x000cb80e01007387 */ /* 0x0001e80000100a00 */
[----:B------:R-:W-:Y:S04]  /*74be0*/  STL.64 [R1+0xca0], R8 ;  /* 0x000ca00801007387 */ /* 0x000fe80000100a00 */
[----:B------:R-:W-:Y:S01]  /*74bf0*/  STL.64 [R1+0xca8], R10 ;  /* 0x000ca80a01007387 */ /* 0x000fe20000100a00 */
[----:B0-----:R-:W-:-:S02]  /*74c00*/  IMAD.MOV.U32 R14, RZ, RZ, R26 ;  /* 0x000000ffff0e7224 */ /* 0x001fc400078e001a */
[----:B------:R-:W-:-:S05]  /*74c10*/  IMAD.MOV.U32 R15, RZ, RZ, R27 ;  /* 0x000000ffff0f7224 */ /* 0x000fca00078e001b */
[----:B------:R0:W-:Y:S04]  /*74c20*/  STL.64 [R1+0x2cf8], R14 ;  /* 0x002cf80e01007387 */ /* 0x0001e80000100a00 */
[----:B------:R-:W3:Y:S04]  /*74c30*/  LDL.LU R12, [R1+0x930] ;  /* 0x00093000010c7983 */ /* 0x000ee80000300800 */
[----:B------:R-:W3:Y:S04]  /*74c40*/  LDL.LU R13, [R1+0x934] ;  /* 0x00093400010d7983 */ /* 0x000ee80000300800 */
[----:B0-----:R-:W3:Y:S04]  /*74c50*/  LDL.LU R14, [R1+0x938] ;  /* 0x00093800010e7983 */ /* 0x001ee80000300800 */
[----:B------:R-:W3:Y:S04]  /*74c60*/  LDL.LU R15, [R1+0x93c] ;  /* 0x00093c00010f7983 */ /* 0x000ee80000300800 */
        /* <DEDUP_REMOVED lines=8> */
[----:B----4-:R0:W-:Y:S04]  /*74cf0*/  STL.64 [R1+0x2cc8], R22 ;  /* 0x002cc81601007387 */ /* 0x0101e80000100a00 */
[----:B--2---:R-:W-:Y:S04]  /*74d00*/  STL.64 [R1+0x2cc0], R20 ;  /* 0x002cc01401007387 */ /* 0x004fe80000100a00 */
[----:B0-----:R-:W2:Y:S04]  /*74d10*/  LDL.64 R22, [R1+0x38] ;  /* 0x0000380001167983 */ /* 0x001ea80000100a00 */
[----:B--2---:R0:W-:Y:S04]  /*74d20*/  STL.64 [R1+0x2cd8], R22 ;  /* 0x002cd81601007387 */ /* 0x0041e80000100a00 */
[----:B------:R-:W2:Y:S01]  /*74d30*/  LDL.64 R26, [R1+0x28] ;  /* 0x00002800011a7983 */ /* 0x000ea20000100a00 */
[----:B---3--:R-:W-:Y:S03]  /*74d40*/  HMMA.16816.F32 R4, R4, R18, R12 ;  /* 0x000000120404723c */ /* 0x008fe6000000180c */
[----:B0-----:R-:W3:Y:S04]  /*74d50*/  LDL.64 R22, [R1+0x48] ;  /* 0x0000480001167983 */ /* 0x001ee80000100a00 */
[----:B--2---:R0:W-:Y:S04]  /*74d60*/  STL.64 [R1+0x2cd0], R26 ;  /* 0x002cd01a01007387 */ /* 0x0041e80000100a00 */
[----:B------:R-:W2:Y:S04]  /*74d70*/  LDL.LU R24, [R1+0x910] ;  /* 0x0009100001187983 */ /* 0x000ea80000300800 */
[----:B------:R-:W2:Y:S04]  /*74d80*/  LDL.LU R25, [R1+0x914] ;  /* 0x0009140001197983 */ /* 0x000ea80000300800 */
[----:B0-----:R-:W2:Y:S04]  /*74d90*/  LDL.LU R26, [R1+0x918] ;  /* 0x00091800011a7983 */ /* 0x001ea80000300800 */
[----:B------:R-:W2:Y:S04]  /*74da0*/  LDL.LU R27, [R1+0x91c] ;  /* 0x00091c00011b7983 */ /* 0x000ea80000300800 */
[----:B------:R-:W4:Y:S01]  /*74db0*/  LDL.LU.64 R14, [R1+0x2cf8] ;  /* 0x002cf800010e7983 */ /* 0x000f220000300a00 */
[----:B------:R-:W-:-:S02]  /*74dc0*/  IMAD.MOV.U32 R13, RZ, RZ, R18 ;  /* 0x000000ffff0d7224 */ /* 0x000fc400078e0012 */
[----:B------:R-:W-:Y:S01]  /*74dd0*/  IMAD.MOV.U32 R12, RZ, RZ, R19 ;  /* 0x000000ffff0c7224 */ /* 0x000fe200078e0013 */
[----:B------:R-:W-:Y:S04]  /*74de0*/  STL.64 [R1+0xc90], R4 ;  /* 0x000c900401007387 */ /* 0x000fe80000100a00 */
[----:B------:R-:W-:Y:S04]  /*74df0*/  STL.64 [R1+0xc98], R6 ;  /* 0x000c980601007387 */ /* 0x000fe80000100a00 */
[----:B------:R-:W3:Y:S04]  /*74e00*/  LDL.LU.64 R18, [R1+0x2cf0] ;  /* 0x002cf00001127983 */ /* 0x000ee80000300a00 */
[----:B------:R-:W3:Y:S04]  /*74e10*/  LDL.LU.64 R16, [R1+0x2ce8] ;  /* 0x002ce80001107983 */ /* 0x000ee80000300a00 */
[----:B----4-:R0:W-:Y:S04]  /*74e20*/  STL.64 [R1+0x2c80], R14 ;  /* 0x002c800e01007387 */ /* 0x0101e80000100a00 */
[----:B------:R-:W-:Y:S04]  /*74e30*/  STL.64 [R1+0x2c78], R12 ;  /* 0x002c780c01007387 */ /* 0x000fe80000100a00 */
[----:B0-----:R-:W4:Y:S04]  /*74e40*/  LDL.64 R14, [R1+0x8] ;  /* 0x00000800010e7983 */ /* 0x001f280000100a00 */
[----:B----4-:R0:W-:Y:S04]  /*74e50*/  STL.64 [R1+0x2c98], R14 ;  /* 0x002c980e01007387 */ /* 0x0101e80000100a00 */
[----:B0-----:R-:W4:Y:S04]  /*74e60*/  LDL.64 R14, [R1+0x18] ;  /* 0x00001800010e7983 */ /* 0x001f280000100a00 */
[----:B------:R-:W2:Y:S04]  /*74e70*/  LDL.LU R4, [R1+0x8d0] ;  /* 0x0008d00001047983 */ /* 0x000ea80000300800 */
        /* <DEDUP_REMOVED lines=9> */
[----:B------:R-:W3:Y:S01]  /*74f10*/  LDL.LU R7, [R1+0x8ec] ;  /* 0x0008ec0001077983 */ /* 0x000ee20000300800 */
[----:B------:R-:W-:-:S03]  /*74f20*/  IMAD.MOV.U32 R3, RZ, RZ, R23 ;  /* 0x000000ffff037224 */ /* 0x000fc600078e0017 */
[----:B---3--:R-:W-:Y:S04]  /*74f30*/  STL.64 [R1+0x2ca8], R6 ;  /* 0x002ca80601007387 */ /* 0x008fe80000100a00 */
[----:B--2---:R0:W-:Y:S04]  /*74f40*/  STL.64 [R1+0x2ca0], R4 ;  /* 0x002ca00401007387 */ /* 0x0041e80000100a00 */
[----:B0-----:R-:W4:Y:S04]  /*74f50*/  LDL.LU R4, [R1+0x8f0] ;  /* 0x0008f00001047983 */ /* 0x001f280000300800 */
[----:B------:R-:W4:Y:S04]  /*74f60*/  LDL.LU R5, [R1+0x8f4] ;  /* 0x0008f40001057983 */ /* 0x000f280000300800 */
[----:B------:R-:W4:Y:S04]  /*74f70*/  LDL.LU R6, [R1+0x8f8] ;  /* 0x0008f80001067983 */ /* 0x000f280000300800 */
[----:B------:R-:W4:Y:S04]  /*74f80*/  LDL.LU R7, [R1+0x8fc] ;  /* 0x0008fc0001077983 */ /* 0x000f280000300800 */
[----:B------:R0:W-:Y:S04]  /*74f90*/  STL.64 [R1+0x4f0], R8 ;  /* 0x0004f00801007387 */ /* 0x0001e80000100a00 */
[----:B------:R1:W-:Y:S01]  /*74fa0*/  STL.64 [R1+0x4f8], R10 ;  /* 0x0004f80a01007387 */ /* 0x0003e20000100a00 */
[----:B0-----:R-:W-:-:S03]  /*74fb0*/  IMAD.MOV.U32 R8, RZ, RZ, R22 ;  /* 0x000000ffff087224 */ /* 0x001fc600078e0016 */
[----:B-1----:R-:W2:Y:S04]  /*74fc0*/  LDL.LU.64 R10, [R1+0x2ce0] ;  /* 0x002ce000010a7983 */ /* 0x002ea80000300a00 */
[----:B------:R-:W3:Y:S04]  /*74fd0*/  LDL.LU.64 R22, [R1+0x2cd8] ;  /* 0x002cd80001167983 */ /* 0x000ee80000300a00 */
[----:B------:R-:W-:Y:S01]  /*74fe0*/  STL [R1+0x2ba0], R8 ;  /* 0x002ba00801007387 */ /* 0x000fe20000100800 */
[----:B---3--:R-:W-:Y:S01]  /*74ff0*/  HMMA.16816.F32 R24, R16, R22, R24 ;  /* 0x000000161018723c */ /* 0x008fe20000001818 */
[----:B------:R-:W-:Y:S01]  /*75000*/  MOV R28, R22 ;  /* 0x00000016001c7202 */ /* 0x000fe20000000f00 */
[----:B------:R-:W-:-:S15]  /*75010*/  IMAD.MOV.U32 R9, RZ, RZ, R23 ;  /* 0x000000ffff097224 */ /* 0x000fde00078e0017 */
[----:B------:R-:W-:Y:S02]  /*75020*/  NOP ;  /* 0x0000000000007918 */ /* 0x000fe40000000000 */
[----:B------:R-:W-:Y:S04]  /*75030*/  STL.64 [R1+0x4e0], R24 ;  /* 0x0004e01801007387 */ /* 0x000fe80000100a00 */
[----:B------:R0:W-:Y:S04]  /*75040*/  STL.64 [R1+0x4e8], R26 ;  /* 0x0004e81a01007387 */ /* 0x0001e80000100a00 */
[----:B0-----:R-:W3:Y:S04]  /*75050*/  LDL.LU.64 R26, [R1+0x2cd0] ;  /* 0x002cd000011a7983 */ /* 0x001ee80000300a00 */
[----:B------:R-:W3:Y:S04]  /*75060*/  LDL.LU.64 R22, [R1+0x2cc8] ;  /* 0x002cc80001167983 */ /* 0x000ee80000300a00 */
[----:B------:R-:W3:Y:S01]  /*75070*/  LDL.LU.64 R20, [R1+0x2cc0] ;  /* 0x002cc00001147983 */ /* 0x000ee20000300a00 */
[C---:B----4-:R-:W-:Y:S08]  /*75080*/  HMMA.16816.F32 R4, R16.reuse, R14, R4 ;  /* 0x0000000e1004723c */ /* 0x050ff00000001804 */
[----:B---3--:R-:W-:Y:S01]  /*75090*/  HMMA.16816.F32 R20, R16, R26, R20 ;  /* 0x0000001a1014723c */ /* 0x008fe20000001814 */
[----:B------:R-:W-:-:S15]  /*750a0*/  IMAD.MOV.U32 R29, RZ, RZ, R27 ;  /* 0x000000ffff1d7224 */ /* 0x000fde00078e001b */
[----:B------:R-:W-:-:S03]  /*750b0*/  NOP ;  /* 0x0000000000007918 */ /* 0x000fc60000000000 */
[----:B------:R-:W-:Y:S04]  /*750c0*/  STL.64 [R1+0x720], R20 ;  /* 0x0007201401007387 */ /* 0x000fe80000100a00 */
[----:B------:R0:W-:Y:S02]  /*750d0*/  STL.64 [R1+0x728], R22 ;  /* 0x0007281601007387 */ /* 0x0001e40000100a00 */
[----:B0-----:R-:W-:Y:S02]  /*750e0*/  IMAD.MOV.U32 R23, RZ, RZ, R26 ;  /* 0x000000ffff177224 */ /* 0x001fe400078e001a */
[----:B------:R-:W3:Y:S04]  /*750f0*/  LDL.LU.64 R26, [R1+0x2cb8] ;  /* 0x002cb800011a7983 */ /* 0x000ee80000300a00 */
[----:B------:R-:W4:Y:S04]  /*75100*/  LDL.LU R25, [R1+0x2cb0] ;  /* 0x002cb00001197983 */ /* 0x000f280000300800 */
[----:B------:R-:W-:Y:S04]  /*75110*/  STL.64 [R1+0x730], R4 ;  /* 0x0007300401007387 */ /* 0x000fe80000100a00 */
[----:B------:R0:W-:Y:S01]  /*75120*/  STL.64 [R1+0x738], R6 ;  /* 0x0007380601007387 */ /* 0x0001e20000100a00 */
[----:B------:R-:W-:-:S02]  /*75130*/  IMAD.MOV.U32 R21, RZ, RZ, R14 ;  /* 0x000000ffff157224 */ /* 0x000fc400078e000e */
[----:B------:R-:W-:Y:S01]  /*75140*/  IMAD.MOV.U32 R22, RZ, RZ, R15 ;  /* 0x000000ffff167224 */ /* 0x000fe200078e000f */
        /* <DEDUP_REMOVED lines=9> */
[----:B0-----:R-:W3:Y:S04]  /*751e0*/  LDL.LU.64 R6, [R1+0x2c90] ;  /* 0x002c900001067983 */ /* 0x001ee80000300a00 */
[----:B------:R-:W3:Y:S04]  /*751f0*/  LDL.LU.64 R4, [R1+0x2c88] ;  /* 0x002c880001047983 */ /* 0x000ee80000300a00 */
[----:B------:R-:W2:Y:S04]  /*75200*/  LDL.LU.64 R14, [R1+0x2c80] ;  /* 0x002c8000010e7983 */ /* 0x000ea80000300a00 */
[----:B------:R-:W4:Y:S04]  /*75210*/  LDL.LU.64 R12, [R1+0x2c78] ;  /* 0x002c7800010c7983 */ /* 0x000f280000300a00 */
[----:B------:R-:W-:Y:S04]  /*75220*/  STL.64 [R1+0x2c58], R10 ;  /* 0x002c580a01007387 */ /* 0x000fe80000100a00 */
[----:B------:R-:W-:Y:S04]  /*75230*/  STL.64 [R1+0x2c50], R8 ;  /* 0x002c500801007387 */ /* 0x000fe80000100a00 */
[----:B------:R2:W-:Y:S04]  /*75240*/  STL.64 [R1+0x2bb0], R22 ;  /* 0x002bb01601007387 */ /* 0x0005e80000100a00 */
[----:B------:R-:W-:Y:S01]  /*75250*/  STL.64 [R1+0x2ba8], R20 ;  /* 0x002ba81401007387 */ /* 0x000fe20000100a00 */
[----:B---3--:R-:W-:Y:S01]  /*75260*/  HMMA.16816.F32 R4, R16, R26, R4 ;  /* 0x0000001a1004723c */ /* 0x008fe20000001804 */
[----:B--2---:R-:W-:-:S02]  /*75270*/  IMAD.MOV.U32 R22, RZ, RZ, R14 ;  /* 0x000000ffff167224 */ /* 0x004fc400078e000e */
[----:B------:R-:W-:Y:S01]  /*75280*/  IMAD.MOV.U32 R23, RZ, RZ, R15 ;  /* 0x000000ffff177224 */ /* 0x000fe200078e000f */
[----:B------:R-:W2:Y:S04]  /*75290*/  LDL.LU R14, [R1+0x2c74] ;  /* 0x002c7400010e7983 */ /* 0x000ea80000300800 */
[----:B------:R-:W3:Y:S04]  /*752a0*/  LDL.LU R15, [R1+0x2c70] ;  /* 0x002c7000010f7983 */ /* 0x000ee80000300800 */
[----:B------:R0:W-:Y:S04]  /*752b0*/  STL.64 [R1+0x2bc8], R22 ;  /* 0x002bc81601007387 */ /* 0x0001e80000100a00 */
[----:B0-----:R-:W2:Y:S04]  /*752c0*/  LDL R22, [R1+0x1d8] ;  /* 0x0001d80001167983 */ /* 0x001ea80000100800 */
[----:B------:R-:W-:Y:S04]  /*752d0*/  STL.64 [R1+0x750], R4 ;  /* 0x0007500401007387 */ /* 0x000fe80000100a00 */
[----:B------:R-:W-:Y:S04]  /*752e0*/  STL.64 [R1+0x758], R6 ;  /* 0x0007580601007387 */ /* 0x000fe80000100a00 */
[----:B------:R-:W2:Y:S01]  /*752f0*/  LDL R23, [R1+0x1dc] ;  /* 0x0001dc0001177983 */ /* 0x000ea20000100800 */
[----:B----4-:R-:W-:-:S04]  /*75300*/  LOP3.LUT R24, R25, 0x10, R2, 0x78, !PT ;  /* 0x0000001019187812 */ /* 0x010fc800078e7802 */
[----:B------:R-:W-:-:S04]  /*75310*/  LOP3.LUT R24, R24, 0x800, R0, 0xf8, !PT ;  /* 0x0000080018187812 */ /* 0x000fc800078ef800 */
[----:B------:R-:W-:-:S05]  /*75320*/  LOP3.LUT R24, R24, 0x40, RZ, 0x3c, !PT ;  /* 0x0000004018187812 */ /* 0x000fca00078e3cff */
[----:B------:R-:W0:Y:S04]  /*75330*/  LDSM.16.MT88.4 R4, [R24+UR5+0x15000] ;  /* 0x015000051804783b */ /* 0x000e280008004200 */
[----:B--2---:R3:W-:Y:S04]  /*75340*/  STL.64 [R1+0x2be0], R22 ;  /* 0x002be01601007387 */ /* 0x0047e80000100a00 */
[----:B------:R-:W-:Y:S04]  /*75350*/  STL.64 [R1+0x2b18], R26 ;  /* 0x002b181a01007387 */ /* 0x000fe80000100a00 */
[----:B------:R1:W-:Y:S01]  /*75360*/  STL.64 [R1+0x2b10], R24 ;  /* 0x002b101801007387 */ /* 0x0003e20000100a00 */
[----:B---3--:R-:W-:Y:S01]  /*75370*/  MOV R22, R15 ;  /* 0x0000000f00167202 */ /* 0x008fe20000000f00 */
[----:B------:R-:W-:-:S02]  /*75380*/  IMAD.MOV.U32 R23, RZ, RZ, R14 ;  /* 0x000000ffff177224 */ /* 0x000fc400078e000e */
[----:B-1----:R-:W2:Y:S04]  /*75390*/  LDL.LU R24, [R1+0x8c0] ;  /* 0x0008c00001187983 */ /* 0x002ea80000300800 */
[----:B------:R-:W2:Y:S04]  /*753a0*/  LDL.LU R25, [R1+0x8c4] ;  /* 0x0008c40001197983 */ /* 0x000ea80000300800 */
[----:B------:R-:W3:Y:S04]  /*753b0*/  LDL.LU R26, [R1+0x8c8] ;  /* 0x0008c800011a7983 */ /* 0x000ee80000300800 */
[----:B------:R-:W3:Y:S04]  /*753c0*/  LDL.LU R27, [R1+0x8cc] ;  /* 0x0008cc00011b7983 */ /* 0x000ee80000300800 */
[----:B------:R-:W4:Y:S04]  /*753d0*/  LDL.LU R15, [R1+0x2c6c] ;  /* 0x002c6c00010f7983 */ /* 0x000f280000300800 */
[----:B------:R-:W2:Y:S04]  /*753e0*/  LDL.LU R14, [R1+0x2c68] ;  /* 0x002c6800010e7983 */ /* 0x000ea80000300800 */
[----:B------:R1:W-:Y:S04]  /*753f0*/  STL.64 [R1+0x2bf8], R22 ;  /* 0x002bf81601007387 */ /* 0x0003e80000100a00 */
[----:B-1----:R-:W2:Y:S04]  /*75400*/  LDL.64 R22, [R1+0x1f8] ;  /* 0x0001f80001167983 */ /* 0x002ea80000100a00 */
[----:B--2---:R1:W-:Y:S04]  /*75410*/  STL.64 [R1+0x2c00], R22 ;  /* 0x002c001601007387 */ /* 0x0043e80000100a00 */
[----:B---3--:R-:W-:Y:S04]  /*75420*/  STL.64 [R1+0x2bc0], R26 ;  /* 0x002bc01a01007387 */ /* 0x008fe80000100a00 */
[----:B------:R2:W-:Y:S01]  /*75430*/  STL.64 [R1+0x2bb8], R24 ;  /* 0x002bb81801007387 */ /* 0x0005e20000100a00 */
[----:B-1----:R-:W-:-:S02]  /*75440*/  IMAD.MOV.U32 R22, RZ, RZ, R14 ;  /* 0x000000ffff167224 */ /* 0x002fc400078e000e */
[----:B----4-:R-:W-:Y:S01]  /*75450*/  IMAD.MOV.U32 R23, RZ, RZ, R15 ;  /* 0x000000ffff177224 */ /* 0x010fe200078e000f */
[----:B--2---:R-:W2:Y:S04]  /*75460*/  LDL.LU R24, [R1+0x950] ;  /* 0x0009500001187983 */ /* 0x004ea80000300800 */
[----:B------:R-:W2:Y:S04]  /*75470*/  LDL.LU R25, [R1+0x954] ;  /* 0x0009540001197983 */ /* 0x000ea80000300800 */
[----:B------:R-:W3:Y:S04]  /*75480*/  LDL.LU R26, [R1+0x958] ;  /* 0x00095800011a7983 */ /* 0x000ee80000300800 */
[----:B------:R-:W3:Y:S04]  /*75490*/  LDL.LU R27, [R1+0x95c] ;  /* 0x00095c00011b7983 */ /* 0x000ee80000300800 */
[----:B------:R-:W4:Y:S04]  /*754a0*/  LDL.LU R14, [R1+0x2c64] ;  /* 0x002c6400010e7983 */ /* 0x000f280000300800 */
[----:B------:R-:W4:Y:S04]  /*754b0*/  LDL.LU R15, [R1+0x2c60] ;  /* 0x002c6000010f7983 */ /* 0x000f280000300800 */
[----:B------:R1:W-:Y:S04]  /*754c0*/  STL.64 [R1+0x2c18], R22 ;  /* 0x002c181601007387 */ /* 0x0003e80000100a00 */
[----:B-1----:R-:W2:Y:S04]  /*754d0*/  LDL.64 R22, [R1+0x218] ;  /* 0x0002180001167983 */ /* 0x002ea80000100a00 */
[----:B--2---:R-:W-:Y:S04]  /*754e0*/  STL.64 [R1+0x2c30], R22 ;  /* 0x002c301601007387 */ /* 0x004fe80000100a00 */
[----:B---3--:R-:W-:Y:S04]  /*754f0*/  STL.64 [R1+0x2bd8], R26 ;  /* 0x002bd81a01007387 */ /* 0x008fe80000100a00 */
[----:B------:R1:W-:Y:S04]  /*75500*/  STL.64 [R1+0x2bd0], R24 ;  /* 0x002bd01801007387 */ /* 0x0003e80000100a00 */
[----:B-1----:R-:W2:Y:S04]  /*75510*/  LDL.LU R24, [R1+0x970] ;  /* 0x0009700001187983 */ /* 0x002ea80000300800 */
[----:B------:R-:W2:Y:S04]  /*75520*/  LDL.LU R25, [R1+0x974] ;  /* 0x0009740001197983 */ /* 0x000ea80000300800 */
[----:B------:R-:W3:Y:S04]  /*75530*/  LDL.LU R26, [R1+0x978] ;  /* 0x00097800011a7983 */ /* 0x000ee80000300800 */
[----:B------:R-:W3:Y:S04]  /*75540*/  LDL.LU R27, [R1+0x97c] ;  /* 0x00097c00011b7983 */ /* 0x000ee80000300800 */
[----:B------:R-:W4:Y:S04]  /*75550*/  LDL.LU R8, [R1+0x9c0] ;  /* 0x0009c00001087983 */ /* 0x000f280000300800 */
[----:B------:R-:W4:Y:S04]  /*75560*/  LDL.LU R9, [R1+0x9c4] ;  /* 0x0009c40001097983 */ /* 0x000f280000300800 */
[----:B------:R-:W4:Y:S04]  /*75570*/  LDL.LU R10, [R1+0x9c8] ;  /* 0x0009c800010a7983 */ /* 0x000f280000300800 */
[----:B------:R-:W4:Y:S04]  /*75580*/  LDL.LU R11, [R1+0x9cc] ;  /* 0x0009cc00010b7983 */ /* 0x000f280000300800 */
[----:B------:R-:W2:Y:S04]  /*75590*/  LDL.64 R22, [R1+0x58] ;  /* 0x0000580001167983 */ /* 0x000ea80000100a00 */
        /* <DEDUP_REMOVED lines=10> */
[----:B------:R-:W2:Y:S04]  /*75640*/  LDL.LU R27, [R1+0x98c] ;  /* 0x00098c00011b7983 */ /* 0x000ea80000300800 */
[----:B--2---:R-:W-:Y:S04]  /*75650*/  STL.64 [R1+0x2c10], R26 ;  /* 0x002c101a01007387 */ /* 0x004fe80000100a00 */
[----:B---3--:R1:W-:Y:S04]  /*75660*/  STL.64 [R1+0x2c08], R24 ;  /* 0x002c081801007387 */ /* 0x0083e80000100a00 */
[----:B-1----:R-:W2:Y:S04]  /*75670*/  LDL.LU R24, [R1+0x940] ;  /* 0x0009400001187983 */ /* 0x002ea80000300800 */
[----:B------:R-:W2:Y:S04]  /*75680*/  LDL.LU R25, [R1+0x944] ;  /* 0x0009440001197983 */ /* 0x000ea80000300800 */
[----:B------:R-:W3:Y:S04]  /*75690*/  LDL.LU R26, [R1+0x948] ;  /* 0x00094800011a7983 */ /* 0x000ee80000300800 */
[----:B------:R-:W3:Y:S01]  /*756a0*/  LDL.LU R27, [R1+0x94c] ;  /* 0x00094c00011b7983 */ /* 0x000ee20000300800 */
[----:B----4-:R-:W-:Y:S03]  /*756b0*/  HMMA.16816.F32 R8, R16, R14, R8 ;  /* 0x0000000e1008723c */ /* 0x010fe60000001808 */
        /* <DEDUP_REMOVED lines=17> */
[----:B------:R-:W4:Y:S01]  /*757d0*/  LDL.LU.64 R8, [R1+0x2c50] ;  /* 0x002c500001087983 */ /* 0x000f220000300a00 */
[----:B------:R-:W-:-:S03]  /*757e0*/  IMAD.MOV.U32 R7, RZ, RZ, R12 ;  /* 0x000000ffff077224 */ /* 0x000fc600078e000c */
[----:B------:R0:W-:Y:S01]  /*757f0*/  STL.64 [R1+0x2b08], R14 ;  /* 0x002b080e01007387 */ /* 0x0001e20000100a00 */
[----:B------:R-:W-:-:S03]  /*75800*/  IMAD.MOV.U32 R6, RZ, RZ, R13 ;  /* 0x000000ffff067224 */ /* 0x000fc600078e000d */
[----:B------:R-:W2:Y:S04]  /*75810*/  LDL.LU R12, [R1+0x960] ;  /* 0x00096000010c7983 */ /* 0x000ea80000300800 */
[----:B------:R-:W2:Y:S04]  /*75820*/  LDL.LU R13, [R1+0x964] ;  /* 0x00096400010d7983 */ /* 0x000ea80000300800 */
[----:B0-----:R-:W2:Y:S04]  /*75830*/  LDL.LU R14, [R1+0x968] ;  /* 0x00096800010e7983 */ /* 0x001ea80000300800 */
[----:B------:R-:W2:Y:S01]  /*75840*/  LDL.LU R15, [R1+0x96c] ;  /* 0x00096c00010f7983 */ /* 0x000ea20000300800 */
[----:B---3--:R-:W-:-:S15]  /*75850*/  HMMA.16816.F32 R20, R16, R10, R20 ;  /* 0x0000000a1014723c */ /* 0x008fde0000001814 */
[----:B------:R-:W-:-:S04]  /*75860*/  NOP ;  /* 0x0000000000007918 */ /* 0x000fc80000000000 */
[----:B------:R-:W-:Y:S04]  /*75870*/  STL.64 [R1+0x770], R20 ;  /* 0x0007701401007387 */ /* 0x000fe80000100a00 */
[----:B------:R0:W-:Y:S04]  /*75880*/  STL.64 [R1+0x778], R22 ;  /* 0x0007781601007387 */ /* 0x0001e80000100a00 */
[----:B0-----:R-:W2:Y:S04]  /*75890*/  LDL.LU.64 R22, [R1+0x2c48] ;  /* 0x002c480001167983 */ /* 0x001ea80000300a00 */
[----:B------:R0:W-:Y:S01]  /*758a0*/  STL.64 [R1+0x2b00], R10 ;  /* 0x002b000a01007387 */ /* 0x0001e20000100a00 */
[----:B--2---:R-:W-:Y:S01]  /*758b0*/  HMMA.16816.F32 R24, R16, R22, R24 ;  /* 0x000000161018723c */ /* 0x004fe20000001818 */
[----:B0-----:R-:W-:-:S02]  /*758c0*/  IMAD.MOV.U32 R11, RZ, RZ, R22 ;  /* 0x000000ffff0b7224 */ /* 0x001fc400078e0016 */
        /* <DEDUP_REMOVED lines=24> */
[----:B------:R0:W-:Y:S04]  /*75a50*/  STL.64 [R1+0x960], R12 ;  /* 0x0009600c01007387 */ /* 0x0001e80000100a00 */
[----:B------:R-:W-:Y:S01]  /*75a60*/  STL.64 [R1+0x968], R14 ;  /* 0x0009680e01007387 */ /* 0x000fe20000100a00 */
[----:B0-----:R-:W-:Y:S01]  /*75a70*/  MOV R13, R22 ;  /* 0x00000016000d7202 */ /* 0x001fe20000000f00 */
[----:B------:R-:W-:Y:S02]  /*75a80*/  IMAD.MOV.U32 R12, RZ, RZ, R23 ;  /* 0x000000ffff0c7224 */ /* 0x000fe400078e0017 */
        /* <DEDUP_REMOVED lines=20> */
[----:B--2---:R-:W-:Y:S03]  /*75bd0*/  HMMA.16816.F32 R24, R16, R6, R24 ;  /* 0x000000061018723c */ /* 0x004fe60000001818 */
[----:B------:R-:W2:Y:S04]  /*75be0*/  LDL.64 R18, [R1+0x1d8] ;  /* 0x0001d80001127983 */ /* 0x000ea80000100a00 */
[----:B--2---:R0:W-:-:S12]  /*75bf0*/  STL.64 [R1+0x2a90], R18 ;  /* 0x002a901201007387 */ /* 0x0041d80000100a00 */
[----:B------:R-:W-:Y:S04]  /*75c00*/  STL.64 [R1+0x9b0], R24 ;  /* 0x0009b01801007387 */ /* 0x000fe80000100a00 */
[----:B------:R-:W-:Y:S04]  /*75c10*/  STL.64 [R1+0x9b8], R26 ;  /* 0x0009b81a01007387 */ /* 0x000fe80000100a00 */
[----:B0-----:R-:W2:Y:S04]  /*75c20*/  LDL.64 R18, [R1+0x1e8] ;  /* 0x0001e80001127983 */ /* 0x001ea80000100a00 */
[----:B--2---:R0:W-:Y:S02]  /*75c30*/  STL.64 [R1+0x2a98], R18 ;  /* 0x002a981201007387 */ /* 0x0041e40000100a00 */
[----:B0-----:R-:W-:-:S02]  /*75c40*/  IMAD.MOV.U32 R18, RZ, RZ, R13 ;  /* 0x000000ffff127224 */ /* 0x001fc400078e000d */
[----:B------:R-:W-:-:S05]  /*75c50*/  IMAD.MOV.U32 R19, RZ, RZ, R12 ;  /* 0x000000ffff137224 */ /* 0x000fca00078e000c */
[----:B------:R0:W-:Y:S04]  /*75c60*/  STL.64 [R1+0x2ab0], R18 ;  /* 0x002ab01201007387 */ /* 0x0001e80000100a00 */
[----:B0-----:R-:W2:Y:S04]  /*75c70*/  LDL.64 R18, [R1+0x208] ;  /* 0x0002080001127983 */ /* 0x001ea80000100a00 */
[----:B--2---:R0:W-:Y:S02]  /*75c80*/  STL.64 [R1+0x2ac8], R18 ;  /* 0x002ac81201007387 */ /* 0x0041e40000100a00 */
[----:B0-----:R-:W-:-:S02]  /*75c90*/  IMAD.MOV.U32 R18, RZ, RZ, R5 ;  /* 0x000000ffff127224 */ /* 0x001fc400078e0005 */
[----:B------:R-:W-:-:S05]  /*75ca0*/  IMAD.MOV.U32 R19, RZ, RZ, R4 ;  /* 0x000000ffff137224 */ /* 0x000fca00078e0004 */
[----:B------:R0:W-:Y:S04]  /*75cb0*/  STL.64 [R1+0x2ae0], R18 ;  /* 0x002ae01201007387 */ /* 0x0001e80000100a00 */
[----:B------:R1:W-:Y:S04]  /*75cc0*/  STL.64 [R1+0x2a88], R6 ;  /* 0x002a880601007387 */ /* 0x0003e80000100a00 */
[----:B------:R-:W2:Y:S04]  /*75cd0*/  LDL.LU R4, [R1+0x80] ;  /* 0x0000800001047983 */ /* 0x000ea80000300800 */
[----:B------:R-:W2:Y:S01]  /*75ce0*/  LDL.LU R5, [R1+0x84] ;  /* 0x0000840001057983 */ /* 0x000ea20000300800 */
[----:B0-----:R-:W-:-:S02]  /*75cf0*/  IMAD.MOV.U32 R18, RZ, RZ, R11 ;  /* 0x000000ffff127224 */ /* 0x001fc400078e000b */
[----:B------:R-:W-:Y:S01]  /*75d00*/  IMAD.MOV.U32 R19, RZ, RZ, R10 ;  /* 0x000000ffff137224 */ /* 0x000fe200078e000a */
[----:B-1----:R-:W2:Y:S04]  /*75d10*/  LDL.LU R6, [R1+0x88] ;  /* 0x0000880001067983 */ /* 0x002ea80000300800 */
        /* <DEDUP_REMOVED lines=8> */
[----:B------:R-:W2:Y:S04]  /*75da0*/  LDL.LU R12, [R1+0x690] ;  /* 0x00069000010c7983 */ /* 0x000ea80000300800 */
[----:B------:R-:W2:Y:S04]  /*75db0*/  LDL.LU R13, [R1+0x694] ;  /* 0x00069400010d7983 */ /* 0x000ea80000300800 */
[----:B------:R-:W2:Y:S04]  /*75dc0*/  LDL.LU R14, [R1+0x698] ;  /* 0x00069800010e7983 */ /* 0x000ea80000300800 */
[----:B------:R-:W2:Y:S01]  /*75dd0*/  LDL.LU R15, [R1+0x69c] ;  /* 0x00069c00010f7983 */ /* 0x000ea20000300800 */
[----:B----4-:R-:W-:-:S02]  /*75de0*/  IMAD.MOV.U32 R26, RZ, RZ, R8 ;  /* 0x000000ffff1a7224 */ /* 0x010fc400078e0008 */
[----:B---3--:R-:W-:Y:S01]  /*75df0*/  IMAD.MOV.U32 R27, RZ, RZ, R20 ;  /* 0x000000ffff1b7224 */ /* 0x008fe200078e0014 */
[----:B--2---:R1:W-:Y:S04]  /*75e00*/  STL.64 [R1+0x2b38], R14 ;  /* 0x002b380e01007387 */ /* 0x0043e80000100a00 */
[----:B------:R-:W-:Y:S04]  /*75e10*/  STL.64 [R1+0x2b30], R12 ;  /* 0x002b300c01007387 */ /* 0x000fe80000100a00 */
[----:B------:R-:W2:Y:S04]  /*75e20*/  LDL.LU R8, [R1+0x2ba0] ;  /* 0x002ba00001087983 */ /* 0x000ea80000300800 */
[----:B------:R-:W3:Y:S04]  /*75e30*/  LDL.LU R20, [R1+0x2b9c] ;  /* 0x002b9c0001147983 */ /* 0x000ee80000300800 */
[----:B------:R4:W-:Y:S04]  /*75e40*/  STL.64 [R1+0x2b40], R26 ;  /* 0x002b401a01007387 */ /* 0x0009e80000100a00 */
[----:B0-----:R-:W2:Y:S04]  /*75e50*/  LDL.LU R16, [R1+0x7f0] ;  /* 0x0007f00001107983 */ /* 0x001ea80000300800 */
[----:B------:R-:W2:Y:S04]  /*75e60*/  LDL.LU R17, [R1+0x7f4] ;  /* 0x0007f40001117983 */ /* 0x000ea80000300800 */
[----:B------:R-:W2:Y:S04]  /*75e70*/  LDL.LU R18, [R1+0x7f8] ;  /* 0x0007f80001127983 */ /* 0x000ea80000300800 */
[----:B------:R-:W2:Y:S01]  /*75e80*/  LDL.LU R19, [R1+0x7fc] ;  /* 0x0007fc0001137983 */ /* 0x000ea20000300800 */
[----:B-1----:R-:W-:Y:S01]  /*75e90*/  MOV R14, R21 ;  /* 0x00000015000e7202 */ /* 0x002fe20000000f00 */
[----:B------:R-:W-:-:S02]  /*75ea0*/  IMAD.MOV.U32 R15, RZ, RZ, R22 ;  /* 0x000000ffff0f7224 */ /* 0x000fc400078e0016 */
[----:B--2---:R0:W-:Y:S04]  /*75eb0*/  STL.64 [R1+0x2b50], R18 ;  /* 0x002b501201007387 */ /* 0x0041e80000100a00 */
[----:B------:R-:W-:Y:S04]  /*75ec0*/  STL.64 [R1+0x2b48], R16 ;  /* 0x002b481001007387 */ /* 0x000fe80000100a00 */
[----:B------:R-:W3:Y:S04]  /*75ed0*/  LDL.LU R21, [R1+0x2b98] ;  /* 0x002b980001157983 */ /* 0x000ee80000300800 */
[----:B------:R-:W3:Y:S04]  /*75ee0*/  LDL.LU R22, [R1+0x2b94] ;  /* 0x002b940001167983 */ /* 0x000ee80000300800 */
[----:B------:R-:W-:Y:S04]  /*75ef0*/  STL.64 [R1+0x2b58], R14 ;  /* 0x002b580e01007387 */ /* 0x000fe80000100a00 */
[----:B------:R-:W2:Y:S04]  /*75f00*/  LDL.LU R24, [R1+0x820] ;  /* 0x0008200001187983 */ /* 0x000ea80000300800 */
[----:B------:R-:W2:Y:S04]  /*75f10*/  LDL.LU R25, [R1+0x824] ;  /* 0x0008240001197983 */ /* 0x000ea80000300800 */
[----:B----4-:R-:W4:Y:S04]  /*75f20*/  LDL.LU R26, [R1+0x828] ;  /* 0x00082800011a7983 */ /* 0x010f280000300800 */
[----:B------:R-:W4:Y:S01]  /*75f30*/  LDL.LU R27, [R1+0x82c] ;  /* 0x00082c00011b7983 */ /* 0x000f220000300800 */
[----:B0-----:R-:W-:-:S02]  /*75f40*/  IMAD.MOV.U32 R18, RZ, RZ, R23 ;  /* 0x000000ffff127224 */ /* 0x001fc400078e0017 */
[----:B------:R-:W-:Y:S01]  /*75f50*/  IMAD.MOV.U32 R19, RZ, RZ, R29 ;  /* 0x000000ffff137224 */ /* 0x000fe200078e001d */
[----:B----4-:R0:W-:Y:S04]  /*75f60*/  STL.64 [R1+0x2b68], R26 ;  /* 0x002b681a01007387 */ /* 0x0101e80000100a00 */
[----:B--2---:R-:W-:Y:S04]  /*75f70*/  STL.64 [R1+0x2b60], R24 ;  /* 0x002b601801007387 */ /* 0x004fe80000100a00 */
[----:B------:R-:W3:Y:S04]  /*75f80*/  LDL.LU R23, [R1+0x2b90] ;  /* 0x002b900001177983 */ /* 0x000ee80000300800 */
[----:B------:R1:W-:Y:S01]  /*75f90*/  STL.64 [R1+0x2b70], R18 ;  /* 0x002b701201007387 */ /* 0x0003e20000100a00 */
[----:B0-----:R-:W-:-:S02]  /*75fa0*/  IMAD.MOV.U32 R26, RZ, RZ, R28 ;  /* 0x000000ffff1a7224 */ /* 0x001fc400078e001c */
[----:B------:R-:W-:-:S05]  /*75fb0*/  IMAD.MOV.U32 R27, RZ, RZ, R9 ;  /* 0x000000ffff1b7224 */ /* 0x000fca00078e0009 */
[----:B------:R0:W-:Y:S04]  /*75fc0*/  STL.64 [R1+0x2b78], R26 ;  /* 0x002b781a01007387 */ /* 0x0001e80000100a00 */
[----:B------:R-:W2:Y:S04]  /*75fd0*/  LDL.LU R16, [R1+0x860] ;  /* 0x0008600001107983 */ /* 0x000ea80000300800 */
[----:B------:R-:W2:Y:S04]  /*75fe0*/  LDL.LU R17, [R1+0x864] ;  /* 0x0008640001117983 */ /* 0x000ea80000300800 */
[----:B-1----:R-:W4:Y:S04]  /*75ff0*/  LDL.LU R18, [R1+0x868] ;  /* 0x0008680001127983 */ /* 0x002f280000300800 */
[----:B------:R-:W4:Y:S01]  /*76000*/  LDL.LU R19, [R1+0x86c] ;  /* 0x00086c0001137983 */ /* 0x000f220000300800 */
[----:B0-----:R-:W-:-:S03]  /*76010*/  IMAD.MOV.U32 R26, RZ, RZ, R8 ;  /* 0x000000ffff1a7224 */ /* 0x001fc600078e0008 */
[----:B----4-:R-:W-:Y:S04]  /*76020*/  STL.64 [R1+0x2b88], R18 ;  /* 0x002b881201007387 */ /* 0x010fe80000100a00 */
[----:B--2---:R0:W-:Y:S04]  /*76030*/  STL.64 [R1+0x2b80], R16 ;  /* 0x002b801001007387 */ /* 0x0041e80000100a00 */
[----:B0-----:R-:W3:Y:S04]  /*76040*/  LDL.LU R16, [R1+0x890] ;  /* 0x0008900001107983 */ /* 0x001ee80000300800 */
[----:B------:R-:W3:Y:S04]  /*76050*/  LDL.LU R17, [R1+0x894] ;  /* 0x0008940001117983 */ /* 0x000ee80000300800 */
[----:B------:R-:W3:Y:S04]  /*76060*/  LDL.LU R18, [R1+0x898] ;  /* 0x0008980001127983 */ /* 0x000ee80000300800 */
[----:B------:R-:W3:Y:S04]  /*76070*/  LDL.LU R19, [R1+0x89c] ;  /* 0x00089c0001137983 */ /* 0x000ee80000300800 */
[----:B------:R-:W2:Y:S04]  /*76080*/  LDL.LU R12, [R1+0x850] ;  /* 0x00085000010c7983 */ /* 0x000ea80000300800 */
        /* <DEDUP_REMOVED lines=60> */
[----:B------:R-:W3:Y:S04]  /*76450*/  LDL.LU.64 R18, [R1+0x2b28] ;  /* 0x002b280001127983 */ /* 0x000ee80000300a00 */
[----:B------:R-:W3:-:S12]  /*76460*/  LDL.LU.64 R16, [R1+0x2b20] ;  /* 0x002b200001107983 */ /* 0x000ed80000300a00 */
        /* <DEDUP_REMOVED lines=8> */
[----:B0-----:R-:W4:Y:S02]  /*764f0*/  LDL.LU.64 R14, [R1+0x2b08] ;  /* 0x002b0800010e7983 */ /* 0x001f240000300a00 */
[----:B----4-:R-:W-:-:S15]  /*76500*/  HMMA.16816.F32 R8, R20, R14, R8 ;  /* 0x0000000e1408723c */ /* 0x010fde0000001808 */
[----:B------:R-:W-:-:S04]  /*76510*/  NOP ;  /* 0x0000000000007918 */ /* 0x000fc80000000000 */
[----:B------:R-:W-:Y:S04]  /*76520*/  STL.64 [R1+0xc20], R8 ;  /* 0x000c200801007387 */ /* 0x000fe80000100a00 */
[----:B------:R0:W-:Y:S04]  /*76530*/  STL.64 [R1+0xc28], R10 ;  /* 0x000c280a01007387 */ /* 0x0001e80000100a00 */
[----:B0-----:R-:W3:Y:S02]  /*76540*/  LDL.LU.64 R10, [R1+0x2b00] ;  /* 0x002b0000010a7983 */ /* 0x001ee40000300a00 */
[----:B---3--:R-:W-:-:S15]  /*76550*/  HMMA.16816.F32 R16, R20, R10, R16 ;  /* 0x0000000a1410723c */ /* 0x008fde0000001810 */
[----:B------:R-:W-:-:S04]  /*76560*/  NOP ;  /* 0x0000000000007918 */ /* 0x000fc80000000000 */
[----:B------:R-:W-:Y:S04]  /*76570*/  STL.64 [R1+0xc10], R16 ;  /* 0x000c101001007387 */ /* 0x000fe80000100a00 */
[----:B------:R0:W-:Y:S04]  /*76580*/  STL.64 [R1+0xc18], R18 ;  /* 0x000c181201007387 */ /* 0x0001e80000100a00 */
[----:B0-----:R-:W2:Y:S04]  /*76590*/  LDL.LU.64 R18, [R1+0x2af8] ;  /* 0x002af80001127983 */ /* 0x001ea80000300a00 */
[----:B------:R0:W-:Y:S04]  /*765a0*/  STL [R1+0x29e4], R10 ;  /* 0x0029e40a01007387 */ /* 0x0001e80000100800 */
[----:B------:R1:W-:Y:S04]  /*765b0*/  STL [R1+0x29e0], R11 ;  /* 0x0029e00b01007387 */ /* 0x0003e80000100800 */
[----:B------:R-:W3:Y:S04]  /*765c0*/  LDL.LU R8, [R1+0x90] ;  /* 0x0000900001087983 */ /* 0x000ee80000300800 */
[----:B------:R-:W3:Y:S04]  /*765d0*/  LDL.LU R9, [R1+0x94] ;  /* 0x0000940001097983 */ /* 0x000ee80000300800 */
[----:B0-----:R-:W3:Y:S04]  /*765e0*/  LDL.LU R10, [R1+0x98] ;  /* 0x00009800010a7983 */ /* 0x001ee80000300800 */
[----:B-1----:R-:W3:Y:S01]  /*765f0*/  LDL.LU R11, [R1+0x9c] ;  /* 0x00009c00010b7983 */ /* 0x002ee20000300800 */
        /* <DEDUP_REMOVED lines=32> */
[----:B------:R0:W-:Y:S02]  /*76800*/  STL.64 [R1+0xbc8], R10 ;  /* 0x000bc80a01007387 */ /* 0x0001e40000100a00 */
[----:B0-----:R-:W-:Y:S01]  /*76810*/  MOV R10, R18 ;  /* 0x00000012000a7202 */ /* 0x001fe20000000f00 */
[----:B------:R-:W-:Y:S02]  /*76820*/  IMAD.MOV.U32 R11, RZ, RZ, R19 ;  /* 0x000000ffff0b7224 */ /* 0x000fe400078e0013 */
[----:B------:R-:W2:Y:S04]  /*76830*/  LDL.LU.64 R18, [R1+0x2a90] ;  /* 0x002a900001127983 */ /* 0x000ea80000300a00 */
[----:B------:R-:W-:Y:S04]  /*76840*/  STL [R1+0x29fc], R11 ;  /* 0x0029fc0b01007387 */ /* 0x000fe80000100800 */
[----:B------:R0:W-:Y:S01]  /*76850*/  STL [R1+0x29f8], R10 ;  /* 0x0029f80a01007387 */ /* 0x0001e20000100800 */
[----:B--2---:R-:W-:Y:S01]  /*76860*/  HMMA.16816.F32 R4, R20, R18, R4 ;  /* 0x000000121404723c */ /* 0x004fe20000001804 */
[----:B------:R-:W-:-:S02]  /*76870*/  IMAD.MOV.U32 R12, RZ, RZ, R18 ;  /* 0x000000ffff0c7224 */ /* 0x000fc400078e0012 */
[----:B------:R-:W-:Y:S02]  /*76880*/  IMAD.MOV.U32 R13, RZ, RZ, R19 ;  /* 0x000000ffff0d7224 */ /* 0x000fe400078e0013 */
[----:B------:R-:W1:-:S14]  /*76890*/  LDSM.16.MT88.4 R16, [R24+UR5+0x15080] ;  /* 0x015080051810783b */ /* 0x000e5c0008004200 */
[----:B------:R-:W-:Y:S04]  /*768a0*/  STL.64 [R1+0xbb0], R4 ;  /* 0x000bb00401007387 */ /* 0x000fe80000100a00 */
[----:B------:R2:W-:Y:S04]  /*768b0*/  STL.64 [R1+0xbb8], R6 ;  /* 0x000bb80601007387 */ /* 0x0005e80000100a00 */
[----:B------:R-:W3:Y:S04]  /*768c0*/  LDL.LU R8, [R1+0x2b0] ;  /* 0x0002b00001087983 */ /* 0x000ee80000300800 */
[----:B------:R-:W3:Y:S04]  /*768d0*/  LDL.LU R9, [R1+0x2b4] ;  /* 0x0002b40001097983 */ /* 0x000ee80000300800 */
[----:B0-----:R-:W3:Y:S04]  /*768e0*/  LDL.LU R10, [R1+0x2b8] ;  /* 0x0002b800010a7983 */ /* 0x001ee80000300800 */
[----:B------:R-:W3:Y:S04]  /*768f0*/  LDL.LU R11, [R1+0x2bc] ;  /* 0x0002bc00010b7983 */ /* 0x000ee80000300800 */
[----:B--2---:R-:W3:Y:S04]  /*76900*/  LDL.64 R6, [R1+0x1c8] ;  /* 0x0001c80001067983 */ /* 0x004ee80000100a00 */
[----:B------:R0:W-:Y:S04]  /*76910*/  STL.64 [R1+0x2a08], R14 ;  /* 0x002a080e01007387 */ /* 0x0001e80000100a00 */
[----:B------:R-:W-:Y:S04]  /*76920*/  STL.64 [R1+0x2a00], R12 ;  /* 0x002a000c01007387 */ /* 0x000fe80000100a00 */
[----:B0-----:R-:W2:Y:S04]  /*76930*/  LDL.64 R14, [R1+0x8] ;  /* 0x00000800010e7983 */ /* 0x001ea80000100a00 */
[----:B--2---:R0:W-:Y:S04]  /*76940*/  STL.64 [R1+0x2a20], R14 ;  /* 0x002a200e01007387 */ /* 0x0041e80000100a00 */
        /* <DEDUP_REMOVED lines=8> */
[----:B------:R-:W2:Y:S04]  /*769d0*/  LDL.LU R12, [R1+0x70] ;  /* 0x00007000010c7983 */ /* 0x000ea80000300800 */
[----:B------:R-:W2:Y:S04]  /*769e0*/  LDL.LU R13, [R1+0x74] ;  /* 0x00007400010d7983 */ /* 0x000ea80000300800 */
[----:B0-----:R-:W2:Y:S04]  /*769f0*/  LDL.LU R14, [R1+0x78] ;  /* 0x00007800010e7983 */ /* 0x001ea80000300800 */
[----:B------:R-:W2:Y:S04]  /*76a00*/  LDL.LU R15, [R1+0x7c] ;  /* 0x00007c00010f7983 */ /* 0x000ea80000300800 */
[----:B-1----:R-:W-:Y:S04]  /*76a10*/  STL [R1+0x2938], R18 ;  /* 0x0029381201007387 */ /* 0x002fe80000100800 */
[----:B------:R-:W-:Y:S04]  /*76a20*/  STL [R1+0x2934], R19 ;  /* 0x0029341301007387 */ /* 0x000fe80000100800 */
[----:B------:R0:W-:Y:S04]  /*76a30*/  STL.64 [R1+0x2a38], R16 ;  /* 0x002a381001007387 */ /* 0x0001e80000100a00 */
[----:B0-----:R-:W4:Y:S04]  /*76a40*/  LDL.LU R16, [R1+0x120] ;  /* 0x0001200001107983 */ /* 0x001f280000300800 */
[----:B------:R-:W4:Y:S04]  /*76a50*/  LDL.LU R17, [R1+0x124] ;  /* 0x0001240001117983 */ /* 0x000f280000300800 */
[----:B------:R-:W2:Y:S04]  /*76a60*/  LDL.LU R18, [R1+0x128] ;  /* 0x0001280001127983 */ /* 0x000ea80000300800 */
[----:B------:R-:W2:Y:S01]  /*76a70*/  LDL.LU R19, [R1+0x12c] ;  /* 0x00012c0001137983 */ /* 0x000ea20000300800 */
[----:B---3--:R-:W-:Y:S03]  /*76a80*/  HMMA.16816.F32 R8, R20, R6, R8 ;  /* 0x000000061408723c */ /* 0x008fe60000001808 */
[----:B--2---:R-:W-:Y:S04]  /*76a90*/  STL.64 [R1+0x2a50], R18 ;  /* 0x002a501201007387 */ /* 0x004fe80000100a00 */
[----:B----4-:R0:W-:Y:S04]  /*76aa0*/  STL.64 [R1+0x2a48], R16 ;  /* 0x002a481001007387 */ /* 0x0101e80000100a00 */
        /* <DEDUP_REMOVED lines=10> */
[----:B------:R-:W-:Y:S04]  /*76b50*/  STL [R1+0x2930], R24 ;  /* 0x0029301801007387 */ /* 0x000fe80000100800 */
[----:B------:R-:W-:Y:S04]  /*76b60*/  STL.64 [R1+0xba0], R8 ;  /* 0x000ba00801007387 */ /* 0x000fe80000100a00 */
[----:B------:R0:W-:Y:S02]  /*76b70*/  STL.64 [R1+0xba8], R10 ;  /* 0x000ba80a01007387 */ /* 0x0001e40000100a00 */
[----:B0-----:R-:W-:-:S02]  /*76b80*/  IMAD.MOV.U32 R11, RZ, RZ, R6 ;  /* 0x000000ffff0b7224 */ /* 0x001fc400078e0006 */
[----:B------:R-:W-:Y:S02]  /*76b90*/  IMAD.MOV.U32 R10, RZ, RZ, R7 ;  /* 0x000000ffff0a7224 */ /* 0x000fe400078e0007 */
[----:B------:R-:W3:Y:S04]  /*76ba0*/  LDL.LU.64 R6, [R1+0x2a88] ;  /* 0x002a880001067983 */ /* 0x000ee80000300a00 */
[----:B------:R0:W-:Y:S04]  /*76bb0*/  STL.64 [R1+0x2a28], R10 ;  /* 0x002a280a01007387 */ /* 0x0001e80000100a00 */
[----:B------:R-:W4:Y:S04]  /*76bc0*/  LDL.LU R8, [R1+0x110] ;  /* 0x0001100001087983 */ /* 0x000f280000300800 */
[----:B------:R-:W4:Y:S04]  /*76bd0*/  LDL.LU R9, [R1+0x114] ;  /* 0x0001140001097983 */ /* 0x000f280000300800 */
[----:B0-----:R-:W4:Y:S04]  /*76be0*/  LDL.LU R10, [R1+0x118] ;  /* 0x00011800010a7983 */ /* 0x001f280000300800 */
[----:B------:R-:W4:Y:S01]  /*76bf0*/  LDL.LU R11, [R1+0x11c] ;  /* 0x00011c00010b7983 */ /* 0x000f220000300800 */
[----:B---3--:R-:W-:Y:S03]  /*76c00*/  HMMA.16816.F32 R20, R20, R6, R12 ;  /* 0x000000061414723c */ /* 0x008fe6000000180c */
[----:B------:R-:W2:Y:S04]  /*76c10*/  LDL.LU.64 R14, [R1+0x2a80] ;  /* 0x002a8000010e7983 */ /* 0x000ea80000300a00 */
[----:B------:R-:W2:Y:S04]  /*76c20*/  LDL.LU.64 R6, [R1+0x2a78] ;  /* 0x002a780001067983 */ /* 0x000ea80000300a00 */
[----:B------:R-:W2:Y:S08]  /*76c30*/  LDL.LU.64 R4, [R1+0x2a70] ;  /* 0x002a700001047983 */ /* 0x000eb00000300a00 */
        /* <DEDUP_REMOVED lines=18> */
[----:B------:R-:W3:Y:S04]  /*76d60*/  LDL.LU.64 R16, [R1+0x2a60] ;  /* 0x002a600001107983 */ /* 0x000ee80000300a00 */
[----:B------:R-:W3:Y:S02]  /*76d70*/  LDL.LU.64 R14, [R1+0x2a58] ;  /* 0x002a5800010e7983 */ /* 0x000ee40000300a00 */
        /* <DEDUP_REMOVED lines=9> */
[----:B---3--:R-:W-:-:S15]  /*76e10*/  HMMA.16816.F32 R16, R4, R14, R16 ;  /* 0x0000000e0410723c */ /* 0x008fde0000001810 */
[----:B------:R-:W-:-:S04]  /*76e20*/  NOP ;  /* 0x0000000000007918 */ /* 0x000fc80000000000 */
[----:B------:R0:W-:Y:S04]  /*76e30*/  STL.64 [R1+0x6f0], R16 ;  /* 0x0006f01001007387 */ /* 0x0001e80000100a00 */
[----:B------:R1:W-:Y:S04]  /*76e40*/  STL.64 [R1+0x6f8], R18 ;  /* 0x0006f81201007387 */ /* 0x0003e80000100a00 */
[----:B0-----:R-:W3:Y:S01]  /*76e50*/  LDL.LU.64 R16, [R1+0x2a38] ;  /* 0x002a380001107983 */ /* 0x001ee20000300a00 */
[----:B-1----:R-:W-:Y:S01]  /*76e60*/  MOV R18, R14 ;  /* 0x0000000e00127202 */ /* 0x002fe20000000f00 */
[----:B------:R-:W-:-:S02]  /*76e70*/  IMAD.MOV.U32 R19, RZ, RZ, R15 ;  /* 0x000000ffff137224 */ /* 0x000fc400078e000f */
[----:B------:R-:W4:Y:S04]  /*76e80*/  LDL.LU.64 R14, [R1+0x2a30] ;  /* 0x002a3000010e7983 */ /* 0x000f280000300a00 */
[----:B------:R-:W-:Y:S01]  /*76e90*/  STL.64 [R1+0x2948], R18 ;  /* 0x0029481201007387 */ /* 0x000fe20000100a00 */
[----:B----4-:R-:W-:Y:S03]  /*76ea0*/  HMMA.16816.F32 R8, R4, R14, R8 ;  /* 0x0000000e0408723c */ /* 0x010fe60000001808 */
[----:B---3--:R0:W-:Y:S04]  /*76eb0*/  STL.64 [R1+0x2940], R16 ;  /* 0x0029401001007387 */ /* 0x0081e80000100a00 */
[----:B0-----:R-:W3:Y:S04]  /*76ec0*/  LDL.LU R16, [R1+0xf0] ;  /* 0x0000f00001107983 */ /* 0x001ee80000300800 */
[----:B------:R-:W3:Y:S04]  /*76ed0*/  LDL.LU R17, [R1+0xf4] ;  /* 0x0000f40001117983 */ /* 0x000ee80000300800 */
[----:B------:R-:W3:Y:S04]  /*76ee0*/  LDL.LU R18, [R1+0xf8] ;  /* 0x0000f80001127983 */ /* 0x000ee80000300800 */
[----:B------:R-:W3:Y:S04]  /*76ef0*/  LDL.LU R19, [R1+0xfc] ;  /* 0x0000fc0001137983 */ /* 0x000ee80000300800 */
[----:B------:R0:W-:Y:S04]  /*76f00*/  STL.64 [R1+0x6e0], R8 ;  /* 0x0006e00801007387 */ /* 0x0001e80000100a00 */
[----:B------:R1:W-:Y:S01]  /*76f10*/  STL.64 [R1+0x6e8], R10 ;  /* 0x0006e80a01007387 */ /* 0x0003e20000100a00 */
[----:B0-----:R-:W-:-:S03]  /*76f20*/  IMAD.MOV.U32 R9, RZ, RZ, R14 ;  /* 0x000000ffff097224 */ /* 0x001fc600078e000e */
[----:B-1----:R-:W4:Y:S01]  /*76f30*/  LDL.LU.64 R10, [R1+0x2a28] ;  /* 0x002a2800010a7983 */ /* 0x002f220000300a00 */
[----:B------:R-:W-:-:S03]  /*76f40*/  IMAD.MOV.U32 R8, RZ, RZ, R15 ;  /* 0x000000ffff087224 */ /* 0x000fc600078e000f */
[----:B------:R-:W2:Y:S01]  /*76f50*/  LDL.LU.64 R14, [R1+0x2a20] ;  /* 0x002a2000010e7983 */ /* 0x000ea20000300a00 */
        /* <DEDUP_REMOVED lines=10> */
[----:B------:R-:W2:Y:S04]  /*77000*/  LDL.LU.64 R14, [R1+0x2a08] ;  /* 0x002a0800010e7983 */ /* 0x000ea80000300a00 */
[----:B------:R-:W2:Y:S01]  /*77010*/  LDL.LU.64 R12, [R1+0x2a00] ;  /* 0x002a0000010c7983 */ /* 0x000ea20000300a00 */
[----:B---3--:R-:W-:-:S15]  /*77020*/  HMMA.16816.F32 R16, R4, R26, R16 ;  /* 0x0000001a0410723c */ /* 0x008fde0000001810 */
[----:B------:R-:W-:-:S04]  /*77030*/  NOP ;  /* 0x0000000000007918 */ /* 0x000fc80000000000 */
[----:B------:R-:W-:Y:S04]  /*77040*/  STL.64 [R1+0x6c0], R16 ;  /* 0x0006c01001007387 */ /* 0x000fe80000100a00 */
[----:B------:R4:W-:Y:S02]  /*77050*/  STL.64 [R1+0x6c8], R18 ;  /* 0x0006c81201007387 */ /* 0x0009e40000100a00 */
[----:B----4-:R-:W-:Y:S02]  /*77060*/  IMAD.MOV.U32 R18, RZ, RZ, R11 ;  /* 0x000000ffff127224 */ /* 0x010fe400078e000b */
[----:B------:R-:W-:Y:S01]  /*77070*/  IMAD.MOV.U32 R19, RZ, RZ, R10 ;  /* 0x000000ffff137224 */ /* 0x000fe200078e000a */
[----:B------:R-:W3:Y:S04]  /*77080*/  LDL.LU R11, [R1+0x29fc] ;  /* 0x0029fc00010b7983 */ /* 0x000ee80000300800 */
[----:B------:R-:W4:Y:S04]  /*77090*/  LDL.LU R10, [R1+0x29f8] ;  /* 0x0029f800010a7983 */ /* 0x000f280000300800 */
[----:B------:R0:W-:Y:S01]  /*770a0*/  STL.64 [R1+0x2960], R18 ;  /* 0x0029601201007387 */ /* 0x0001e20000100a00 */
[----:B--2---:R-:W-:Y:S01]  /*770b0*/  HMMA.16816.F32 R20, R4, R14, R20 ;  /* 0x0000000e0414723c */ /* 0x004fe20000001814 */
[----:B0-----:R-:W-:-:S02]  /*770c0*/  IMAD.MOV.U32 R18, RZ, RZ, R12 ;  /* 0x000000ffff127224 */ /* 0x001fc400078e000c */
[----:B------:R-:W-:Y:S01]  /*770d0*/  IMAD.MOV.U32 R19, RZ, RZ, R13 ;  /* 0x000000ffff137224 */ /* 0x000fe200078e000d */
[----:B------:R-:W2:-:S15]  /*770e0*/  LDL.LU R12, [R1+0x29f4] ;  /* 0x0029f400010c7983 */ /* 0x000e9e0000300800 */
[----:B------:R-:W-:Y:S04]  /*770f0*/  STL.64 [R1+0x6b0], R20 ;  /* 0x0006b01401007387 */ /* 0x000fe80000100a00 */
[----:B------:R-:W-:Y:S04]  /*77100*/  STL.64 [R1+0x6b8], R22 ;  /* 0x0006b81601007387 */ /* 0x000fe80000100a00 */
        /* <DEDUP_REMOVED lines=12> */
[----:B--2---:R0:W-:Y:S04]  /*771d0*/  STL.64 [R1+0x2998], R18 ;  /* 0x0029981201007387 */ /* 0x0041e80000100a00 */
[----:B------:R-:W-:Y:S01]  /*771e0*/  STL.64 [R1+0x2990], R16 ;  /* 0x0029901001007387 */ /* 0x000fe20000100a00 */
[----:B0-----:R-:W-:Y:S01]  /*771f0*/  MOV R18, R13 ;  /* 0x0000000d00127202 */ /* 0x001fe20000000f00 */
[----:B------:R-:W-:-:S02]  /*77200*/  IMAD.MOV.U32 R19, RZ, RZ, R12 ;  /* 0x000000ffff137224 */ /* 0x000fc400078e000c */
[----:B------:R-:W2:Y:S04]  /*77210*/  LDL.LU R13, [R1+0x29ec] ;  /* 0x0029ec00010d7983 */ /* 0x000ea80000300800 */
[----:B------:R-:W2:Y:S04]  /*77220*/  LDL.LU R12, [R1+0x29e8] ;  /* 0x0029e800010c7983 */ /* 0x000ea80000300800 */
[----:B------:R0:W-:Y:S04]  /*77230*/  STL.64 [R1+0x29a8], R18 ;  /* 0x0029a81201007387 */ /* 0x0001e80000100a00 */
[----:B0-----:R-:W2:Y:S04]  /*77240*/  LDL R18, [R1+0x218] ;  /* 0x0002180001127983 */ /* 0x001ea80000100800 */
[----:B------:R-:W2:Y:S04]  /*77250*/  LDL R19, [R1+0x21c] ;  /* 0x00021c0001137983 */ /* 0x000ea80000100800 */
[----:B--2---:R0:W-:Y:S04]  /*77260*/  STL.64 [R1+0x29c0], R18 ;  /* 0x0029c01201007387 */ /* 0x0041e80000100a00 */
[----:B0-----:R-:W2:Y:S04]  /*77270*/  LDL R18, [R1+0x58] ;  /* 0x0000580001127983 */ /* 0x001ea80000100800 */
[----:B------:R-:W2:Y:S04]  /*77280*/  LDL R19, [R1+0x5c] ;  /* 0x00005c0001137983 */ /* 0x000ea80000100800 */
[----:B--2---:R-:W-:Y:S04]  /*77290*/  STL.64 [R1+0x29d8], R18 ;  /* 0x0029d81201007387 */ /* 0x004fe80000100a00 */
[----:B------:R4:W-:Y:S04]  /*772a0*/  STL.64 [R1+0x28a8], R14 ;  /* 0x0028a80e01007387 */ /* 0x0009e80000100a00 */
[----:B------:R0:W-:Y:S01]  /*772b0*/  STL.64 [R1+0x28a0], R12 ;  /* 0x0028a00c01007387 */ /* 0x0001e20000100a00 */
[----:B----4-:R-:W-:-:S02]  /*772c0*/  IMAD.MOV.U32 R14, RZ, RZ, R10 ;  /* 0x000000ffff0e7224 */ /* 0x010fc400078e000a */
[----:B---3--:R-:W-:Y:S01]  /*772d0*/  IMAD.MOV.U32 R15, RZ, RZ, R11 ;  /* 0x000000ffff0f7224 */ /* 0x008fe200078e000b */
[----:B------:R-:W2:Y:S04]  /*772e0*/  LDL.LU R10, [R1+0x29e4] ;  /* 0x0029e400010a7983 */ /* 0x000ea80000300800 */
[----:B------:R-:W2:Y:S04]  /*772f0*/  LDL.LU R11, [R1+0x29e0] ;  /* 0x0029e000010b7983 */ /* 0x000ea80000300800 */
[----:B------:R-:W2:Y:S04]  /*77300*/  LDL.LU R16, [R1+0x330] ;  /* 0x0003300001107983 */ /* 0x000ea80000300800 */
[----:B------:R-:W2:Y:S04]  /*77310*/  LDL.LU R17, [R1+0x334] ;  /* 0x0003340001117983 */ /* 0x000ea80000300800 */
[----:B------:R-:W2:Y:S04]  /*77320*/  LDL.LU R18, [R1+0x338] ;  /* 0x0003380001127983 */ /* 0x000ea80000300800 */
[----:B------:R-:W2:Y:S04]  /*77330*/  LDL.LU R19, [R1+0x33c] ;  /* 0x00033c0001137983 */ /* 0x000ea80000300800 */
[----:B------:R1:W-:Y:S04]  /*77340*/  STL.64 [R1+0x29a0], R14 ;  /* 0x0029a00e01007387 */ /* 0x0003e80000100a00 */
[----:B0-----:R-:W3:Y:S04]  /*77350*/  LDL.LU R12, [R1+0x300] ;  /* 0x00030000010c7983 */ /* 0x001ee80000300800 */
[----:B------:R-:W3:Y:S04]  /*77360*/  LDL.LU R13, [R1+0x304] ;  /* 0x00030400010d7983 */ /* 0x000ee80000300800 */
[----:B-1----:R-:W4:Y:S04]  /*77370*/  LDL.LU R14, [R1+0x308] ;  /* 0x00030800010e7983 */ /* 0x002f280000300800 */
[----:B------:R-:W4:Y:S04]  /*77380*/  LDL.LU R15, [R1+0x30c] ;  /* 0x00030c00010f7983 */ /* 0x000f280000300800 */
[----:B----4-:R-:W-:Y:S04]  /*77390*/  STL.64 [R1+0x29b8], R14 ;  /* 0x0029b80e01007387 */ /* 0x010fe80000100a00 */
[----:B---3--:R0:W-:Y:S04]  /*773a0*/  STL.64 [R1+0x29b0], R12 ;  /* 0x0029b00c01007387 */ /* 0x0081e80000100a00 */
[----:B0-----:R-:W3:Y:S04]  /*773b0*/  LDL.LU R12, [R1+0x310] ;  /* 0x00031000010c7983 */ /* 0x001ee80000300800 */
[----:B------:R-:W3:Y:S04]  /*773c0*/  LDL.LU R13, [R1+0x314] ;  /* 0x00031400010d7983 */ /* 0x000ee80000300800 */
[----:B------:R-:W4:Y:S04]  /*773d0*/  LDL.LU R14, [R1+0x318] ;  /* 0x00031800010e7983 */ /* 0x000f280000300800 */
[----:B------:R-:W4:Y:S01]  /*773e0*/  LDL.LU R15, [R1+0x31c] ;  /* 0x00031c00010f7983 */ /* 0x000f220000300800 */
[----:B------:R-:W-:-:S05]  /*773f0*/  LOP3.LUT R25, R25, 0x60, RZ, 0x3c, !PT ;  /* 0x0000006019197812 */ /* 0x000fca00078e3cff */
[----:B------:R-:W0:Y:S04]  /*77400*/  LDSM.16.MT88.4 R20, [R25+UR5+0x15000] ;  /* 0x015000051914783b */ /* 0x000e280008004200 */
[----:B----4-:R-:W-:Y:S04]  /*77410*/  STL.64 [R1+0x29d0], R14 ;  /* 0x0029d00e01007387 */ /* 0x010fe80000100a00 */
[----:B---3--:R1:W-:Y:S04]  /*77420*/  STL.64 [R1+0x29c8], R12 ;  /* 0x0029c80c01007387 */ /* 0x0083e80000100a00 */
[----:B-1----:R-:W3:Y:S04]  /*77430*/  LDL.LU R12, [R1+0x320] ;  /* 0x00032000010c7983 */ /* 0x002ee80000300800 */
[----:B------:R-:W3:Y:S04]  /*77440*/  LDL.LU R13, [R1+0x324] ;  /* 0x00032400010d7983 */ /* 0x000ee80000300800 */
[----:B------:R-:W3:Y:S04]  /*77450*/  LDL.LU R14, [R1+0x328] ;  /* 0x00032800010e7983 */ /* 0x000ee80000300800 */
[----:B------:R-:W3:Y:S04]  /*77460*/  LDL.LU R15, [R1+0x32c] ;  /* 0x00032c00010f7983 */ /* 0x000ee80000300800 */
[----:B------:R-:W-:Y:S04]  /*77470*/  STL.64 [R1+0x2958], R26 ;  /* 0x0029581a01007387 */ /* 0x000fe80000100a00 */
[----:B------:R1:W-:Y:S04]  /*77480*/  STL.64 [R1+0x2950], R24 ;  /* 0x0029501801007387 */ /* 0x0003e80000100a00 */
[----:B-1----:R-:W4:Y:S04]  /*77490*/  LDL.LU R24, [R1+0x2c0] ;  /* 0x0002c00001187983 */ /* 0x002f280000300800 */
[----:B------:R-:W4:Y:S04]  /*774a0*/  LDL.LU R25, [R1+0x2c4] ;  /* 0x0002c40001197983 */ /* 0x000f280000300800 */
[----:B------:R-:W3:Y:S04]  /*774b0*/  LDL.LU R26, [R1+0x2c8] ;  /* 0x0002c800011a7983 */ /* 0x000ee80000300800 */
[----:B------:R-:W3:Y:S01]  /*774c0*/  LDL.LU R27, [R1+0x2cc] ;  /* 0x0002cc00011b7983 */ /* 0x000ee20000300800 */
[C---:B--2---:R-:W-:Y:S03]  /*774d0*/  HMMA.16816.F32 R16, R4.reuse, R10, R16 ;  /* 0x0000000a0410723c */ /* 0x044fe60000001810 */
[----:B---3--:R-:W-:Y:S04]  /*774e0*/  STL.64 [R1+0x2970], R26 ;  /* 0x0029701a01007387 */ /* 0x008fe80000100a00 */
[----:B----4-:R1:W-:Y:S04]  /*774f0*/  STL.64 [R1+0x2968], R24 ;  /* 0x0029681801007387 */ /* 0x0103e80000100a00 */
[----:B-1----:R-:W2:Y:S04]  /*77500*/  LDL.LU R24, [R1+0x2d0] ;  /* 0x0002d00001187983 */ /* 0x002ea80000300800 */
[----:B------:R-:W2:Y:S04]  /*77510*/  LDL.LU R25, [R1+0x2d4] ;  /* 0x0002d40001197983 */ /* 0x000ea80000300800 */
[----:B------:R-:W2:Y:S04]  /*77520*/  LDL.LU R26, [R1+0x2d8] ;  /* 0x0002d800011a7983 */ /* 0x000ea80000300800 */
[----:B------:R-:W2:Y:S04]  /*77530*/  LDL.LU R27, [R1+0x2dc] ;  /* 0x0002dc00011b7983 */ /* 0x000ea80000300800 */
[----:B0-----:R0:W-:Y:S04]  /*77540*/  STL.64 [R1+0x2830], R22 ;  /* 0x0028301601007387 */ /* 0x0011e80000100a00 */
[----:B------:R-:W-:Y:S04]  /*77550*/  STL.64 [R1+0x2828], R20 ;  /* 0x0028281401007387 */ /* 0x000fe80000100a00 */
[----:B0-----:R-:W3:Y:S04]  /*77560*/  LDL.64 R22, [R1+0x1f8] ;  /* 0x0001f80001167983 */ /* 0x001ee80000100a00 */
[----:B------:R-:W-:Y:S04]  /*77570*/  STL.64 [R1+0x6a0], R16 ;  /* 0x0006a01001007387 */ /* 0x000fe80000100a00 */
[----:B------:R0:W-:Y:S04]  /*77580*/  STL.64 [R1+0x6a8], R18 ;  /* 0x0006a81201007387 */ /* 0x0001e80000100a00 */
[----:B0-----:R-:W4:Y:S04]  /*77590*/  LDL.LU.64 R18, [R1+0x29d8] ;  /* 0x0029d80001127983 */ /* 0x001f280000300a00 */
[----:B------:R-:W-:Y:S01]  /*775a0*/  STL.64 [R1+0x2898], R10 ;  /* 0x0028980a01007387 */ /* 0x000fe20000100a00 */
[----:B----4-:R-:W-:Y:S03]  /*775b0*/  HMMA.16816.F32 R16, R4, R18, R12 ;  /* 0x000000120410723c */ /* 0x010fe6000000180c */
[----:B------:R-:W4:Y:S04]  /*775c0*/  LDL.LU.64 R14, [R1+0x29d0] ;  /* 0x0029d000010e7983 */ /* 0x000f280000300a00 */
[----:B------:R-:W4:-:S12]  /*775d0*/  LDL.LU.64 R12, [R1+0x29c8] ;  /* 0x0029c800010c7983 */ /* 0x000f180000300a00 */
        /* <DEDUP_REMOVED lines=10> */
[----:B------:R-:W4:-:S15]  /*77680*/  LDL.LU.64 R14, [R1+0x29a0] ;  /* 0x0029a000010e7983 */ /* 0x000f1e0000300a00 */
[----:B------:R-:W-:Y:S02]  /*77690*/  NOP ;  /* 0x0000000000007918 */ /* 0x000fe40000000000 */
        /* <DEDUP_REMOVED lines=8> */
[----:B0-----:R-:W4:Y:S04]  /*77720*/  LDL.LU.64 R18, [R1+0x2988] ;  /* 0x0029880001127983 */ /* 0x001f280000300a00 */
[----:B------:R-:W4:Y:S04]  /*77730*/  LDL.LU.64 R16, [R1+0x2980] ;  /* 0x0029800001107983 */ /* 0x000f280000300a00 */
[----:B------:R0:W-:Y:S04]  /*77740*/  STL.64 [R1+0x2878], R22 ;  /* 0x0028781601007387 */ /* 0x0001e80000100a00 */
[----:B0-----:R-:W3:Y:S01]  /*77750*/  LDL.64 R22, [R1+0x1b8] ;  /* 0x0001b80001167983 */ /* 0x001ee20000100a00 */
[----:B----4-:R-:W-:Y:S03]  /*77760*/  HMMA.16816.F32 R12, R4, R14, R16 ;  /* 0x0000000e040c723c */ /* 0x010fe60000001810 */
[----:B------:R-:W2:-:S15]  /*77770*/  LDL.LU.64 R18, [R1+0x2978] ;  /* 0x0029780001127983 */ /* 0x000e9e0000300a00 */
[----:B------:R-:W-:Y:S01]  /*77780*/  NOP ;  /* 0x0000000000007918 */ /* 0x000fe20000000000 */
[----:B------:R0:W-:Y:S04]  /*77790*/  STL.64 [R1+0x4b0], R12 ;  /* 0x0004b00c01007387 */ /* 0x0001e80000100a00 */
[----:B------:R1:W-:Y:S04]  /*777a0*/  STL.64 [R1+0x4b8], R14 ;  /* 0x0004b80e01007387 */ /* 0x0003e80000100a00 */
[----:B0-----:R-:W4:Y:S04]  /*777b0*/  LDL.LU R12, [R1+0x250] ;  /* 0x00025000010c7983 */ /* 0x001f280000300800 */
[----:B------:R-:W4:Y:S04]  /*777c0*/  LDL.LU R13, [R1+0x254] ;  /* 0x00025400010d7983 */ /* 0x000f280000300800 */
[----:B-1----:R-:W3:Y:S04]  /*777d0*/  LDL.LU R14, [R1+0x258] ;  /* 0x00025800010e7983 */ /* 0x002ee80000300800 */
[----:B------:R-:W3:Y:S01]  /*777e0*/  LDL.LU R15, [R1+0x25c] ;  /* 0x00025c00010f7983 */ /* 0x000ee20000300800 */
[----:B--2---:R-:W-:Y:S03]  /*777f0*/  HMMA.16816.F32 R16, R4, R18, R24 ;  /* 0x000000120410723c */ /* 0x004fe60000001818 */
[----:B---3--:R0:W-:Y:S04]  /*77800*/  STL.64 [R1+0x28b8], R14 ;  /* 0x0028b80e01007387 */ /* 0x0081e80000100a00 */
[----:B----4-:R1:W-:Y:S01]  /*77810*/  STL.64 [R1+0x28b0], R12 ;  /* 0x0028b00c01007387 */ /* 0x0103e20000100a00 */
[----:B0-----:R-:W-:-:S02]  /*77820*/  IMAD.MOV.U32 R14, RZ, RZ, R2 ;  /* 0x000000ffff0e7224 */ /* 0x001fc400078e0002 */
[----:B------:R-:W-:-:S05]  /*77830*/  IMAD.MOV.U32 R15, RZ, RZ, R0 ;  /* 0x000000ffff0f7224 */ /* 0x000fca00078e0000 */
[----:B------:R0:W-:Y:S04]  /*77840*/  STL.64 [R1+0x28d0], R14 ;  /* 0x0028d00e01007387 */ /* 0x0001e80000100a00 */
[----:B-1----:R-:W2:Y:S04]  /*77850*/  LDL.LU R12, [R1+0xd0] ;  /* 0x0000d000010c7983 */ /* 0x002ea80000300800 */
[----:B------:R-:W2:Y:S04]  /*77860*/  LDL.LU R13, [R1+0xd4] ;  /* 0x0000d400010d7983 */ /* 0x000ea80000300800 */
[----:B0-----:R-:W2:Y:S04]  /*77870*/  LDL.LU R14, [R1+0xd8] ;  /* 0x0000d800010e7983 */ /* 0x001ea80000300800 */
[----:B------:R-:W2:Y:S04]  /*77880*/  LDL.LU R15, [R1+0xdc] ;  /* 0x0000dc00010f7983 */ /* 0x000ea80000300800 */
[----:B------:R-:W3:Y:S04]  /*77890*/  LDL.LU.64 R26, [R1+0x2970] ;  /* 0x00297000011a7983 */ /* 0x000ee80000300a00 */
[----:B------:R-:W3:Y:S04]  /*778a0*/  LDL.LU.64 R24, [R1+0x2968] ;  /* 0x0029680001187983 */ /* 0x000ee80000300a00 */
[----:B------:R-:W-:Y:S04]  /*778b0*/  STL.64 [R1+0x4a0], R16 ;  /* 0x0004a01001007387 */ /* 0x000fe80000100a00 */
[----:B------:R0:W-:Y:S04]  /*778c0*/  STL.64 [R1+0x4a8], R18 ;  /* 0x0004a81201007387 */ /* 0x0001e80000100a00 */
[----:B0-----:R-:W3:Y:S02]  /*778d0*/  LDL.LU.64 R18, [R1+0x2960] ;  /* 0x0029600001127983 */ /* 0x001ee40000300a00 */
[C---:B---3--:R-:W-:Y:S08]  /*778e0*/  HMMA.16816.F32 R16, R4.reuse, R18, R24 ;  /* 0x000000120410723c */ /* 0x048ff00000001818 */
[----:B--2---:R-:W-:Y:S01]  /*778f0*/  HMMA.16816.F32 R4, R4, R22, R12 ;  /* 0x000000160404723c */ /* 0x004fe2000000180c */
[----:B------:R-:W2:Y:S04]  /*77900*/  LDL.LU.64 R26, [R1+0x2958] ;  /* 0x00295800011a7983 */ /* 0x000ea80000300a00 */
[----:B------:R-:W3:Y:S01]  /*77910*/  LDL.LU.64 R24, [R1+0x2950] ;  /* 0x0029500001187983 */ /* 0x000ee20000300a00 */
[----:B------:R-:W-:-:S02]  /*77920*/  IMAD.MOV.U32 R14, RZ, RZ, R9 ;  /* 0x000000ffff0e7224 */ /* 0x000fc400078e0009 */
[----:B------:R-:W-:-:S03]  /*77930*/  IMAD.MOV.U32 R15, RZ, RZ, R8 ;  /* 0x000000ffff0f7224 */ /* 0x000fc600078e0008 */
[----:B------:R-:W-:Y:S04]  /*77940*/  STL.64 [R1+0x330], R16 ;  /* 0x0003301001007387 */ /* 0x000fe80000100a00 */
[----:B------:R0:W-:Y:S04]  /*77950*/  STL.64 [R1+0x338], R18 ;  /* 0x0003381201007387 */ /* 0x0001e80000100a00 */
[----:B0-----:R-:W4:Y:S04]  /*77960*/  LDL.LU.64 R18, [R1+0x2948] ;  /* 0x0029480001127983 */ /* 0x001f280000300a00 */
[----:B------:R-:W2:Y:S04]  /*77970*/  LDL.LU.64 R16, [R1+0x2940] ;  /* 0x0029400001107983 */ /* 0x000ea80000300a00 */
[----:B------:R-:W-:Y:S04]  /*77980*/  STL.64 [R1+0x320], R4 ;  /* 0x0003200401007387 */ /* 0x000fe80000100a00 */
[----:B------:R-:W-:Y:S04]  /*77990*/  STL.64 [R1+0x328], R6 ;  /* 0x0003280601007387 */ /* 0x000fe80000100a00 */
[----:B------:R4:W-:Y:S04]  /*779a0*/  STL.64 [R1+0x28e8], R14 ;  /* 0x0028e80e01007387 */ /* 0x0009e80000100a00 */
[----:B------:R-:W2:Y:S04]  /*779b0*/  LDL.LU R8, [R1+0x240] ;  /* 0x0002400001087983 */ /* 0x000ea80000300800 */
[----:B------:R-:W2:Y:S04]  /*779c0*/  LDL.LU R9, [R1+0x244] ;  /* 0x0002440001097983 */ /* 0x000ea80000300800 */
[----:B------:R-:W2:Y:S04]  /*779d0*/  LDL.LU R10, [R1+0x248] ;  /* 0x00024800010a7983 */ /* 0x000ea80000300800 */
[----:B------:R-:W2:Y:S01]  /*779e0*/  LDL.LU R11, [R1+0x24c] ;  /* 0x00024c00010b7983 */ /* 0x000ea20000300800 */
[----:B------:R-:W-:-:S02]  /*779f0*/  IMAD.MOV.U32 R2, RZ, RZ, R22 ;  /* 0x000000ffff027224 */ /* 0x000fc400078e0016 */
[----:B------:R-:W-:Y:S01]  /*77a00*/  IMAD.MOV.U32 R0, RZ, RZ, R23 ;  /* 0x000000ffff007224 */ /* 0x000fe200078e0017 */
[----:B---3--:R-:W0:Y:S01]  /*77a10*/  LDSM.16.MT88.4 R4, [R25+UR5+0x15080] ;  /* 0x015080051904783b */ /* 0x008e220008004200 */
[----:B----4-:R-:W-:Y:S01]  /*77a20*/  MOV R14, R18 ;  /* 0x00000012000e7202 */ /* 0x010fe20000000f00 */
[----:B------:R-:W-:Y:S02]  /*77a30*/  IMAD.MOV.U32 R15, RZ, RZ, R19 ;  /* 0x000000ffff0f7224 */ /* 0x000fe400078e0013 */
[----:B------:R-:W3:Y:S04]  /*77a40*/  LDL.LU R18, [R1+0x2938] ;  /* 0x0029380001127983 */ /* 0x000ee80000300800 */
[----:B------:R-:W3:Y:S04]  /*77a50*/  LDL.LU R19, [R1+0x2934] ;  /* 0x0029340001137983 */ /* 0x000ee80000300800 */
[----:B------:R-:W-:Y:S04]  /*77a60*/  STL.64 [R1+0x2900], R14 ;  /* 0x0029000e01007387 */ /* 0x000fe80000100a00 */
[----:B--2---:R-:W-:Y:S04]  /*77a70*/  STL.64 [R1+0x28c8], R10 ;  /* 0x0028c80a01007387 */ /* 0x004fe80000100a00 */
[----:B------:R1:W-:Y:S04]  /*77a80*/  STL.64 [R1+0x28c0], R8 ;  /* 0x0028c00801007387 */ /* 0x0003e80000100a00 */
[----:B-1----:R-:W2:Y:S04]  /*77a90*/  LDL.LU R8, [R1+0x260] ;  /* 0x0002600001087983 */ /* 0x002ea80000300800 */
[----:B------:R-:W2:Y:S04]  /*77aa0*/  LDL.LU R9, [R1+0x264] ;  /* 0x0002640001097983 */ /* 0x000ea80000300800 */
[----:B------:R-:W4:Y:S04]  /*77ab0*/  LDL.LU R10, [R1+0x268] ;  /* 0x00026800010a7983 */ /* 0x000f280000300800 */
[----:B------:R-:W4:Y:S01]  /*77ac0*/  LDL.LU R11, [R1+0x26c] ;  /* 0x00026c00010b7983 */ /* 0x000f220000300800 */
[----:B------:R-:W-:-:S02]  /*77ad0*/  IMAD.MOV.U32 R14, RZ, RZ, R24 ;  /* 0x000000ffff0e7224 */ /* 0x000fc400078e0018 */
[----:B------:R-:W-:Y:S01]  /*77ae0*/  IMAD.MOV.U32 R15, RZ, RZ, R29 ;  /* 0x000000ffff0f7224 */ /* 0x000fe200078e001d */
[----:B------:R-:W2:Y:S04]  /*77af0*/  LDL.LU R24, [R1+0x2930] ;  /* 0x0029300001187983 */ /* 0x000ea80000300800 */
[----:B------:R-:W-:Y:S04]  /*77b00*/  STL.64 [R1+0x2918], R14 ;  /* 0x0029180e01007387 */ /* 0x000fe80000100a00 */
[----:B----4-:R-:W-:Y:S04]  /*77b10*/  STL.64 [R1+0x28e0], R10 ;  /* 0x0028e00a01007387 */ /* 0x010fe80000100a00 */
[----:B--2---:R1:W-:Y:S04]  /*77b20*/  STL.64 [R1+0x28d8], R8 ;  /* 0x0028d80801007387 */ /* 0x0043e80000100a00 */
[----:B-1----:R-:W2:Y:S04]  /*77b30*/  LDL.LU R8, [R1+0x270] ;  /* 0x0002700001087983 */ /* 0x002ea80000300800 */
[----:B------:R-:W2:Y:S04]  /*77b40*/  LDL.LU R9, [R1+0x274] ;  /* 0x0002740001097983 */ /* 0x000ea80000300800 */
[----:B------:R-:W4:Y:S04]  /*77b50*/  LDL.LU R10, [R1+0x278] ;  /* 0x00027800010a7983 */ /* 0x000f280000300800 */
[----:B------:R-:W4:Y:S04]  /*77b60*/  LDL.LU R11, [R1+0x27c] ;  /* 0x00027c00010b7983 */ /* 0x000f280000300800 */
        /* <DEDUP_REMOVED lines=14> */
[----:B-1----:R-:W3:Y:S04]  /*77c50*/  LDL.LU R8, [R1+0x2a0] ;  /* 0x0002a00001087983 */ /* 0x002ee80000300800 */
[----:B------:R-:W3:Y:S04]  /*77c60*/  LDL.LU R9, [R1+0x2a4] ;  /* 0x0002a40001097983 */ /* 0x000ee80000300800 */
[----:B------:R-:W3:Y:S04]  /*77c70*/  LDL.LU R10, [R1+0x2a8] ;  /* 0x0002a800010a7983 */ /* 0x000ee80000300800 */
[----:B------:R-:W3:Y:S04]  /*77c80*/  LDL.LU R11, [R1+0x2ac] ;  /* 0x0002ac00010b7983 */ /* 0x000ee80000300800 */
[----:B------:R-:W2:Y:S01]  /*77c90*/  LDL.64 R22, [R1+0x218] ;  /* 0x0002180001167983 */ /* 0x000ea20000100a00 */
[----:B------:R-:W-:-:S02]  /*77ca0*/  IMAD.MOV.U32 R14, RZ, RZ, R28 ;  /* 0x000000ffff0e7224 */ /* 0x000fc400078e001c */
[----:B------:R-:W-:Y:S01]  /*77cb0*/  IMAD.MOV.U32 R15, RZ, RZ, R3 ;  /* 0x000000ffff0f7224 */ /* 0x000fe200078e0003 */
[----:B--2---:R1:W-:Y:S04]  /*77cc0*/  STL.64 [R1+0x2888], R22 ;  /* 0x0028881601007387 */ /* 0x0043e80000100a00 */
[----:B-1----:R-:W2:Y:S02]  /*77cd0*/  LDL.LU.64 R22, [R1+0x58] ;  /* 0x0000580001167983 */ /* 0x002ea40000300a00 */
[----:B---3--:R-:W-:Y:S02]  /*77ce0*/  HMMA.16816.F32 R12, R16, R14, R8 ;  /* 0x0000000e100c723c */ /* 0x008fe40000001808 */
[----:B--2---:R1:W-:Y:S04]  /*77cf0*/  STL.64 [R1+0x2890], R22 ;  /* 0x0028901601007387 */ /* 0x0043e80000100a00 */
[----:B------:R-:W2:Y:S04]  /*77d00*/  LDL.LU R20, [R1+0x230] ;  /* 0x0002300001147983 */ /* 0x000ea80000300800 */
[----:B------:R-:W2:Y:S04]  /*77d10*/  LDL.LU R21, [R1+0x234] ;  /* 0x0002340001157983 */ /* 0x000ea80000300800 */
[----:B-1----:R-:W2:Y:S04]  /*77d20*/  LDL.LU R22, [R1+0x238] ;  /* 0x0002380001167983 */ /* 0x002ea80000300800 */
[----:B------:R-:W2:Y:S04]  /*77d30*/  LDL.LU R23, [R1+0x23c] ;  /* 0x00023c0001177983 */ /* 0x000ea80000300800 */
[----:B0-----:R0:W-:Y:S04]  /*77d40*/  STL.64 [R1+0x26c8], R6 ;  /* 0x0026c80601007387 */ /* 0x0011e80000100a00 */
[----:B------:R1:W-:Y:S01]  /*77d50*/  STL.64 [R1+0x26c0], R4 ;  /* 0x0026c00401007387 */ /* 0x0003e20000100a00 */
[----:B0-----:R-:W-:-:S02]  /*77d60*/  IMAD.MOV.U32 R6, RZ, RZ, R2 ;  /* 0x000000ffff067224 */ /* 0x001fc400078e0002 */
[----:B------:R-:W-:-:S05]  /*77d70*/  IMAD.MOV.U32 R7, RZ, RZ, R0 ;  /* 0x000000ffff077224 */ /* 0x000fca00078e0000 */
[----:B------:R0:W-:Y:S04]  /*77d80*/  STL.64 [R1+0x2880], R6 ;  /* 0x0028800601007387 */ /* 0x0001e80000100a00 */
[----:B-1----:R-:W3:Y:S04]  /*77d90*/  LDL.LU R4, [R1+0x1a0] ;  /* 0x0001a00001047983 */ /* 0x002ee80000300800 */
[----:B------:R-:W3:Y:S04]  /*77da0*/  LDL.LU R5, [R1+0x1a4] ;  /* 0x0001a40001057983 */ /* 0x000ee80000300800 */
[----:B0-----:R-:W3:Y:S04]  /*77db0*/  LDL.LU R6, [R1+0x1a8] ;  /* 0x0001a80001067983 */ /* 0x001ee80000300800 */
[----:B------:R-:W3:Y:S04]  /*77dc0*/  LDL.LU R7, [R1+0x1ac] ;  /* 0x0001ac0001077983 */ /* 0x000ee80000300800 */
[----:B------:R-:W4:Y:S04]  /*77dd0*/  LDL.LU.64 R10, [R1+0x2928] ;  /* 0x00292800010a7983 */ /* 0x000f280000300a00 */
[----:B------:R-:W4:Y:S04]  /*77de0*/  LDL.LU.64 R8, [R1+0x2920] ;  /* 0x0029200001087983 */ /* 0x000f280000300a00 */
        /* <DEDUP_REMOVED lines=32> */
[----:B0-----:R-:W4:Y:S04]  /*77ff0*/  LDL.LU.64 R14, [R1+0x28a8] ;  /* 0x0028a800010e7983 */ /* 0x001f280000300a00 */
[----:B------:R-:W2:Y:S04]  /*78000*/  LDL.LU.64 R12, [R1+0x28a0] ;  /* 0x0028a000010c7983 */ /* 0x000ea80000300a00 */
        /* <DEDUP_REMOVED lines=10> */
[----:B0-----:R-:W4:Y:S04]  /*780b0*/  LDL.LU.64 R10, [R1+0x2898] ;  /* 0x00289800010a7983 */ /* 0x001f280000300a00 */
[----:B------:R-:W-:Y:S04]  /*780c0*/  STL.64 [R1+0x27b0], R14 ;  /* 0x0027b00e01007387 */ /* 0x000fe80000100a00 */
[----:B--2---:R0:W-:Y:S04]  /*780d0*/  STL.64 [R1+0x27a8], R12 ;  /* 0x0027a80c01007387 */ /* 0x0041e80000100a00 */
        /* <DEDUP_REMOVED lines=9> */
[----:B------:R0:W-:Y:S04]  /*78170*/  STL [R1+0x2790], R10 ;  /* 0x0027900a01007387 */ /* 0x0001e80000100800 */
[----:B------:R1:W-:Y:S04]  /*78180*/  STL [R1+0x278c], R11 ;  /* 0x00278c0b01007387 */ /* 0x0003e80000100800 */
[----:B------:R-:W2:Y:S04]  /*78190*/  LDL.LU R8, [R1+0x190] ;  /* 0x0001900001087983 */ /* 0x000ea80000300800 */
[----:B------:R-:W2:Y:S04]  /*781a0*/  LDL.LU R9, [R1+0x194] ;  /* 0x0001940001097983 */ /* 0x000ea80000300800 */
[----:B0-----:R-:W2:Y:S04]  /*781b0*/  LDL.LU R10, [R1+0x198] ;  /* 0x00019800010a7983 */ /* 0x001ea80000300800 */
[----:B-1----:R-:W2:Y:S01]  /*781c0*/  LDL.LU R11, [R1+0x19c] ;  /* 0x00019c00010b7983 */ /* 0x002ea20000300800 */
[----:B----4-:R-:W-:-:S15]  /*781d0*/  HMMA.16816.F32 R24, R16, R22, R24 ;  /* 0x000000161018723c */ /* 0x010fde0000001818 */
[----:B------:R-:W-:-:S04]  /*781e0*/  NOP ;  /* 0x0000000000007918 */ /* 0x000fc80000000000 */
[----:B------:R0:W-:Y:S04]  /*781f0*/  STL.64 [R1+0xb00], R24 ;  /* 0x000b001801007387 */ /* 0x0001e80000100a00 */
[----:B------:R-:W-:Y:S01]  /*78200*/  STL.64 [R1+0xb08], R26 ;  /* 0x000b081a01007387 */ /* 0x000fe20000100a00 */
[----:B0-----:R-:W-:Y:S02]  /*78210*/  IMAD.MOV.U32 R25, RZ, RZ, R22 ;  /* 0x000000ffff197224 */ /* 0x001fe400078e0016 */
[----:B------:R-:W-:Y:S02]  /*78220*/  IMAD.MOV.U32 R24, RZ, RZ, R23 ;  /* 0x000000ffff187224 */ /* 0x000fe400078e0017 */
[----:B------:R-:W3:Y:S02]  /*78230*/  LDL.LU.64 R22, [R1+0x2888] ;  /* 0x0028880001167983 */ /* 0x000ee40000300a00 */
[----:B---3--:R-:W-:-:S15]  /*78240*/  HMMA.16816.F32 R4, R16, R22, R4 ;  /* 0x000000161004723c */ /* 0x008fde0000001804 */
[----:B------:R-:W-:-:S04]  /*78250*/  NOP ;  /* 0x0000000000007918 */ /* 0x000fc80000000000 */
[----:B------:R-:W-:Y:S04]  /*78260*/  STL.64 [R1+0xaf0], R4 ;  /* 0x000af00401007387 */ /* 0x000fe80000100a00 */
[----:B------:R0:W-:Y:S04]  /*78270*/  STL.64 [R1+0xaf8], R6 ;  /* 0x000af80601007387 */ /* 0x0001e80000100a00 */
[----:B0-----:R-:W3:Y:S01]  /*78280*/  LDL.LU.64 R6, [R1+0x2880] ;  /* 0x0028800001067983 */ /* 0x001ee20000300a00 */
[----:B------:R-:W-:Y:S01]  /*78290*/  IMAD.MOV.U32 R4, RZ, RZ, R23 ;  /* 0x000000ffff047224 */ /* 0x000fe200078e0017 */
[----:B------:R-:W-:-:S02]  /*782a0*/  MOV R5, R22 ;  /* 0x0000001600057202 */ /* 0x000fc40000000f00 */
[----:B------:R-:W4:Y:S04]  /*782b0*/  LDL.LU.64 R22, [R1+0x2878] ;  /* 0x0028780001167983 */ /* 0x000f280000300a00 */
[----:B------:R-:W-:Y:S04]  /*782c0*/  STL [R1+0x2798], R4 ;  /* 0x0027980401007387 */ /* 0x000fe80000100800 */
[----:B------:R-:W-:Y:S04]  /*782d0*/  STL [R1+0x2794], R5 ;  /* 0x0027940501007387 */ /* 0x000fe80000100800 */
[----:B---3--:R0:W-:Y:S04]  /*782e0*/  STL.64 [R1+0x2848], R6 ;  /* 0x0028480601007387 */ /* 0x0081e80000100a00 */
[----:B0-----:R-:W2:Y:S02]  /*782f0*/  LDL.64 R6, [R1+0x208] ;  /* 0x0002080001067983 */ /* 0x001ea40000100a00 */
[----:B--2---:R-:W-:-:S15]  /*78300*/  HMMA.16816.F32 R8, R16, R6, R8 ;  /* 0x000000061008723c */ /* 0x004fde0000001808 */
[----:B------:R-:W-:-:S04]  /*78310*/  NOP ;  /* 0x0000000000007918 */ /* 0x000fc80000000000 */
[----:B------:R0:W-:Y:S02]  /*78320*/  STL.64 [R1+0xae0], R8 ;  /* 0x000ae00801007387 */ /* 0x0001e40000100a00 */
[----:B0-----:R-:W-:Y:S02]  /*78330*/  IMAD.MOV.U32 R9, RZ, RZ, R6 ;  /* 0x000000ffff097224 */ /* 0x001fe400078e0006 */
[----:B------:R-:W-:Y:S02]  /*78340*/  IMAD.MOV.U32 R8, RZ, RZ, R7 ;  /* 0x000000ffff087224 */ /* 0x000fe400078e0007 */
[----:B----4-:R-:W-:Y:S01]  /*78350*/  HMMA.16816.F32 R4, R16, R22, R12 ;  /* 0x000000161004723c */ /* 0x010fe2000000180c */
[----:B------:R-:W-:Y:S04]  /*78360*/  STL.64 [R1+0xae8], R10 ;  /* 0x000ae80a01007387 */ /* 0x000fe80000100a00 */
[----:B------:R-:W-:Y:S04]  /*78370*/  STL [R1+0x27a0], R8 ;  /* 0x0027a00801007387 */ /* 0x000fe80000100800 */
[----:B------:R-:W-:Y:S10]  /*78380*/  STL [R1+0x279c], R9 ;  /* 0x00279c0901007387 */ /* 0x000ff40000100800 */
[----:B------:R-:W-:Y:S04]  /*78390*/  STL.64 [R1+0xad0], R4 ;  /* 0x000ad00401007387 */ /* 0x000fe80000100a00 */
[----:B------:R-:W-:Y:S04]  /*783a0*/  STL.64 [R1+0xad8], R6 ;  /* 0x000ad80601007387 */ /* 0x000fe80000100a00 */
[----:B------:R-:W2:Y:S04]  /*783b0*/  LDL.LU.64 R26, [R1+0x8] ;  /* 0x00000800011a7983 */ /* 0x000ea80000300a00 */
[----:B--2---:R0:W-:Y:S04]  /*783c0*/  STL.64 [R1+0x27d8], R26 ;  /* 0x0027d81a01007387 */ /* 0x0041e80000100a00 */
[----:B------:R-:W2:Y:S04]  /*783d0*/  LDL.LU R12, [R1+0x370] ;  /* 0x00037000010c7983 */ /* 0x000ea80000300800 */
[----:B------:R-:W2:Y:S04]  /*783e0*/  LDL.LU R13, [R1+0x374] ;  /* 0x00037400010d7983 */ /* 0x000ea80000300800 */
[----:B------:R-:W3:Y:S04]  /*783f0*/  LDL.LU R14, [R1+0x378] ;  /* 0x00037800010e7983 */ /* 0x000ee80000300800 */
[----:B------:R-:W3:Y:S04]  /*78400*/  LDL.LU R15, [R1+0x37c] ;  /* 0x00037c00010f7983 */ /* 0x000ee80000300800 */
[----:B0-----:R-:W4:Y:S04]  /*78410*/  LDL.LU.64 R26, [R1+0x18] ;  /* 0x00001800011a7983 */ /* 0x001f280000300a00 */
[----:B----4-:R0:W-:Y:S04]  /*78420*/  STL.64 [R1+0x27f0], R26 ;  /* 0x0027f01a01007387 */ /* 0x0101e80000100a00 */
[----:B0-----:R-:W4:Y:S01]  /*78430*/  LDL.LU.64 R26, [R1+0x28] ;  /* 0x00002800011a7983 */ /* 0x001f220000300a00 */
[----:B------:R-:W-:-:S02]  /*78440*/  IMAD.MOV.U32 R2, RZ, RZ, R22 ;  /* 0x000000ffff027224 */ /* 0x000fc400078e0016 */
[----:B------:R-:W-:Y:S01]  /*78450*/  IMAD.MOV.U32 R28, RZ, RZ, R23 ;  /* 0x000000ffff1c7224 */ /* 0x000fe200078e0017 */
[----:B----4-:R-:W-:Y:S04]  /*78460*/  STL.64 [R1+0x2808], R26 ;  /* 0x0028081a01007387 */ /* 0x010fe80000100a00 */
        /* <DEDUP_REMOVED lines=21> */
[----:B------:R0:W-:Y:S04]  /*785c0*/  STL.64 [R1+0x2858], R6 ;  /* 0x0028580601007387 */ /* 0x0001e80000100a00 */
[----:B------:R1:W-:Y:S04]  /*785d0*/  STL.64 [R1+0x2850], R4 ;  /* 0x0028500401007387 */ /* 0x0003e80000100a00 */
[----:B0-----:R-:W2:Y:S04]  /*785e0*/  LDL.64 R6, [R1+0x1d8] ;  /* 0x0001d80001067983 */ /* 0x001ea80000100a00 */
[----:B--2---:R0:W-:Y:S04]  /*785f0*/  STL.64 [R1+0x2870], R6 ;  /* 0x0028700601007387 */ /* 0x0041e80000100a00 */
[----:B-1----:R-:W2:Y:S04]  /*78600*/  LDL.LU R4, [R1+0x170] ;  /* 0x0001700001047983 */ /* 0x002ea80000300800 */
[----:B------:R-:W2:Y:S04]  /*78610*/  LDL.LU R5, [R1+0x174] ;  /* 0x0001740001057983 */ /* 0x000ea80000300800 */
[----:B0-----:R-:W2:Y:S04]  /*78620*/  LDL.LU R6, [R1+0x178] ;  /* 0x0001780001067983 */ /* 0x001ea80000300800 */
[----:B------:R-:W2:Y:S04]  /*78630*/  LDL.LU R7, [R1+0x17c] ;  /* 0x00017c0001077983 */ /* 0x000ea80000300800 */
[----:B------:R0:W-:Y:S04]  /*78640*/  STL.64 [R1+0x2840], R22 ;  /* 0x0028401601007387 */ /* 0x0001e80000100a00 */
[----:B----4-:R-:W-:Y:S04]  /*78650*/  STL.64 [R1+0x2838], R20 ;  /* 0x0028381401007387 */ /* 0x010fe80000100a00 */
[----:B0-----:R-:W4:Y:S04]  /*78660*/  LDL.64 R22, [R1+0x1c8] ;  /* 0x0001c80001167983 */ /* 0x001f280000100a00 */
[----:B------:R-:W2:Y:S04]  /*78670*/  LDL.LU.64 R26, [R1+0x38] ;  /* 0x00003800011a7983 */ /* 0x000ea80000300a00 */
[----:B--2---:R0:W-:Y:S04]  /*78680*/  STL.64 [R1+0x2810], R26 ;  /* 0x0028101a01007387 */ /* 0x0041e80000100a00 */
[----:B0-----:R-:W2:Y:S04]  /*78690*/  LDL.LU.64 R26, [R1+0x48] ;  /* 0x00004800011a7983 */ /* 0x001ea80000300a00 */
        /* <DEDUP_REMOVED lines=31> */
[----:B------:R0:W-:Y:S02]  /*78890*/  STL.64 [R1+0xab8], R10 ;  /* 0x000ab80a01007387 */ /* 0x0001e40000100a00 */
[----:B0-----:R-:W-:Y:S02]  /*788a0*/  IMAD.MOV.U32 R11, RZ, RZ, R6 ;  /* 0x000000ffff0b7224 */ /* 0x001fe400078e0006 */
[----:B------:R-:W3:Y:S04]  /*788b0*/  LDL.LU.64 R6, [R1+0x2858] ;  /* 0x0028580001067983 */ /* 0x000ee80000300a00 */
[----:B------:R-:W3:Y:S01]  /*788c0*/  LDL.LU.64 R4, [R1+0x2850] ;  /* 0x0028500001047983 */ /* 0x000ee20000300a00 */
[----:B----4-:R-:W-:Y:S01]  /*788d0*/  IMAD.MOV.U32 R10, RZ, RZ, R23 ;  /* 0x000000ffff0a7224 */ /* 0x010fe200078e0017 */
[----:B---3--:R-:W-:-:S15]  /*788e0*/  HMMA.16816.F32 R4, R16, R22, R4 ;  /* 0x000000161004723c */ /* 0x008fde0000001804 */
[----:B------:R-:W-:-:S04]  /*788f0*/  NOP ;  /* 0x0000000000007918 */ /* 0x000fc80000000000 */
[----:B------:R0:W-:Y:S04]  /*78900*/  STL.64 [R1+0xaa0], R4 ;  /* 0x000aa00401007387 */ /* 0x0001e80000100a00 */
[----:B------:R1:W-:Y:S01]  /*78910*/  STL.64 [R1+0xaa8], R6 ;  /* 0x000aa80601007387 */ /* 0x0003e20000100a00 */
[----:B0-----:R-:W-:-:S03]  /*78920*/  MOV R5, R22 ;  /* 0x0000001600057202 */ /* 0x001fc60000000f00 */
[----:B-1----:R-:W3:Y:S04]  /*78930*/  LDL.LU.64 R6, [R1+0x2848] ;  /* 0x0028480001067983 */ /* 0x002ee80000300a00 */
[----:B------:R-:W3:Y:S04]  /*78940*/  LDL.LU.64 R22, [R1+0x2840] ;  /* 0x0028400001167983 */ /* 0x000ee80000300a00 */
[----:B------:R-:W3:Y:S02]  /*78950*/  LDL.LU.64 R20, [R1+0x2838] ;  /* 0x0028380001147983 */ /* 0x000ee40000300a00 */
[----:B---3--:R-:W-:Y:S02]  /*78960*/  HMMA.16816.F32 R16, R16, R6, R20 ;  /* 0x000000061010723c */ /* 0x008fe40000001814 */
[----:B------:R-:W2:Y:S04]  /*78970*/  LDL.LU.64 R22, [R1+0x2830] ;  /* 0x0028300001167983 */ /* 0x000ea80000300a00 */
[----:B------:R-:W2:Y:S04]  /*78980*/  LDL.LU.64 R20, [R1+0x2828] ;  /* 0x0028280001147983 */ /* 0x000ea80000300a00 */
[----:B------:R-:W-:Y:S09]  /*78990*/  STL.64 [R1+0x26d8], R6 ;  /* 0x0026d80601007387 */ /* 0x000ff20000100a00 */
[----:B------:R-:W-:Y:S04]  /*789a0*/  STL.64 [R1+0xa90], R16 ;  /* 0x000a901001007387 */ /* 0x000fe80000100a00 */
[----:B------:R0:W-:Y:S02]  /*789b0*/  STL.64 [R1+0xa98], R18 ;  /* 0x000a981201007387 */ /* 0x0001e40000100a00 */
[----:B0-----:R-:W-:-:S02]  /*789c0*/  IMAD.MOV.U32 R18, RZ, RZ, R25 ;  /* 0x000000ffff127224 */ /* 0x001fc400078e0019 */
[----:B------:R-:W-:-:S05]  /*789d0*/  IMAD.MOV.U32 R19, RZ, RZ, R24 ;  /* 0x000000ffff137224 */ /* 0x000fca00078e0018 */
[----:B------:R0:W-:Y:S04]  /*789e0*/  STL.64 [R1+0x2770], R18 ;  /* 0x0027701201007387 */ /* 0x0001e80000100a00 */
[----:B------:R-:W3:Y:S04]  /*789f0*/  LDL.LU R16, [R1+0xb0] ;  /* 0x0000b00001107983 */ /* 0x000ee80000300800 */
[----:B------:R-:W3:Y:S01]  /*78a00*/  LDL.LU R17, [R1+0xb4] ;  /* 0x0000b40001117983 */ /* 0x000ee20000300800 */
[----:B------:R-:W-:Y:S02]  /*78a10*/  IMAD.MOV.U32 R7, RZ, RZ, R26 ;  /* 0x000000ffff077224 */ /* 0x000fe400078e001a */
[----:B------:R-:W-:Y:S01]  /*78a20*/  IMAD.MOV.U32 R6, RZ, RZ, R27 ;  /* 0x000000ffff067224 */ /* 0x000fe200078e001b */
[----:B0-----:R-:W3:Y:S04]  /*78a30*/  LDL.LU R18, [R1+0xb8] ;  /* 0x0000b80001127983 */ /* 0x001ee80000300800 */
[----:B------:R-:W3:Y:S01]  /*78a40*/  LDL.LU R19, [R1+0xbc] ;  /* 0x0000bc0001137983 */ /* 0x000ee20000300800 */
[----:B--2---:R-:W-:-:S15]  /*78a50*/  HMMA.16816.F32 R12, R20, R26, R12 ;  /* 0x0000001a140c723c */ /* 0x004fde000000180c */
[----:B------:R-:W-:-:S04]  /*78a60*/  NOP ;  /* 0x0000000000007918 */ /* 0x000fc80000000000 */
[----:B------:R-:W-:Y:S04]  /*78a70*/  STL.64 [R1+0x310], R12 ;  /* 0x0003100c01007387 */ /* 0x000fe80000100a00 */
[----:B------:R0:W-:Y:S04]  /*78a80*/  STL.64 [R1+0x318], R14 ;  /* 0x0003180e01007387 */ /* 0x0001e80000100a00 */
[----:B0-----:R-:W2:Y:S04]  /*78a90*/  LDL.LU.64 R14, [R1+0x2820] ;  /* 0x00282000010e7983 */ /* 0x001ea80000300a00 */
[----:B------:R-:W2:Y:S04]  /*78aa0*/  LDL.LU.64 R12, [R1+0x2818] ;  /* 0x00281800010c7983 */ /* 0x000ea80000300a00 */
[----:B------:R-:W3:Y:S02]  /*78ab0*/  LDL.LU.64 R26, [R1+0x2810] ;  /* 0x00281000011a7983 */ /* 0x000ee40000300a00 */
        /* <DEDUP_REMOVED lines=34> */
[----:B------:R-:W3:Y:S01]  /*78ce0*/  LDL.LU.64 R24, [R1+0x27b8] ;  /* 0x0027b80001187983 */ /* 0x000ee20000300a00 */
[----:B--2---:R-:W-:-:S15]  /*78cf0*/  HMMA.16816.F32 R12, R20, R26, R12 ;  /* 0x0000001a140c723c */ /* 0x004fde000000180c */
[----:B------:R-:W-:-:S04]  /*78d00*/  NOP ;  /* 0x0000000000007918 */ /* 0x000fc80000000000 */
[----:B------:R-:W-:Y:S04]  /*78d10*/  STL.64 [R1+0x2c0], R12 ;  /* 0x0002c00c01007387 */ /* 0x000fe80000100a00 */
[----:B------:R0:W-:Y:S04]  /*78d20*/  STL.64 [R1+0x2c8], R14 ;  /* 0x0002c80e01007387 */ /* 0x0001e80000100a00 */
[----:B0-----:R-:W2:Y:S04]  /*78d30*/  LDL.LU.64 R14, [R1+0x27b0] ;  /* 0x0027b000010e7983 */ /* 0x001ea80000300a00 */
[----:B------:R-:W4:Y:S04]  /*78d40*/  LDL.LU.64 R12, [R1+0x27a8] ;  /* 0x0027a800010c7983 */ /* 0x000f280000300a00 */
[----:B------:R-:W-:Y:S04]  /*78d50*/  STL.64 [R1+0x2638], R26 ;  /* 0x0026381a01007387 */ /* 0x000fe80000100a00 */
[----:B---3--:R0:W-:Y:S04]  /*78d60*/  STL.64 [R1+0x2630], R24 ;  /* 0x0026301801007387 */ /* 0x0081e80000100a00 */
[----:B0-----:R-:W2:Y:S04]  /*78d70*/  LDL.LU R24, [R1+0x380] ;  /* 0x0003800001187983 */ /* 0x001ea80000300800 */
[----:B------:R-:W2:Y:S04]  /*78d80*/  LDL.LU R25, [R1+0x384] ;  /* 0x0003840001197983 */ /* 0x000ea80000300800 */
[----:B------:R-:W2:Y:S04]  /*78d90*/  LDL.LU R26, [R1+0x388] ;  /* 0x00038800011a7983 */ /* 0x000ea80000300800 */
[----:B------:R-:W2:Y:S02]  /*78da0*/  LDL.LU R27, [R1+0x38c] ;  /* 0x00038c00011b7983 */ /* 0x000ea40000300800 */
[----:B--2---:R-:W-:-:S15]  /*78db0*/  HMMA.16816.F32 R24, R20, R14, R24 ;  /* 0x0000000e1418723c */ /* 0x004fde0000001818 */
[----:B------:R-:W-:-:S04]  /*78dc0*/  NOP ;  /* 0x0000000000007918 */ /* 0x000fc80000000000 */
[----:B------:R-:W-:Y:S04]  /*78dd0*/  STL.64 [R1+0x2b0], R24 ;  /* 0x0002b01801007387 */ /* 0x000fe80000100a00 */
[----:B------:R0:W-:Y:S02]  /*78de0*/  STL.64 [R1+0x2b8], R26 ;  /* 0x0002b81a01007387 */ /* 0x0001e40000100a00 */
[----:B0-----:R-:W-:Y:S02]  /*78df0*/  IMAD.MOV.U32 R26, RZ, RZ, R2 ;  /* 0x000000ffff1a7224 */ /* 0x001fe400078e0002 */
[----:B------:R-:W-:Y:S01]  /*78e00*/  IMAD.MOV.U32 R27, RZ, RZ, R8 ;  /* 0x000000ffff1b7224 */ /* 0x000fe200078e0008 */
[----:B------:R-:W2:Y:S04]  /*78e10*/  LDL.LU R2, [R1+0x27a4] ;  /* 0x0027a40001027983 */ /* 0x000ea80000300800 */
[----:B------:R-:W3:Y:S04]  /*78e20*/  LDL.LU R8, [R1+0x27a0] ;  /* 0x0027a00001087983 */ /* 0x000ee80000300800 */
[----:B------:R-:W-:Y:S04]  /*78e30*/  STL.64 [R1+0x2650], R26 ;  /* 0x0026501a01007387 */ /* 0x000fe80000100a00 */
[----:B------:R-:W-:Y:S04]  /*78e40*/  STL.64 [R1+0x2628], R14 ;  /* 0x0026280e01007387 */ /* 0x000fe80000100a00 */
[----:B----4-:R0:W-:Y:S04]  /*78e50*/  STL.64 [R1+0x2620], R12 ;  /* 0x0026200c01007387 */ /* 0x0101e80000100a00 */
[----:B0-----:R-:W4:Y:S04]  /*78e60*/  LDL.LU R12, [R1+0x440] ;  /* 0x00044000010c7983 */ /* 0x001f280000300800 */
[----:B------:R-:W4:Y:S04]  /*78e70*/  LDL.LU R13, [R1+0x444] ;  /* 0x00044400010d7983 */ /* 0x000f280000300800 */
[----:B------:R-:W2:Y:S04]  /*78e80*/  LDL.LU R14, [R1+0x448] ;  /* 0x00044800010e7983 */ /* 0x000ea80000300800 */
[----:B------:R-:W2:Y:S01]  /*78e90*/  LDL.LU R15, [R1+0x44c] ;  /* 0x00044c00010f7983 */ /* 0x000ea20000300800 */
[----:B------:R-:W-:-:S02]  /*78ea0*/  IMAD.MOV.U32 R26, RZ, RZ, R9 ;  /* 0x000000ffff1a7224 */ /* 0x000fc400078e0009 */
[----:B------:R-:W-:Y:S01]  /*78eb0*/  IMAD.MOV.U32 R27, RZ, RZ, R4 ;  /* 0x000000ffff1b7224 */ /* 0x000fe200078e0004 */
[----:B------:R-:W3:Y:S04]  /*78ec0*/  LDL.LU R9, [R1+0x279c] ;  /* 0x00279c0001097983 */ /* 0x000ee80000300800 */
[----:B------:R-:W3:Y:S04]  /*78ed0*/  LDL.LU R4, [R1+0x2798] ;  /* 0x0027980001047983 */ /* 0x000ee80000300800 */
        /* <DEDUP_REMOVED lines=9> */
[----:B------:R-:W-:Y:S04]  /*78f70*/  STL.64 [R1+0x2680], R26 ;  /* 0x0026801a01007387 */ /* 0x000fe80000100a00 */
[----:B----4-:R-:W-:Y:S04]  /*78f80*/  STL.64 [R1+0x2660], R14 ;  /* 0x0026600e01007387 */ /* 0x010fe80000100a00 */
[----:B--2---:R0:W-:Y:S04]  /*78f90*/  STL.64 [R1+0x2658], R12 ;  /* 0x0026580c01007387 */ /* 0x0041e80000100a00 */
[----:B0-----:R-:W2:Y:S04]  /*78fa0*/  LDL.LU R12, [R1+0x460] ;  /* 0x00046000010c7983 */ /* 0x001ea80000300800 */
[----:B------:R-:W2:Y:S04]  /*78fb0*/  LDL.LU R13, [R1+0x464] ;  /* 0x00046400010d7983 */ /* 0x000ea80000300800 */
[----:B------:R-:W4:Y:S04]  /*78fc0*/  LDL.LU R14, [R1+0x468] ;  /* 0x00046800010e7983 */ /* 0x000f280000300800 */
[----:B------:R-:W4:Y:S01]  /*78fd0*/  LDL.LU R15, [R1+0x46c] ;  /* 0x00046c00010f7983 */ /* 0x000f220000300800 */
[----:B------:R-:W-:Y:S01]  /*78fe0*/  MOV R26, R17 ;  /* 0x00000011001a7202 */ /* 0x000fe20000000f00 */
[----:B------:R-:W-:-:S05]  /*78ff0*/  IMAD.MOV.U32 R27, RZ, RZ, R16 ;  /* 0x000000ffff1b7224 */ /* 0x000fca00078e0010 */
[----:B------:R0:W-:Y:S02]  /*79000*/  STL.64 [R1+0x2698], R26 ;  /* 0x0026981a01007387 */ /* 0x0001e40000100a00 */
[----:B0-----:R-:W-:Y:S02]  /*79010*/  IMAD.MOV.U32 R26, RZ, RZ, R7 ;  /* 0x000000ffff1a7224 */ /* 0x001fe400078e0007 */
[----:B------:R-:W-:Y:S02]  /*79020*/  IMAD.MOV.U32 R27, RZ, RZ, R6 ;  /* 0x000000ffff1b7224 */ /* 0x000fe400078e0006 */
[----:B------:R-:W-:-:S03]  /*79030*/  IMAD.MOV.U32 R6, RZ, RZ, R5 ;  /* 0x000000ffff067224 */ /* 0x000fc600078e0005 */
[----:B------:R-:W-:Y:S01]  /*79040*/  STL.64 [R1+0x26d0], R26 ;  /* 0x0026d01a01007387 */ /* 0x000fe20000100a00 */
[----:B------:R-:W-:-:S03]  /*79050*/  IMAD.MOV.U32 R7, RZ, RZ, R10 ;  /* 0x000000ffff077224 */ /* 0x000fc600078e000a */
[----:B----4-:R-:W-:Y:S04]  /*79060*/  STL.64 [R1+0x2678], R14 ;  /* 0x0026780e01007387 */ /* 0x010fe80000100a00 */
[----:B--2---:R0:W-:Y:S04]  /*79070*/  STL.64 [R1+0x2670], R12 ;  /* 0x0026700c01007387 */ /* 0x0041e80000100a00 */
[----:B0-----:R-:W2:Y:S04]  /*79080*/  LDL.LU R12, [R1+0x470] ;  /* 0x00047000010c7983 */ /* 0x001ea80000300800 */
[----:B------:R-:W2:Y:S04]  /*79090*/  LDL.LU R13, [R1+0x474] ;  /* 0x00047400010d7983 */ /* 0x000ea80000300800 */
[----:B------:R-:W4:Y:S04]  /*790a0*/  LDL.LU R14, [R1+0x478] ;  /* 0x00047800010e7983 */ /* 0x000f280000300800 */
[----:B------:R-:W4:Y:S04]  /*790b0*/  LDL.LU R15, [R1+0x47c] ;  /* 0x00047c00010f7983 */ /* 0x000f280000300800 */
[----:B------:R-:W2:Y:S04]  /*790c0*/  LDL.LU R5, [R1+0x2794] ;  /* 0x0027940001057983 */ /* 0x000ea80000300800 */
[----:B------:R-:W2:Y:S04]  /*790d0*/  LDL.LU R10, [R1+0x2790] ;  /* 0x00279000010a7983 */ /* 0x000ea80000300800 */
[----:B------:R0:W-:Y:S04]  /*790e0*/  STL.64 [R1+0x26f0], R6 ;  /* 0x0026f00601007387 */ /* 0x0001e80000100a00 */
[----:B------:R-:W2:Y:S04]  /*790f0*/  LDL.LU R24, [R1+0x400] ;  /* 0x0004000001187983 */ /* 0x000ea80000300800 */
[----:B------:R-:W2:Y:S04]  /*79100*/  LDL.LU R25, [R1+0x404] ;  /* 0x0004040001197983 */ /* 0x000ea80000300800 */
[----:B------:R-:W2:Y:S04]  /*79110*/  LDL.LU R26, [R1+0x408] ;  /* 0x00040800011a7983 */ /* 0x000ea80000300800 */
[----:B------:R-:W2:Y:S01]  /*79120*/  LDL.LU R27, [R1+0x40c] ;  /* 0x00040c00011b7983 */ /* 0x000ea20000300800 */
[----:B0-----:R-:W-:-:S02]  /*79130*/  IMAD.MOV.U32 R6, RZ, RZ, R11 ;  /* 0x000000ffff067224 */ /* 0x001fc400078e000b */
[----:B------:R-:W-:Y:S01]  /*79140*/  IMAD.MOV.U32 R7, RZ, RZ, R29 ;  /* 0x000000ffff077224 */ /* 0x000fe200078e001d */
        /* <DEDUP_REMOVED lines=32> */
[----:B------:R-:W-:-:S05]  /*79350*/  IMAD.MOV.U32 R7, RZ, RZ, R8 ;  /* 0x000000ffff077224 */ /* 0x000fca00078e0008 */
[----:B------:R-:W-:Y:S04]  /*79360*/  STL.64 [R1+0x2750], R6 ;  /* 0x0027500601007387 */ /* 0x000fe80000100a00 */
[----:B--2---:R-:W-:Y:S04]  /*79370*/  STL.64 [R1+0x2730], R26 ;  /* 0x0027301a01007387 */ /* 0x004fe80000100a00 */
[----:B------:R0:W-:Y:S04]  /*79380*/  STL.64 [R1+0x2728], R24 ;  /* 0x0027281801007387 */ /* 0x0001e80000100a00 */
        /* <DEDUP_REMOVED lines=8> */
[----:B------:R-:W4:Y:S04]  /*79410*/  LDL.LU R18, [R1+0x398] ;  /* 0x0003980001127983 */ /* 0x000f280000300800 */
[----:B------:R-:W4:Y:S04]  /*79420*/  LDL.LU R19, [R1+0x39c] ;  /* 0x00039c0001137983 */ /* 0x000f280000300800 */
[----:B------:R0:W-:Y:S04]  /*79430*/  STL.64 [R1+0x2768], R6 ;  /* 0x0027680601007387 */ /* 0x0001e80000100a00 */
[----:B------:R-:W4:Y:S04]  /*79440*/  LDL.LU R4, [R1+0x3a0] ;  /* 0x0003a00001047983 */ /* 0x000f280000300800 */
[----:B------:R-:W4:Y:S04]  /*79450*/  LDL.LU R5, [R1+0x3a4] ;  /* 0x0003a40001057983 */ /* 0x000f280000300800 */
[----:B0-----:R-:W4:Y:S04]  /*79460*/  LDL.LU R6, [R1+0x3a8] ;  /* 0x0003a80001067983 */ /* 0x001f280000300800 */
[----:B------:R-:W4:Y:S04]  /*79470*/  LDL.LU R7, [R1+0x3ac] ;  /* 0x0003ac0001077983 */ /* 0x000f280000300800 */
[----:B---3--:R-:W-:Y:S04]  /*79480*/  STL.64 [R1+0x2748], R26 ;  /* 0x0027481a01007387 */ /* 0x008fe80000100a00 */
[----:B--2---:R0:W-:Y:S04]  /*79490*/  STL.64 [R1+0x2740], R24 ;  /* 0x0027401801007387 */ /* 0x0041e80000100a00 */
[----:B0-----:R-:W2:Y:S04]  /*794a0*/  LDL.LU R24, [R1+0x3c0] ;  /* 0x0003c00001187983 */ /* 0x001ea80000300800 */
[----:B------:R-:W2:Y:S04]  /*794b0*/  LDL.LU R25, [R1+0x3c4] ;  /* 0x0003c40001197983 */ /* 0x000ea80000300800 */
[----:B------:R-:W3:Y:S04]  /*794c0*/  LDL.LU R26, [R1+0x3c8] ;  /* 0x0003c800011a7983 */ /* 0x000ee80000300800 */
[----:B------:R-:W3:Y:S01]  /*794d0*/  LDL.LU R27, [R1+0x3cc] ;  /* 0x0003cc00011b7983 */ /* 0x000ee20000300800 */
[C---:B----4-:R-:W-:Y:S03]  /*794e0*/  HMMA.16816.F32 R16, R20.reuse, R10, R16 ;  /* 0x0000000a1410723c */ /* 0x050fe60000001810 */
        /* <DEDUP_REMOVED lines=21> */
[----:B------:R0:W-:Y:S04]  /*79640*/  STL.64 [R1+0x2618], R10 ;  /* 0x0026180a01007387 */ /* 0x0001e80000100a00 */
[----:B------:R-:W2:Y:S04]  /*79650*/  LDL.LU R8, [R1+0x430] ;  /* 0x0004300001087983 */ /* 0x000ea80000300800 */
[----:B------:R-:W2:Y:S04]  /*79660*/  LDL.LU R9, [R1+0x434] ;  /* 0x0004340001097983 */ /* 0x000ea80000300800 */
[----:B0-----:R-:W2:Y:S04]  /*79670*/  LDL.LU R10, [R1+0x438] ;  /* 0x00043800010a7983 */ /* 0x001ea80000300800 */
[----:B------:R-:W2:Y:S01]  /*79680*/  LDL.LU R11, [R1+0x43c] ;  /* 0x00043c00010b7983 */ /* 0x000ea20000300800 */
        /* <DEDUP_REMOVED lines=47> */
[----:B------:R-:W3:Y:S04]  /*79980*/  LDL.LU.64 R26, [R1+0x26d0] ;  /* 0x0026d000011a7983 */ /* 0x000ee80000300a00 */
[----:B------:R-:W3:Y:S04]  /*79990*/  LDL.LU.64 R6, [R1+0x26c8] ;  /* 0x0026c80001067983 */ /* 0x000ee80000300a00 */
[----:B------:R-:W3:Y:S09]  /*799a0*/  LDL.LU.64 R4, [R1+0x26c0] ;  /* 0x0026c00001047983 */ /* 0x000ef20000300a00 */
[----:B------:R0:W-:Y:S04]  /*799b0*/  STL.64 [R1+0x220], R20 ;  /* 0x0002201401007387 */ /* 0x0001e80000100a00 */
[----:B------:R1:W-:Y:S01]  /*799c0*/  STL.64 [R1+0x228], R22 ;  /* 0x0002281601007387 */ /* 0x0003e20000100a00 */
[----:B0-----:R-:W-:-:S02]  /*799d0*/  IMAD.MOV.U32 R20, RZ, RZ, R28 ;  /* 0x000000ffff147224 */ /* 0x001fc400078e001c */
[----:B------:R-:W-:Y:S01]  /*799e0*/  IMAD.MOV.U32 R21, RZ, RZ, R2 ;  /* 0x000000ffff157224 */ /* 0x000fe200078e0002 */
[----:B------:R-:W2:Y:S04]  /*799f0*/  LDL.LU R28, [R1+0x26b8] ;  /* 0x0026b800011c7983 */ /* 0x000ea80000300800 */
[----:B------:R-:W2:Y:S01]  /*79a00*/  LDL.LU R2, [R1+0x26b4] ;  /* 0x0026b40001027983 */ /* 0x000ea20000300800 */
[----:B-1----:R-:W-:-:S03]  /*79a10*/  IMAD.MOV.U32 R22, RZ, RZ, R0 ;  /* 0x000000ffff167224 */ /* 0x002fc600078e0000 */
        /* <DEDUP_REMOVED lines=42> */
[----:B0-----:R-:W4:Y:S02]  /*79cc0*/  LDL.LU.64 R10, [R1+0x2618] ;  /* 0x00261800010a7983 */ /* 0x001f240000300a00 */
[----:B----4-:R-:W-:Y:S02]  /*79cd0*/  HMMA.16816.F32 R8, R4, R10, R16 ;  /* 0x0000000a0408723c */ /* 0x010fe40000001810 */
[----:B------:R-:W3:-:S15]  /*79ce0*/  LDL.LU.64 R18, [R1+0x2610] ;  /* 0x0026100001127983 */ /* 0x000ede0000300a00 */
[----:B------:R-:W-:Y:S02]  /*79cf0*/  NOP ;  /* 0x0000000000007918 */ /* 0x000fe40000000000 */
[----:B------:R-:W-:Y:S04]  /*79d00*/  STL.64 [R1+0xa10], R8 ;  /* 0x000a100801007387 */ /* 0x000fe80000100a00 */
[----:B------:R-:W-:Y:S04]  /*79d10*/  STL.64 [R1+0xa18], R10 ;  /* 0x000a180a01007387 */ /* 0x000fe80000100a00 */
[----:B--2---:R-:W0:Y:S04]  /*79d20*/  LDSM.16.MT88.4 R8, [R12+UR5+0x16000] ;  /* 0x016000050c08783b */ /* 0x004e280008004200 */
        /* <DEDUP_REMOVED lines=47> */
[----:B------:R-:W0:Y:S01]  /*7a020*/  LDSM.16.M88.4 R8, [R28+UR5+0xf080] ;  /* 0x00f080051c08783b */ /* 0x000e220008000200 */
[----:B------:R-:W-:-:S07]  /*7a030*/  IMAD.MOV.U32 R23, RZ, RZ, R3 ;  /* 0x000000ffff177224 */ /* 0x000fce00078e0003 */
[----:B---3--:R-:W-:Y:S01]  /*7a040*/  HMMA.16816.F32 R16, R4, R18, R20 ;  /* 0x000000120410723c */ /* 0x008fe20000001814 */
[----:B------:R-:W-:Y:S04]  /*7a050*/  LDSM.16.MT88.4 R20, [R12+UR5+0x16080] ;  /* 0x016080050c14783b */ /* 0x000fe80008004200 */
[----:B0-----:R-:W-:Y:S04]  /*7a060*/  STL.64 [R1+0xb0], R8 ;  /* 0x0000b00801007387 */ /* 0x001fe80000100a00 */
[----:B------:R-:W-:Y:S04]  /*7a070*/  STL.64 [R1+0xb8], R10 ;  /* 0x0000b80a01007387 */ /* 0x000fe80000100a00 */
[----:B------:R-:W0:Y:S04]  /*7a080*/  LDSM.16.MT88.4 R8, [R13+UR5+0x16000] ;  /* 0x016000050d08783b */ /* 0x000e280008004200 */
[----:B0-----:R-:W-:Y:S04]  /*7a090*/  STL.64 [R1+0x60], R8 ;  /* 0x0000600801007387 */ /* 0x001fe80000100a00 */
[----:B------:R-:W-:Y:S01]  /*7a0a0*/  STL.64 [R1+0x68], R10 ;  /* 0x0000680a01007387 */ /* 0x000fe20000100a00 */
[----:B------:R-:W-:-:S03]  /*7a0b0*/  IMAD.MOV.U32 R28, RZ, RZ, R11 ;  /* 0x000000ffff1c7224 */ /* 0x000fc600078e000b */
[----:B------:R-:W0:Y:S04]  /*7a0c0*/  LDSM.16.MT88.4 R8, [R12+UR5+0x17000] ;  /* 0x017000050c08783b */ /* 0x000e280008004200 */
[----:B------:R-:W-:Y:S04]  /*7a0d0*/  STL.64 [R1+0xa00], R16 ;  /* 0x000a001001007387 */ /* 0x000fe80000100a00 */
[----:B------:R-:W-:Y:S04]  /*7a0e0*/  STL.64 [R1+0xa08], R18 ;  /* 0x000a081201007387 */ /* 0x000fe80000100a00 */
[----:B------:R-:W1:Y:S04]  /*7a0f0*/  LDSM.16.MT88.4 R16, [R12+UR5+0x17080] ;  /* 0x017080050c10783b */ /* 0x000e680008004200 */
[----:B0-----:R-:W-:Y:S04]  /*7a100*/  STL.64 [R1+0x90], R8 ;  /* 0x0000900801007387 */ /* 0x001fe80000100a00 */
[----:B------:R-:W-:Y:S04]  /*7a110*/  STL.64 [R1+0x98], R10 ;  /* 0x0000980a01007387 */ /* 0x000fe80000100a00 */
[----:B------:R-:W0:Y:S04]  /*7a120*/  LDSM.16.MT88.4 R8, [R13+UR5+0x17000] ;  /* 0x017000050d08783b */ /* 0x000e280008004200 */
[----:B------:R-:W-:Y:S04]  /*7a130*/  STL.64 [R1+0x80], R20 ;  /* 0x0000801401007387 */ /* 0x000fe80000100a00 */
[----:B------:R-:W-:Y:S04]  /*7a140*/  STL.64 [R1+0x88], R22 ;  /* 0x0000881601007387 */ /* 0x000fe80000100a00 */
[----:B------:R-:W2:Y:S04]  /*7a150*/  LDSM.16.MT88.4 R20, [R13+UR5+0x16080] ;  /* 0x016080050d14783b */ /* 0x000ea80008004200 */
[----:B-1----:R-:W-:Y:S04]  /*7a160*/  STL.64 [R1+0x70], R16 ;  /* 0x0000701001007387 */ /* 0x002fe80000100a00 */
[----:B------:R-:W-:Y:S04]  /*7a170*/  STL.64 [R1+0x78], R18 ;  /* 0x0000781201007387 */ /* 0x000fe80000100a00 */
[----:B------:R-:W1:Y:S04]  /*7a180*/  LDSM.16.MT88.4 R16, [R13+UR5+0x17080] ;  /* 0x017080050d10783b */ /* 0x000e680008004200 */
[----:B------:R-:W-:Y:S04]  /*7a190*/  LDSM.16.MT88.4 R12, [R24+UR5+0x17000] ;  /* 0x01700005180c783b */ /* 0x000fe80008004200 */
[----:B0-----:R-:W-:Y:S04]  /*7a1a0*/  STL.64 [R1+0x50], R8 ;  /* 0x0000500801007387 */ /* 0x001fe80000100a00 */
[----:B------:R-:W-:Y:S04]  /*7a1b0*/  STL.64 [R1+0x58], R10 ;  /* 0x0000580a01007387 */ /* 0x000fe80000100a00 */
[----:B------:R-:W0:Y:S04]  /*7a1c0*/  LDSM.16.MT88.4 R8, [R24+UR5+0x16000] ;  /* 0x016000051808783b */ /* 0x000e280008004200 */
[----:B--2---:R-:W-:Y:S04]  /*7a1d0*/  STL.64 [R1+0x40], R20 ;  /* 0x0000401401007387 */ /* 0x004fe80000100a00 */
[----:B------:R-:W-:Y:S04]  /*7a1e0*/  STL.64 [R1+0x48], R22 ;  /* 0x0000481601007387 */ /* 0x000fe80000100a00 */
[----:B-1----:R-:W-:Y:S04]  /*7a1f0*/  STL.64 [R1+0x30], R16 ;  /* 0x0000301001007387 */ /* 0x002fe80000100a00 */
[----:B------:R-:W-:Y:S04]  /*7a200*/  STL.64 [R1+0x38], R18 ;  /* 0x0000381201007387 */ /* 0x000fe80000100a00 */
[----:B------:R-:W1:Y:S04]  /*7a210*/  LDSM.16.MT88.4 R16, [R24+UR5+0x16080] ;  /* 0x016080051810783b */ /* 0x000e680008004200 */
[----:B------:R-:W-:Y:S01]  /*7a220*/  LDSM.16.MT88.4 R20, [R25+UR5+0x16080] ;  /* 0x016080051914783b */ /* 0x000fe20008004200 */
[----:B------:R-:W2:Y:S03]  /*7a230*/  S2R R3, SR_TID.X ;  /* 0x0000000000037919 */ /* 0x000ea60000002100 */
[----:B0-----:R-:W-:Y:S04]  /*7a240*/  STL.64 [R1+0x20], R8 ;  /* 0x0000200801007387 */ /* 0x001fe80000100a00 */
[----:B------:R-:W-:Y:S04]  /*7a250*/  STL.64 [R1+0x28], R10 ;  /* 0x0000280a01007387 */ /* 0x000fe80000100a00 */
[----:B------:R-:W-:Y:S04]  /*7a260*/  STL.64 [R1+0x10], R12 ;  /* 0x0000100c01007387 */ /* 0x000fe80000100a00 */
[----:B------:R-:W-:Y:S04]  /*7a270*/  STL.64 [R1+0x18], R14 ;  /* 0x0000180e01007387 */ /* 0x000fe80000100a00 */
[----:B------:R-:W-:Y:S04]  /*7a280*/  LDSM.16.MT88.4 R8, [R24+UR5+0x17080] ;  /* 0x017080051808783b */ /* 0x000fe80008004200 */
[----:B-1----:R-:W-:Y:S04]  /*7a290*/  STL.64 [R1], R16 ;  /* 0x0000001001007387 */ /* 0x002fe80000100a00 */
[----:B------:R-:W-:Y:S04]  /*7a2a0*/  STL.64 [R1+0x8], R18 ;  /* 0x0000081201007387 */ /* 0x000fe80000100a00 */
[----:B------:R-:W0:Y:S04]  /*7a2b0*/  LDSM.16.MT88.4 R12, [R25+UR5+0x16000] ;  /* 0x01600005190c783b */ /* 0x000e280008004200 */
[----:B------:R-:W1:Y:S04]  /*7a2c0*/  LDSM.16.MT88.4 R16, [R25+UR5+0x17000] ;  /* 0x017000051910783b */ /* 0x000e680008004200 */
[----:B------:R-:W3:Y:S01]  /*7a2d0*/  LDSM.16.MT88.4 R24, [R25+UR5+0x17080] ;  /* 0x017080051918783b */ /* 0x000ee20008004200 */
[----:B--2---:R-:W-:-:S04]  /*7a2e0*/  LOP3.LUT R3, R3, 0x3f, RZ, 0xc0, !PT ;  /* 0x0000003f03037812 */ /* 0x004fc800078ec0ff */
[----:B------:R-:W-:Y:S01]  /*7a2f0*/  SHF.L.U32 R3, R3, 0x1, RZ ;  /* 0x0000000103037819 */ /* 0x000fe200000006ff */
[----:B0-----:R-:W-:Y:S04]  /*7a300*/  STL.64 [R1+0x36d8], R14 ;  /* 0x0036d80e01007387 */ /* 0x001fe80000100a00 */
[----:B------:R-:W-:Y:S04]  /*7a310*/  STL.64 [R1+0x36d0], R12 ;  /* 0x0036d00c01007387 */ /* 0x000fe80000100a00 */
[----:B------:R-:W-:Y:S04]  /*7a320*/  STL [R1+0x3568], R29 ;  /* 0x0035681d01007387 */ /* 0x000fe80000100800 */
[----:B------:R-:W-:Y:S04]  /*7a330*/  STL.64 [R1+0x3270], R22 ;  /* 0x0032701601007387 */ /* 0x000fe80000100a00 */
[----:B------:R-:W-:Y:S04]  /*7a340*/  STL.64 [R1+0x3268], R20 ;  /* 0x0032681401007387 */ /* 0x000fe80000100a00 */
[----:B-1----:R-:W-:Y:S04]  /*7a350*/  STL.64 [R1+0x2e48], R18 ;  /* 0x002e481201007387 */ /* 0x002fe80000100a00 */
[----:B------:R0:W-:Y:S04]  /*7a360*/  STL.64 [R1+0x2e40], R16 ;  /* 0x002e401001007387 */ /* 0x0001e80000100a00 */
[----:B0-----:R-:W2:Y:S04]  /*7a370*/  LDL.LU.64 R16, [R1+0x190] ;  /* 0x0001900001107983 */ /* 0x001ea80000300a00 */
[----:B------:R-:W4:Y:S04]  /*7a380*/  LDL.64 R18, [R1+0x198] ;  /* 0x0001980001127983 */ /* 0x000f280000100a00 */
[----:B----4-:R-:W-:Y:S04]  /*7a390*/  STL [R1+0x3364], R19 ;  /* 0x0033641301007387 */ /* 0x010fe80000100800 */
[----:B------:R-:W-:Y:S04]  /*7a3a0*/  STL [R1+0x3a10], R18 ;  /* 0x003a101201007387 */ /* 0x000fe80000100800 */
[----:B--2---:R-:W-:Y:S04]  /*7a3b0*/  STL.64 [R1+0x3a08], R16 ;  /* 0x003a081001007387 */ /* 0x004fe80000100a00 */
[----:B------:R-:W-:Y:S04]  /*7a3c0*/  STL.64 [R1+0x2b00], R10 ;  /* 0x002b000a01007387 */ /* 0x000fe80000100a00 */
[----:B------:R0:W-:Y:S04]  /*7a3d0*/  STL.64 [R1+0x2af8], R8 ;  /* 0x002af80801007387 */ /* 0x0001e80000100a00 */
[----:B0-----:R-:W2:Y:S04]  /*7a3e0*/  LDL.LU R8, [R1+0x110] ;  /* 0x0001100001087983 */ /* 0x001ea80000300800 */
[----:B------:R-:W2:Y:S04]  /*7a3f0*/  LDL.LU R9, [R1+0x114] ;  /* 0x0001140001097983 */ /* 0x000ea80000300800 */
[----:B------:R-:W4:Y:S04]  /*7a400*/  LDL R10, [R1+0x118] ;  /* 0x00011800010a7983 */ /* 0x000f280000100800 */
[----:B----4-:R-:W-:Y:S04]  /*7a410*/  STL [R1+0x3178], R10 ;  /* 0x0031780a01007387 */ /* 0x010fe80000100800 */
[----:B------:R-:W4:Y:S04]  /*7a420*/  LDL R11, [R1+0x11c] ;  /* 0x00011c00010b7983 */ /* 0x000f280000100800 */
        /* <DEDUP_REMOVED lines=10> */
[----:B0-----:R-:W2:Y:S04]  /*7a4d0*/  LDL.LU R18, [R1+0x1b8] ;  /* 0x0001b80001127983 */ /* 0x001ea80000300800 */
[----:B------:R-:W2:Y:S04]  /*7a4e0*/  LDL.LU R19, [R1+0x1bc] ;  /* 0x0001bc0001137983 */ /* 0x000ea80000300800 */
[----:B--2---:R0:W-:Y:S04]  /*7a4f0*/  STL.64 [R1+0x3a38], R18 ;  /* 0x003a381201007387 */ /* 0x0041e80000100a00 */
[----:B0-----:R-:W2:Y:S04]  /*7a500*/  LDL.LU R18, [R1+0x1c8] ;  /* 0x0001c80001127983 */ /* 0x001ea80000300800 */
[----:B------:R-:W2:Y:S04]  /*7a510*/  LDL.LU R19, [R1+0x1cc] ;  /* 0x0001cc0001137983 */ /* 0x000ea80000300800 */
[----:B--2---:R-:W-:Y:S04]  /*7a520*/  STL.64 [R1+0x3a50], R18 ;  /* 0x003a501201007387 */ /* 0x004fe80000100a00 */
[----:B------:R-:W-:Y:S04]  /*7a530*/  STL.64 [R1+0x3a00], R14 ;  /* 0x003a000e01007387 */ /* 0x000fe80000100a00 */
[----:B------:R0:W-:Y:S04]  /*7a540*/  STL.64 [R1+0x39f8], R12 ;  /* 0x0039f80c01007387 */ /* 0x0001e80000100a00 */
[----:B0-----:R-:W2:Y:S04]  /*7a550*/  LDL.LU R12, [R1+0x5e0] ;  /* 0x0005e000010c7983 */ /* 0x001ea80000300800 */
[----:B------:R-:W2:Y:S04]  /*7a560*/  LDL.LU R13, [R1+0x5e4] ;  /* 0x0005e400010d7983 */ /* 0x000ea80000300800 */
[----:B------:R-:W2:Y:S04]  /*7a570*/  LDL.LU R14, [R1+0x5e8] ;  /* 0x0005e800010e7983 */ /* 0x000ea80000300800 */
[----:B------:R-:W2:Y:S04]  /*7a580*/  LDL.LU R15, [R1+0x5ec] ;  /* 0x0005ec00010f7983 */ /* 0x000ea80000300800 */
[----:B------:R-:W2:Y:S04]  /*7a590*/  LDL.LU R18, [R1+0x1d8] ;  /* 0x0001d80001127983 */ /* 0x000ea80000300800 */
[----:B------:R-:W2:Y:S04]  /*7a5a0*/  LDL.LU R19, [R1+0x1dc] ;  /* 0x0001dc0001137983 */ /* 0x000ea80000300800 */
[----:B--2---:R0:W-:Y:S04]  /*7a5b0*/  STL.64 [R1+0x3a68], R18 ;  /* 0x003a681201007387 */ /* 0x0041e80000100a00 */
        /* <DEDUP_REMOVED lines=49> */
[----:B0-----:R-:W3:Y:S04]  /*7a8d0*/  LDL.LU R12, [R1+0x660] ;  /* 0x00066000010c7983 */ /* 0x001ee80000300800 */
[----:B------:R-:W3:Y:S04]  /*7a8e0*/  LDL.LU R13, [R1+0x664] ;  /* 0x00066400010d7983 */ /* 0x000ee80000300800 */
[----:B------:R-:W3:Y:S04]  /*7a8f0*/  LDL.LU R14, [R1+0x668] ;  /* 0x00066800010e7983 */ /* 0x000ee80000300800 */
[----:B------:R-:W3:Y:S04]  /*7a900*/  LDL.LU R15, [R1+0x66c] ;  /* 0x00066c00010f7983 */ /* 0x000ee80000300800 */
[----:B------:R-:W2:Y:S01]  /*7a910*/  LDL.LU.64 R20, [R1+0xb0] ;  /* 0x0000b00001147983 */ /* 0x000ea20000300a00 */
[C---:B---3--:R-:W-:Y:S03]  /*7a920*/  HMMA.16816.F32 R16, R4.reuse, R18, R12 ;  /* 0x000000120410723c */ /* 0x048fe6000000180c */
[----:B--2---:R0:W-:Y:S04]  /*7a930*/  STL.64 [R1+0x39e0], R20 ;  /* 0x0039e01401007387 */ /* 0x0041e80000100a00 */
[----:B0-----:R-:W2:Y:S04]  /*7a940*/  LDL.64 R20, [R1+0x180] ;  /* 0x0001800001147983 */ /* 0x001ea80000100a00 */
[----:B----4-:R-:W-:Y:S04]  /*7a950*/  STL [R1+0x31f0], R11 ;  /* 0x0031f00b01007387 */ /* 0x010fe80000100800 */
[----:B------:R-:W-:Y:S04]  /*7a960*/  STL [R1+0x29d8], R2 ;  /* 0x0029d80201007387 */ /* 0x000fe80000100800 */
[----:B------:R-:W-:Y:S04]  /*7a970*/  STL.64 [R1+0x29b0], R26 ;  /* 0x0029b01a01007387 */ /* 0x000fe80000100a00 */
[----:B------:R0:W-:Y:S04]  /*7a980*/  STL.64 [R1+0x29a8], R24 ;  /* 0x0029a81801007387 */ /* 0x0001e80000100a00 */
[----:B0-----:R-:W3:Y:S04]  /*7a990*/  LDL.64 R24, [R1+0x170] ;  /* 0x0001700001187983 */ /* 0x001ee80000100a00 */
[----:B------:R-:W-:Y:S04]  /*7a9a0*/  STL [R1+0x2840], R0 ;  /* 0x0028400001007387 */ /* 0x000fe80000100800 */
        /* <DEDUP_REMOVED lines=20> */
[----:B------:R-:W-:Y:S01]  /*7aaf0*/  STL.64 [R1+0x980], R16 ;  /* 0x0009801001007387 */ /* 0x000fe20000100a00 */
[----:B------:R-:W-:-:S03]  /*7ab00*/  IMAD.MOV.U32 R11, RZ, RZ, R19 ;  /* 0x000000ffff0b7224 */ /* 0x000fc600078e0013 */
[----:B------:R0:W-:Y:S04]  /*7ab10*/  STL [R1+0x988], R18 ;  /* 0x0009881201007387 */ /* 0x0001e80000100800 */
[----:B0-----:R-:W4:Y:S04]  /*7ab20*/  LDL.LU.64 R18, [R1+0x3a68] ;  /* 0x003a680001127983 */ /* 0x001f280000300a00 */
[----:B------:R-:W-:Y:S04]  /*7ab30*/  STL [R1+0x39f0], R11 ;  /* 0x0039f00b01007387 */ /* 0x000fe80000100800 */
[----:B------:R0:W-:Y:S04]  /*7ab40*/  STL.64 [R1+0x39e8], R8 ;  /* 0x0039e80801007387 */ /* 0x0001e80000100a00 */
[----:B0-----:R-:W2:Y:S04]  /*7ab50*/  LDL.LU.64 R8, [R1+0xa0] ;  /* 0x0000a00001087983 */ /* 0x001ea80000300a00 */
[----:B------:R-:W2:Y:S01]  /*7ab60*/  LDL.LU.64 R10, [R1+0xa8] ;  /* 0x0000a800010a7983 */ /* 0x000ea20000300a00 */
        /* <DEDUP_REMOVED lines=14> */
[----:B------:R-:W4:Y:S04]  /*7ac50*/  LDL.LU.64 R12, [R1+0x3a28] ;  /* 0x003a2800010c7983 */ /* 0x000f280000300a00 */
[----:B------:R-:W2:Y:S04]  /*7ac60*/  LDL.LU.64 R18, [R1+0x3a20] ;  /* 0x003a200001127983 */ /* 0x000ea80000300a00 */
[----:B------:R-:W2:Y:S05]  /*7ac70*/  LDL.LU.64 R16, [R1+0x3a18] ;  /* 0x003a180001107983 */ /* 0x000eaa0000300a00 */
[----:B------:R0:W-:Y:S04]  /*7ac80*/  STL.64 [R1+0x930], R4 ;  /* 0x0009300401007387 */ /* 0x0001e80000100a00 */
[----:B------:R-:W-:Y:S04]  /*7ac90*/  STL.64 [R1+0x938], R6 ;  /* 0x0009380601007387 */ /* 0x000fe80000100a00 */
[----:B0-----:R-:W2:Y:S04]  /*7aca0*/  LDL.LU R4, [R1+0xc0] ;  /* 0x0000c00001047983 */ /* 0x001ea80000300800 */
[----:B------:R-:W2:Y:S04]  /*7acb0*/  LDL.LU R5, [R1+0xc4] ;  /* 0x0000c40001057983 */ /* 0x000ea80000300800 */
[----:B--2---:R0:W-:Y:S04]  /*7acc0*/  STL.64 [R1+0x3940], R4 ;  /* 0x0039400401007387 */ /* 0x0041e80000100a00 */
[----:B0-----:R-:W2:Y:S02]  /*7acd0*/  LDL.64 R4, [R1+0x1a0] ;  /* 0x0001a00001047983 */ /* 0x001ea40000100a00 */
[----:B--2---:R-:W-:-:S15]  /*7ace0*/  HMMA.16816.F32 R16, R8, R4, R16 ;  /* 0x000000040810723c */ /* 0x004fde0000001810 */
[----:B------:R-:W-:-:S04]  /*7acf0*/  NOP ;  /* 0x0000000000007918 */ /* 0x000fc80000000000 */
[----:B------:R-:W-:Y:S04]  /*7ad00*/  STL.64 [R1+0x920], R16 ;  /* 0x0009201001007387 */ /* 0x000fe80000100a00 */
[----:B------:R0:W-:Y:S04]  /*7ad10*/  STL.64 [R1+0x928], R18 ;  /* 0x0009281201007387 */ /* 0x0001e80000100a00 */
[----:B0-----:R-:W2:Y:S04]  /*7ad20*/  LDL.LU R18, [R1+0x3a10] ;  /* 0x003a100001127983 */ /* 0x001ea80000300800 */
[----:B------:R-:W4:Y:S01]  /*7ad30*/  LDL.LU.64 R16, [R1+0x3a08] ;  /* 0x003a080001107983 */ /* 0x000f220000300a00 */
[----:B------:R-:W-:-:S02]  /*7ad40*/  IMAD.MOV.U32 R2, RZ, RZ, R4 ;  /* 0x000000ffff027224 */ /* 0x000fc400078e0004 */
[----:B------:R-:W-:Y:S01]  /*7ad50*/  IMAD.MOV.U32 R0, RZ, RZ, R5 ;  /* 0x000000ffff007224 */ /* 0x000fe200078e0005 */
[----:B------:R-:W3:Y:S04]  /*7ad60*/  LDL.LU R4, [R1+0x5c0] ;  /* 0x0005c00001047983 */ /* 0x000ee80000300800 */
        /* <DEDUP_REMOVED lines=8> */
[----:B------:R-:W4:Y:S01]  /*7adf0*/  LDL.LU.64 R12, [R1+0x39f8] ;  /* 0x0039f800010c7983 */ /* 0x000f220000300a00 */
[----:B------:R-:W-:-:S02]  /*7ae00*/  IMAD.MOV.U32 R26, RZ, RZ, R8 ;  /* 0x000000ffff1a7224 */ /* 0x000fc400078e0008 */
[----:B------:R-:W-:Y:S01]  /*7ae10*/  IMAD.MOV.U32 R19, RZ, RZ, R9 ;  /* 0x000000ffff137224 */ /* 0x000fe200078e0009 */
[----:B--2---:R0:W-:Y:S04]  /*7ae20*/  STL [R1+0x3900], R18 ;  /* 0x0039001201007387 */ /* 0x0041e80000100800 */
[----:B------:R1:W-:Y:S01]  /*7ae30*/  STL.64 [R1+0x38f8], R16 ;  /* 0x0038f81001007387 */ /* 0x0003e20000100a00 */
[----:B------:R-:W-:Y:S01]  /*7ae40*/  MOV R3, R21 ;  /* 0x0000001500037202 */ /* 0x000fe20000000f00 */
[----:B0-----:R-:W-:Y:S02]  /*7ae50*/  IMAD.MOV.U32 R18, RZ, RZ, R10 ;  /* 0x000000ffff127224 */ /* 0x001fe400078e000a */
[----:B-1----:R-:W-:Y:S01]  /*7ae60*/  IMAD.MOV.U32 R17, RZ, RZ, R11 ;  /* 0x000000ffff117224 */ /* 0x002fe200078e000b */
[----:B----4-:R-:W-:Y:S01]  /*7ae70*/  HMMA.16816.F32 R12, R8, R20, R12 ;  /* 0x00000014080c723c */ /* 0x010fe2000000180c */
[----:B------:R-:W2:Y:S04]  /*7ae80*/  LDL.LU R11, [R1+0x39f0] ;  /* 0x0039f000010b7983 */ /* 0x000ea80000300800 */
[----:B------:R-:W4:Y:S01]  /*7ae90*/  LDL.LU.64 R8, [R1+0x39e8] ;  /* 0x0039e80001087983 */ /* 0x000f220000300a00 */
[----:B------:R-:W-:-:S13]  /*7aea0*/  IMAD.MOV.U32 R16, RZ, RZ, R20 ;  /* 0x000000ffff107224 */ /* 0x000fda00078e0014 */
[----:B------:R-:W-:Y:S01]  /*7aeb0*/  STL [R1+0x904], R13 ;  /* 0x0009040d01007387 */ /* 0x000fe20000100800 */
[----:B------:R-:W-:-:S03]  /*7aec0*/  IMAD.MOV.U32 R10, RZ, RZ, R12 ;  /* 0x000000ffff0a7224 */ /* 0x000fc600078e000c */
[----:B------:R-:W-:Y:S04]  /*7aed0*/  STL.64 [R1+0x908], R14 ;  /* 0x0009080e01007387 */ /* 0x000fe80000100a00 */
[----:B------:R-:W3:Y:S04]  /*7aee0*/  LDL.LU R20, [R1+0x5b0] ;  /* 0x0005b00001147983 */ /* 0x000ee80000300800 */
[----:B------:R-:W3:Y:S04]  /*7aef0*/  LDL.LU R21, [R1+0x5b4] ;  /* 0x0005b40001157983 */ /* 0x000ee80000300800 */
[----:B------:R-:W3:Y:S04]  /*7af00*/  LDL.LU R22, [R1+0x5b8] ;  /* 0x0005b80001167983 */ /* 0x000ee80000300800 */
[----:B------:R-:W3:Y:S04]  /*7af10*/  LDL.LU R23, [R1+0x5bc] ;  /* 0x0005bc0001177983 */ /* 0x000ee80000300800 */
[----:B--2---:R-:W-:Y:S04]  /*7af20*/  STL.64 [R1+0x39a0], R10 ;  /* 0x0039a00a01007387 */ /* 0x004fe80000100a00 */
[----:B----4-:R0:W-:Y:S04]  /*7af30*/  STL.64 [R1+0x3998], R8 ;  /* 0x0039980801007387 */ /* 0x0101e80000100a00 */
        /* <DEDUP_REMOVED lines=9> */
[----:B------:R-:W4:Y:S01]  /*7afd0*/  LDL.LU R14, [R1+0x68] ;  /* 0x00006800010e7983 */ /* 0x000f220000300800 */
[----:B------:R-:W-:-:S05]  /*7afe0*/  IMAD.MOV.U32 R15, RZ, RZ, R28 ;  /* 0x000000ffff0f7224 */ /* 0x000fca00078e001c */
[----:B----4-:R0:W-:Y:S04]  /*7aff0*/  STL.64 [R1+0x3920], R14 ;  /* 0x0039200e01007387 */ /* 0x0101e80000100a00 */
[----:B--2---:R1:W-:Y:S01]  /*7b000*/  STL.64 [R1+0x3918], R12 ;  /* 0x0039180c01007387 */ /* 0x0043e20000100a00 */
[----:B0-----:R-:W-:Y:S02]  /*7b010*/  IMAD.MOV.U32 R14, RZ, RZ, R18 ;  /* 0x000000ffff0e7224 */ /* 0x001fe400078e0012 */
[----:B------:R-:W-:Y:S02]  /*7b020*/  IMAD.MOV.U32 R15, RZ, RZ, R17 ;  /* 0x000000ffff0f7224 */ /* 0x000fe400078e0011 */
[----:B-1----:R-:W-:Y:S02]  /*7b030*/  IMAD.MOV.U32 R12, RZ, RZ, R26 ;  /* 0x000000ffff0c7224 */ /* 0x002fe400078e001a */
[----:B------:R-:W-:-:S07]  /*7b040*/  IMAD.MOV.U32 R13, RZ, RZ, R19 ;  /* 0x000000ffff0d7224 */ /* 0x000fce00078e0013 */
[----:B---3--:R-:W-:-:S15]  /*7b050*/  HMMA.16816.F32 R4, R12, R24, R4 ;  /* 0x000000180c04723c */ /* 0x008fde0000001804 */
[----:B------:R-:W-:-:S04]  /*7b060*/  NOP ;  /* 0x0000000000007918 */ /* 0x000fc80000000000 */
[----:B------:R0:W-:Y:S01]  /*7b070*/  STL.64 [R1+0x8e0], R4 ;  /* 0x0008e00401007387 */ /* 0x0001e20000100a00 */
[----:B------:R-:W-:-:S03]  /*7b080*/  IMAD.MOV.U32 R28, RZ, RZ, R7 ;  /* 0x000000ffff1c7224 */ /* 0x000fc600078e0007 */
[----:B------:R-:W-:Y:S04]  /*7b090*/  STL [R1+0x8e8], R6 ;  /* 0x0008e80601007387 */ /* 0x000fe80000100800 */
[----:B0-----:R-:W2:Y:S04]  /*7b0a0*/  LDL R4, [R1+0xd0] ;  /* 0x0000d00001047983 */ /* 0x001ea80000100800 */
[----:B------:R-:W2:Y:S04]  /*7b0b0*/  LDL R5, [R1+0xd4] ;  /* 0x0000d40001057983 */ /* 0x000ea80000100800 */
[----:B--2---:R0:W-:Y:S04]  /*7b0c0*/  STL.64 [R1+0x3958], R4 ;  /* 0x0039580401007387 */ /* 0x0041e80000100a00 */
[----:B0-----:R-:W2:Y:S04]  /*7b0d0*/  LDL.64 R4, [R1+0x160] ;  /* 0x0001600001047983 */ /* 0x001ea80000100a00 */
[----:B------:R0:W-:Y:S04]  /*7b0e0*/  STL.64 [R1+0x38d8], R24 ;  /* 0x0038d81801007387 */ /* 0x0001e80000100a00 */
[----:B0-----:R-:W3:Y:S04]  /*7b0f0*/  LDL.LU R24, [R1+0x5a0] ;  /* 0x0005a00001187983 */ /* 0x001ee80000300800 */
[----:B------:R-:W3:Y:S04]  /*7b100*/  LDL.LU R25, [R1+0x5a4] ;  /* 0x0005a40001197983 */ /* 0x000ee80000300800 */
[----:B------:R-:W3:Y:S04]  /*7b110*/  LDL.LU R26, [R1+0x5a8] ;  /* 0x0005a800011a7983 */ /* 0x000ee80000300800 */
[----:B------:R-:W3:Y:S04]  /*7b120*/  LDL.LU R27, [R1+0x5ac] ;  /* 0x0005ac00011b7983 */ /* 0x000ee80000300800 */
[----:B------:R-:W-:Y:S01]  /*7b130*/  STL [R1+0x31a8], R28 ;  /* 0x0031a81c01007387 */ /* 0x000fe20000100800 */
[----:B--2---:R-:W-:Y:S01]  /*7b140*/  HMMA.16816.F32 R20, R12, R4, R20 ;  /* 0x000000040c14723c */ /* 0x004fe20000001814 */
[----:B------:R-:W-:-:S02]  /*7b150*/  IMAD.MOV.U32 R18, RZ, RZ, R4 ;  /* 0x000000ffff127224 */ /* 0x000fc400078e0004 */
[----:B------:R-:W-:-:S15]  /*7b160*/  IMAD.MOV.U32 R17, RZ, RZ, R5 ;  /* 0x000000ffff117224 */ /* 0x000fde00078e0005 */
[----:B------:R-:W-:Y:S01]  /*7b170*/  NOP ;  /* 0x0000000000007918 */ /* 0x000fe20000000000 */
[----:B------:R0:W-:Y:S04]  /*7b180*/  STL.64 [R1+0x8d0], R20 ;  /* 0x0008d01401007387 */ /* 0x0001e80000100a00 */
[----:B------:R1:W-:Y:S04]  /*7b190*/  STL.64 [R1+0x8d8], R22 ;  /* 0x0008d81601007387 */ /* 0x0003e80000100a00 */
[----:B0-----:R-:W2:Y:S04]  /*7b1a0*/  LDL.LU.64 R20, [R1+0x39e0] ;  /* 0x0039e00001147983 */ /* 0x001ea80000300a00 */
[----:B------:R-:W4:Y:S04]  /*7b1b0*/  LDL R4, [R1+0xe0] ;  /* 0x0000e00001047983 */ /* 0x000f280000100800 */
[----:B------:R-:W4:Y:S01]  /*7b1c0*/  LDL R5, [R1+0xe4] ;  /* 0x0000e40001057983 */ /* 0x000f220000100800 */
[----:B-1----:R-:W-:Y:S01]  /*7b1d0*/  MOV R22, R8 ;  /* 0x0000000800167202 */ /* 0x002fe20000000f00 */
[----:B------:R-:W-:-:S02]  /*7b1e0*/  IMAD.MOV.U32 R19, RZ, RZ, R9 ;  /* 0x000000ffff137224 */ /* 0x000fc400078e0009 */
[----:B----4-:R3:W-:Y:S02]  /*7b1f0*/  STL.64 [R1+0x3970], R4 ;  /* 0x0039700401007387 */ /* 0x0107e40000100a00 */
[----:B---3--:R-:W-:-:S15]  /*7b200*/  HMMA.16816.F32 R4, R12, R8, R24 ;  /* 0x000000080c04723c */ /* 0x008fde0000001818 */
[----:B------:R-:W-:-:S04]  /*7b210*/  NOP ;  /* 0x0000000000007918 */ /* 0x000fc80000000000 */
[----:B------:R0:W-:Y:S04]  /*7b220*/  STL.64 [R1+0x8c0], R4 ;  /* 0x0008c00401007387 */ /* 0x0001e80000100a00 */
[----:B------:R-:W-:Y:S04]  /*7b230*/  STL.64 [R1+0x8c8], R6 ;  /* 0x0008c80601007387 */ /* 0x000fe80000100a00 */
[----:B------:R-:W-:Y:S04]  /*7b240*/  STL [R1+0x39d8], R22 ;  /* 0x0039d81601007387 */ /* 0x000fe80000100800 */
[----:B--2---:R-:W-:Y:S04]  /*7b250*/  STL.64 [R1+0x39d0], R20 ;  /* 0x0039d01401007387 */ /* 0x004fe80000100a00 */
[----:B0-----:R-:W2:Y:S04]  /*7b260*/  LDL R4, [R1+0xf0] ;  /* 0x0000f00001047983 */ /* 0x001ea80000100800 */
[----:B------:R-:W2:Y:S04]  /*7b270*/  LDL R5, [R1+0xf4] ;  /* 0x0000f40001057983 */ /* 0x000ea80000100800 */
[----:B--2---:R-:W-:Y:S04]  /*7b280*/  STL.64 [R1+0x3988], R4 ;  /* 0x0039880401007387 */ /* 0x004fe80000100a00 */
[----:B------:R-:W-:Y:S04]  /*7b290*/  STL.64 [R1+0x3938], R18 ;  /* 0x0039381201007387 */ /* 0x000fe80000100a00 */
[----:B------:R0:W-:Y:S04]  /*7b2a0*/  STL.64 [R1+0x3930], R16 ;  /* 0x0039301001007387 */ /* 0x0001e80000100a00 */
[----:B0-----:R-:W2:Y:S04]  /*7b2b0*/  LDL.LU R16, [R1+0x510] ;  /* 0x0005100001107983 */ /* 0x001ea80000300800 */
[----:B------:R-:W2:Y:S04]  /*7b2c0*/  LDL.LU R17, [R1+0x514] ;  /* 0x0005140001117983 */ /* 0x000ea80000300800 */
[----:B------:R-:W3:Y:S04]  /*7b2d0*/  LDL.LU R18, [R1+0x518] ;  /* 0x0005180001127983 */ /* 0x000ee80000300800 */
[----:B------:R-:W3:Y:S04]  /*7b2e0*/  LDL.LU R19, [R1+0x51c] ;  /* 0x00051c0001137983 */ /* 0x000ee80000300800 */
[----:B------:R-:W4:Y:S04]  /*7b2f0*/  LDL.64 R8, [R1+0x120] ;  /* 0x0001200001087983 */ /* 0x000f280000100a00 */
[----:B----4-:R0:W-:Y:S04]  /*7b300*/  STL.64 [R1+0x39b8], R8 ;  /* 0x0039b80801007387 */ /* 0x0101e80000100a00 */
[----:B------:R-:W4:Y:S04]  /*7b310*/  LDL.64 R4, [R1+0x100] ;  /* 0x0001000001047983 */ /* 0x000f280000100a00 */
[----:B0-----:R-:W2:Y:S04]  /*7b320*/  LDL.64 R8, [R1+0x130] ;  /* 0x0001300001087983 */ /* 0x001ea80000100a00 */
[----:B----4-:R0:W-:Y:S04]  /*7b330*/  STL.64 [R1+0x3990], R4 ;  /* 0x0039900401007387 */ /* 0x0101e80000100a00 */
[----:B0-----:R-:W4:Y:S04]  /*7b340*/  LDL.LU R4, [R1+0x560] ;  /* 0x0005600001047983 */ /* 0x001f280000300800 */
[----:B------:R-:W4:Y:S04]  /*7b350*/  LDL.LU R5, [R1+0x564] ;  /* 0x0005640001057983 */ /* 0x000f280000300800 */
[----:B------:R-:W2:Y:S04]  /*7b360*/  LDL.LU R6, [R1+0x568] ;  /* 0x0005680001067983 */ /* 0x000ea80000300800 */
[----:B------:R-:W2:Y:S04]  /*7b370*/  LDL.LU R7, [R1+0x56c] ;  /* 0x00056c0001077983 */ /* 0x000ea80000300800 */
[----:B------:R-:W3:Y:S04]  /*7b380*/  LDL.LU R24, [R1+0x590] ;  /* 0x0005900001187983 */ /* 0x000ee80000300800 */
[----:B------:R-:W3:Y:S04]  /*7b390*/  LDL.LU R25, [R1+0x594] ;  /* 0x0005940001197983 */ /* 0x000ee80000300800 */
[----:B------:R-:W3:Y:S04]  /*7b3a0*/  LDL.LU R26, [R1+0x598] ;  /* 0x00059800011a7983 */ /* 0x000ee80000300800 */
[----:B------:R-:W3:Y:S04]  /*7b3b0*/  LDL.LU R27, [R1+0x59c] ;  /* 0x00059c00011b7983 */ /* 0x000ee80000300800 */
[----:B------:R-:W3:Y:S04]  /*7b3c0*/  LDL.64 R20, [R1+0x140] ;  /* 0x0001400001147983 */ /* 0x000ee80000100a00 */
        /* <DEDUP_REMOVED lines=18> */
[C---:B------:R-:W-:Y:S03]  /*7b4f0*/  HMMA.16816.F32 R24, R12.reuse, R20, R24 ;  /* 0x000000140c18723c */ /* 0x040fe60000001818 */
[----:B----4-:R-:W-:Y:S04]  /*7b500*/  STL.64 [R1+0x3968], R18 ;  /* 0x0039681201007387 */ /* 0x010fe80000100a00 */
[----:B---3--:R0:W-:Y:S04]  /*7b510*/  STL.64 [R1+0x3960], R16 ;  /* 0x0039601001007387 */ /* 0x0081e80000100a00 */
[----:B0-----:R-:W3:Y:S04]  /*7b520*/  LDL.LU R16, [R1+0x530] ;  /* 0x0005300001107983 */ /* 0x001ee80000300800 */
[----:B------:R-:W3:Y:S04]  /*7b530*/  LDL.LU R17, [R1+0x534] ;  /* 0x0005340001117983 */ /* 0x000ee80000300800 */
[----:B------:R-:W4:Y:S04]  /*7b540*/  LDL.LU R18, [R1+0x538] ;  /* 0x0005380001127983 */ /* 0x000f280000300800 */
[----:B------:R-:W4:Y:S01]  /*7b550*/  LDL.LU R19, [R1+0x53c] ;  /* 0x00053c0001137983 */ /* 0x000f220000300800 */
[----:B--2---:R-:W-:Y:S01]  /*7b560*/  HMMA.16816.F32 R4, R12, R8, R4 ;  /* 0x000000080c04723c */ /* 0x004fe20000001804 */
[----:B------:R-:W-:-:S02]  /*7b570*/  IMAD.MOV.U32 R23, RZ, RZ, R21 ;  /* 0x000000ffff177224 */ /* 0x000fc400078e0015 */
[----:B----4-:R-:W-:Y:S04]  /*7b580*/  STL.64 [R1+0x3980], R18 ;  /* 0x0039801201007387 */ /* 0x010fe80000100a00 */
[----:B---3--:R0:W-:Y:S04]  /*7b590*/  STL.64 [R1+0x3978], R16 ;  /* 0x0039781001007387 */ /* 0x0081e80000100a00 */
[----:B0-----:R-:W2:Y:S04]  /*7b5a0*/  LDL.LU R16, [R1+0x540] ;  /* 0x0005400001107983 */ /* 0x001ea80000300800 */
[----:B------:R-:W2:Y:S04]  /*7b5b0*/  LDL.LU R17, [R1+0x544] ;  /* 0x0005440001117983 */ /* 0x000ea80000300800 */
[----:B------:R-:W2:Y:S04]  /*7b5c0*/  LDL.LU R18, [R1+0x548] ;  /* 0x0005480001127983 */ /* 0x000ea80000300800 */
[----:B------:R-:W2:Y:S04]  /*7b5d0*/  LDL.LU R19, [R1+0x54c] ;  /* 0x00054c0001137983 */ /* 0x000ea80000300800 */
[----:B------:R0:W-:Y:S04]  /*7b5e0*/  STL.64 [R1+0x8b0], R24 ;  /* 0x0008b01801007387 */ /* 0x0001e80000100a00 */
[----:B------:R1:W-:Y:S04]  /*7b5f0*/  STL.64 [R1+0x8b8], R26 ;  /* 0x0008b81a01007387 */ /* 0x0003e80000100a00 */
[----:B------:R-:W3:Y:S01]  /*7b600*/  LDL.LU R22, [R1+0x39d8] ;  /* 0x0039d80001167983 */ /* 0x000ee20000300800 */
[----:B0-----:R-:W-:-:S03]  /*7b610*/  IMAD.MOV.U32 R24, RZ, RZ, R20 ;  /* 0x000000ffff187224 */ /* 0x001fc600078e0014 */
[----:B------:R-:W4:Y:S01]  /*7b620*/  LDL.LU.64 R20, [R1+0x39d0] ;  /* 0x0039d00001147983 */ /* 0x000f220000300a00 */
[----:B------:R-:W-:-:S03]  /*7b630*/  IMAD.MOV.U32 R25, RZ, RZ, R9 ;  /* 0x000000ffff197224 */ /* 0x000fc600078e0009 */
[----:B------:R-:W-:Y:S01]  /*7b640*/  STL.64 [R1+0x8a0], R4 ;  /* 0x0008a00401007387 */ /* 0x000fe20000100a00 */
[----:B-1----:R-:W-:-:S03]  /*7b650*/  IMAD.MOV.U32 R26, RZ, RZ, R8 ;  /* 0x000000ffff1a7224 */ /* 0x002fc600078e0008 */
        /* <DEDUP_REMOVED lines=13> */
[----:B------:R-:W2:Y:S02]  /*7b730*/  LDL.LU.64 R8, [R1+0x3998] ;  /* 0x0039980001087983 */ /* 0x000ea40000300a00 */
[----:B--2---:R-:W-:-:S15]  /*7b740*/  HMMA.16816.F32 R4, R12, R8, R4 ;  /* 0x000000080c04723c */ /* 0x004fde0000001804 */
[----:B------:R-:W-:-:S04]  /*7b750*/  NOP ;  /* 0x0000000000007918 */ /* 0x000fc80000000000 */
[----:B------:R0:W-:Y:S04]  /*7b760*/  STL.64 [R1+0x880], R4 ;  /* 0x0008800401007387 */ /* 0x0001e80000100a00 */
[----:B------:R-:W-:Y:S04]  /*7b770*/  STL.64 [R1+0x888], R6 ;  /* 0x0008880601007387 */ /* 0x000fe80000100a00 */
[----:B0-----:R-:W2:Y:S04]  /*7b780*/  LDL.LU.64 R4, [R1+0x3990] ;  /* 0x0039900001047983 */ /* 0x001ea80000300a00 */
[----:B------:R-:W-:Y:S04]  /*7b790*/  STL.64 [R1+0x3858], R10 ;  /* 0x0038580a01007387 */ /* 0x000fe80000100a00 */
[----:B------:R0:W-:Y:S04]  /*7b7a0*/  STL.64 [R1+0x3850], R8 ;  /* 0x0038500801007387 */ /* 0x0001e80000100a00 */
[----:B0-----:R-:W2:Y:S04]  /*7b7b0*/  LDL.LU R8, [R1+0x550] ;  /* 0x0005500001087983 */ /* 0x001ea80000300800 */
[----:B------:R-:W2:Y:S04]  /*7b7c0*/  LDL.LU R9, [R1+0x554] ;  /* 0x0005540001097983 */ /* 0x000ea80000300800 */
[----:B------:R-:W2:Y:S04]  /*7b7d0*/  LDL.LU R10, [R1+0x558] ;  /* 0x00055800010a7983 */ /* 0x000ea80000300800 */
[----:B------:R-:W2:Y:S02]  /*7b7e0*/  LDL.LU R11, [R1+0x55c] ;  /* 0x00055c00010b7983 */ /* 0x000ea40000300800 */
[----:B--2---:R-:W-:-:S15]  /*7b7f0*/  HMMA.16816.F32 R8, R12, R4, R8 ;  /* 0x000000040c08723c */ /* 0x004fde0000001808 */
        /* <DEDUP_REMOVED lines=24> */
[----:B--2---:R-:W-:-:S15]  /*7b980*/  HMMA.16816.F32 R16, R12, R4, R16 ;  /* 0x000000040c10723c */ /* 0x004fde0000001810 */
[----:B------:R-:W-:-:S04]  /*7b990*/  NOP ;  /* 0x0000000000007918 */ /* 0x000fc80000000000 */
[----:B------:R-:W-:Y:S04]  /*7b9a0*/  STL.64 [R1+0x830], R16 ;  /* 0x0008301001007387 */ /* 0x000fe80000100a00 */
[----:B------:R0:W-:Y:S04]  /*7b9b0*/  STL.64 [R1+0x838], R18 ;  /* 0x0008381201007387 */ /* 0x0001e80000100a00 */
[----:B0-----:R-:W2:Y:S04]  /*7b9c0*/  LDL.LU.64 R18, [R1+0x3938] ;  /* 0x0039380001127983 */ /* 0x001ea80000300a00 */
[----:B------:R-:W2:Y:S04]  /*7b9d0*/  LDL.LU.64 R16, [R1+0x3930] ;  /* 0x0039300001107983 */ /* 0x000ea80000300a00 */
[----:B------:R0:W-:Y:S04]  /*7b9e0*/  STL.64 [R1+0x3828], R4 ;  /* 0x0038280401007387 */ /* 0x0001e80000100a00 */
[----:B0-----:R-:W2:Y:S04]  /*7b9f0*/  LDL.LU R4, [R1+0x960] ;  /* 0x0009600001047983 */ /* 0x001ea80000300800 */
[----:B------:R-:W2:Y:S04]  /*7ba00*/  LDL.LU R5, [R1+0x964] ;  /* 0x0009640001057983 */ /* 0x000ea80000300800 */
[----:B------:R-:W2:Y:S04]  /*7ba10*/  LDL.LU R6, [R1+0x968] ;  /* 0x0009680001067983 */ /* 0x000ea80000300800 */
[----:B------:R-:W2:Y:S04]  /*7ba20*/  LDL.LU R7, [R1+0x96c] ;  /* 0x00096c0001077983 */ /* 0x000ea80000300800 */
[----:B--2---:R-:W-:Y:S04]  /*7ba30*/  STL.64 [R1+0x3838], R6 ;  /* 0x0038380601007387 */ /* 0x004fe80000100a00 */
[----:B------:R0:W-:Y:S02]  /*7ba40*/  STL.64 [R1+0x3830], R4 ;  /* 0x0038300401007387 */ /* 0x0001e40000100a00 */
[----:B0-----:R-:W-:Y:S01]  /*7ba50*/  MOV R4, R9 ;  /* 0x0000000900047202 */ /* 0x001fe20000000f00 */
[----:B------:R-:W-:-:S02]  /*7ba60*/  IMAD.MOV.U32 R5, RZ, RZ, R8 ;  /* 0x000000ffff057224 */ /* 0x000fc400078e0008 */
[----:B------:R-:W-:Y:S02]  /*7ba70*/  IMAD.MOV.U32 R8, RZ, RZ, R28 ;  /* 0x000000ffff087224 */ /* 0x000fe400078e001c */
[----:B------:R-:W-:-:S05]  /*7ba80*/  IMAD.MOV.U32 R9, RZ, RZ, R27 ;  /* 0x000000ffff097224 */ /* 0x000fca00078e001b */
        /* <DEDUP_REMOVED lines=18> */
[----:B---3--:R-:W-:Y:S02]  /*7bbb0*/  IMAD.MOV.U32 R8, RZ, RZ, R22 ;  /* 0x000000ffff087224 */ /* 0x008fe400078e0016 */
        /* <DEDUP_REMOVED lines=8> */
[----:B------:R-:W-:Y:S01]  /*7bc40*/  MOV R8, R18 ;  /* 0x0000001200087202 */ /* 0x000fe20000000f00 */
        /* <DEDUP_REMOVED lines=17> */
[----:B------:R-:W-:Y:S04]  /*7bd60*/  STL.64 [R1+0x38e0], R8 ;  /* 0x0038e00801007387 */ /* 0x000fe80000100a00 */
[----:B------:R0:W-:Y:S04]  /*7bd70*/  STL.64 [R1+0x3928], R16 ;  /* 0x0039281001007387 */ /* 0x0001e80000100a00 */
[----:B0-----:R-:W4:Y:S04]  /*7bd80*/  LDL.LU R16, [R1+0x500] ;  /* 0x0005000001107983 */ /* 0x001f280000300800 */
[----:B------:R-:W4:Y:S04]  /*7bd90*/  LDL.LU R17, [R1+0x504] ;  /* 0x0005040001117983 */ /* 0x000f280000300800 */
[----:B------:R-:W4:Y:S04]  /*7bda0*/  LDL.LU R18, [R1+0x508] ;  /* 0x0005080001127983 */ /* 0x000f280000300800 */
[----:B------:R-:W4:Y:S04]  /*7bdb0*/  LDL.LU R19, [R1+0x50c] ;  /* 0x00050c0001137983 */ /* 0x000f280000300800 */
        /* <DEDUP_REMOVED lines=21> */
[----:B----4-:R-:W-:Y:S03]  /*7bf10*/  HMMA.16816.F32 R12, R12, R20, R16 ;  /* 0x000000140c0c723c */ /* 0x010fe60000001810 */
[----:B--2---:R-:W-:Y:S04]  /*7bf20*/  STL.64 [R1+0x38c8], R6 ;  /* 0x0038c80601007387 */ /* 0x004fe80000100a00 */
[----:B---3--:R0:W-:Y:S04]  /*7bf30*/  STL.64 [R1+0x38c0], R4 ;  /* 0x0038c00401007387 */ /* 0x0081e80000100a00 */
        /* <DEDUP_REMOVED lines=8> */
[----:B------:R-:W3:Y:S04]  /*7bfc0*/  LDL.LU.64 R12, [R1+0x3918] ;  /* 0x00391800010c7983 */ /* 0x000ee80000300a00 */
[----:B------:R0:W-:Y:S04]  /*7bfd0*/  STL.64 [R1+0x3818], R20 ;  /* 0x0038181401007387 */ /* 0x0001e80000100a00 */
[----:B0-----:R-:W4:Y:S04]  /*7bfe0*/  LDL.64 R20, [R1+0xd0] ;  /* 0x0000d00001147983 */ /* 0x001f280000100a00 */
[----:B----4-:R0:W-:Y:S04]  /*7bff0*/  STL.64 [R1+0x3820], R20 ;  /* 0x0038201401007387 */ /* 0x0101e80000100a00 */
[----:B0-----:R-:W4:Y:S01]  /*7c000*/  LDL.64 R20, [R1+0xf0] ;  /* 0x0000f00001147983 */ /* 0x001f220000100a00 */
[C---:B---3--:R-:W-:Y:S03]  /*7c010*/  HMMA.16816.F32 R16, R12.reuse, R16, R24 ;  /* 0x000000100c10723c */ /* 0x048fe60000001818 */
[----:B----4-:R0:W-:Y:S04]  /*7c020*/  STL.64 [R1+0x3840], R20 ;  /* 0x0038401401007387 */ /* 0x0101e80000100a00 */
[----:B0-----:R-:W3:Y:S04]  /*7c030*/  LDL.LU R20, [R1+0x940] ;  /* 0x0009400001147983 */ /* 0x001ee80000300800 */
[----:B------:R-:W3:Y:S04]  /*7c040*/  LDL.LU R21, [R1+0x944] ;  /* 0x0009440001157983 */ /* 0x000ee80000300800 */
[----:B------:R-:W3:Y:S04]  /*7c050*/  LDL.LU R22, [R1+0x948] ;  /* 0x0009480001167983 */ /* 0x000ee80000300800 */
[----:B------:R-:W3:Y:S04]  /*7c060*/  LDL.LU R23, [R1+0x94c] ;  /* 0x00094c0001177983 */ /* 0x000ee80000300800 */
[----:B------:R-:W4:Y:S04]  /*7c070*/  LDL.LU.64 R26, [R1+0x3910] ;  /* 0x00391000011a7983 */ /* 0x000f280000300a00 */
[----:B------:R-:W4:Y:S04]  /*7c080*/  LDL.LU.64 R24, [R1+0x3908] ;  /* 0x0039080001187983 */ /* 0x000f280000300a00 */
[----:B------:R-:W-:Y:S04]  /*7c090*/  STL.64 [R1+0x810], R16 ;  /* 0x0008101001007387 */ /* 0x000fe80000100a00 */
[----:B------:R0:W-:Y:S04]  /*7c0a0*/  STL.64 [R1+0x818], R18 ;  /* 0x0008181201007387 */ /* 0x0001e80000100a00 */
[----:B0-----:R-:W2:Y:S04]  /*7c0b0*/  LDL.LU R18, [R1+0x3900] ;  /* 0x0039000001127983 */ /* 0x001ea80000300800 */
[----:B------:R-:W4:Y:S02]  /*7c0c0*/  LDL.LU.64 R16, [R1+0x38f8] ;  /* 0x0038f80001107983 */ /* 0x000f240000300a00 */
[----:B----4-:R-:W-:-:S15]  /*7c0d0*/  HMMA.16816.F32 R24, R12, R16, R24 ;  /* 0x000000100c18723c */ /* 0x010fde0000001818 */
[----:B------:R-:W-:-:S04]  /*7c0e0*/  NOP ;  /* 0x0000000000007918 */ /* 0x000fc80000000000 */
[----:B------:R0:W-:Y:S04]  /*7c0f0*/  STL.64 [R1+0x800], R24 ;  /* 0x0008001801007387 */ /* 0x0001e80000100a00 */
[----:B------:R-:W-:Y:S04]  /*7c100*/  STL.64 [R1+0x808], R26 ;  /* 0x0008081a01007387 */ /* 0x000fe80000100a00 */
[----:B0-----:R-:W4:Y:S04]  /*7c110*/  LDL.LU.64 R24, [R1+0x38f0] ;  /* 0x0038f00001187983 */ /* 0x001f280000300a00 */
[----:B--2---:R-:W-:Y:S04]  /*7c120*/  STL [R1+0x37e8], R18 ;  /* 0x0037e81201007387 */ /* 0x004fe80000100800 */
[----:B------:R0:W-:Y:S04]  /*7c130*/  STL.64 [R1+0x37e0], R16 ;  /* 0x0037e01001007387 */ /* 0x0001e80000100a00 */
[----:B0-----:R-:W2:Y:S04]  /*7c140*/  LDL.LU R16, [R1+0x9c0] ;  /* 0x0009c00001107983 */ /* 0x001ea80000300800 */
[----:B------:R-:W2:Y:S04]  /*7c150*/  LDL.LU R17, [R1+0x9c4] ;  /* 0x0009c40001117983 */ /* 0x000ea80000300800 */
[----:B------:R-:W2:Y:S04]  /*7c160*/  LDL.LU R18, [R1+0x9c8] ;  /* 0x0009c80001127983 */ /* 0x000ea80000300800 */
[----:B------:R-:W2:Y:S01]  /*7c170*/  LDL.LU R19, [R1+0x9cc] ;  /* 0x0009cc0001137983 */ /* 0x000ea20000300800 */
[----:B----4-:R-:W-:Y:S03]  /*7c180*/  HMMA.16816.F32 R24, R12, R24, R8 ;  /* 0x000000180c18723c */ /* 0x010fe60000001808 */
[----:B------:R-:W4:Y:S04]  /*7c190*/  LDL.LU.64 R10, [R1+0x38e8] ;  /* 0x0038e800010a7983 */ /* 0x000f280000300a00 */
[----:B------:R-:W4:-:S12]  /*7c1a0*/  LDL.LU.64 R8, [R1+0x38e0] ;  /* 0x0038e00001087983 */ /* 0x000f180000300a00 */
[----:B------:R0:W-:Y:S04]  /*7c1b0*/  STL.64 [R1+0x7f0], R24 ;  /* 0x0007f01801007387 */ /* 0x0001e80000100a00 */
[----:B------:R-:W-:Y:S04]  /*7c1c0*/  STL.64 [R1+0x7f8], R26 ;  /* 0x0007f81a01007387 */ /* 0x000fe80000100a00 */
[----:B0-----:R-:W4:Y:S02]  /*7c1d0*/  LDL.LU.64 R24, [R1+0x38d8] ;  /* 0x0038d80001187983 */ /* 0x001f240000300a00 */
[----:B----4-:R-:W-:-:S15]  /*7c1e0*/  HMMA.16816.F32 R8, R12, R24, R8 ;  /* 0x000000180c08723c */ /* 0x010fde0000001808 */
[----:B------:R-:W-:-:S04]  /*7c1f0*/  NOP ;  /* 0x0000000000007918 */ /* 0x000fc80000000000 */
[----:B------:R0:W-:Y:S04]  /*7c200*/  STL.64 [R1+0x7e0], R8 ;  /* 0x0007e00801007387 */ /* 0x0001e80000100a00 */
[----:B------:R-:W-:Y:S04]  /*7c210*/  STL.64 [R1+0x7e8], R10 ;  /* 0x0007e80a01007387 */ /* 0x000fe80000100a00 */
[----:B0-----:R-:W4:Y:S04]  /*7c220*/  LDL.LU.64 R8, [R1+0x38d0] ;  /* 0x0038d00001087983 */ /* 0x001f280000300a00 */
[----:B------:R0:W-:Y:S04]  /*7c230*/  STL.64 [R1+0x37c0], R24 ;  /* 0x0037c01801007387 */ /* 0x0001e80000100a00 */
[----:B0-----:R-:W2:Y:S01]  /*7c240*/  LDL.64 R24, [R1+0xe0] ;  /* 0x0000e00001187983 */ /* 0x001ea20000100a00 */
[----:B----4-:R-:W-:Y:S03]  /*7c250*/  HMMA.16816.F32 R8, R12, R8, R4 ;  /* 0x000000080c08723c */ /* 0x010fe60000001804 */
[----:B------:R-:W4:Y:S04]  /*7c260*/  LDL.LU.64 R6, [R1+0x38c8] ;  /* 0x0038c80001067983 */ /* 0x000f280000300a00 */
[----:B------:R-:W4:-:S12]  /*7c270*/  LDL.LU.64 R4, [R1+0x38c0] ;  /* 0x0038c00001047983 */ /* 0x000f180000300a00 */
        /* <DEDUP_REMOVED lines=27> */
[----:B------:R-:W4:Y:S02]  /*7c430*/  LDL.LU.64 R8, [R1+0x3850] ;  /* 0x0038500001087983 */ /* 0x000f240000300a00 */
[----:B----4-:R-:W-:-:S15]  /*7c440*/  HMMA.16816.F32 R4, R12, R8, R4 ;  /* 0x000000080c04723c */ /* 0x010fde0000001804 */
[----:B------:R-:W-:-:S04]  /*7c450*/  NOP ;  /* 0x0000000000007918 */ /* 0x000fc80000000000 */
[----:B------:R0:W-:Y:S04]  /*7c460*/  STL.64 [R1+0x780], R4 ;  /* 0x0007800401007387 */ /* 0x0001e80000100a00 */
[----:B------:R-:W-:Y:S04]  /*7c470*/  STL.64 [R1+0x788], R6 ;  /* 0x0007880601007387 */ /* 0x000fe80000100a00 */
[----:B0-----:R-:W3:Y:S04]  /*7c480*/  LDL.LU.64 R4, [R1+0x3848] ;  /* 0x0038480001047983 */ /* 0x001ee80000300a00 */
[----:B--2---:R-:W-:Y:S04]  /*7c490*/  STL.64 [R1+0x3758], R10 ;  /* 0x0037580a01007387 */ /* 0x004fe80000100a00 */
[----:B------:R0:W-:Y:S04]  /*7c4a0*/  STL.64 [R1+0x3750], R8 ;  /* 0x0037500801007387 */ /* 0x0001e80000100a00 */
[----:B0-----:R-:W2:Y:S04]  /*7c4b0*/  LDL.LU R8, [R1+0x990] ;  /* 0x0009900001087983 */ /* 0x001ea80000300800 */
[----:B------:R-:W2:Y:S04]  /*7c4c0*/  LDL.LU R9, [R1+0x994] ;  /* 0x0009940001097983 */ /* 0x000ea80000300800 */
[----:B------:R-:W2:Y:S04]  /*7c4d0*/  LDL.LU R10, [R1+0x998] ;  /* 0x00099800010a7983 */ /* 0x000ea80000300800 */
[----:B------:R-:W2:Y:S01]  /*7c4e0*/  LDL.LU R11, [R1+0x99c] ;  /* 0x00099c00010b7983 */ /* 0x000ea20000300800 */
[----:B---3--:R-:W-:Y:S03]  /*7c4f0*/  HMMA.16816.F32 R4, R12, R4, R20 ;  /* 0x000000040c04723c */ /* 0x008fe60000001814 */
[----:B------:R-:W3:-:S15]  /*7c500*/  LDL.LU.64 R20, [R1+0x3840] ;  /* 0x0038400001147983 */ /* 0x000ede0000300a00 */
[----:B------:R-:W-:Y:S01]  /*7c510*/  NOP ;  /* 0x0000000000007918 */ /* 0x000fe20000000000 */
[----:B------:R-:W-:Y:S04]  /*7c520*/  STL.64 [R1+0x770], R4 ;  /* 0x0007700401007387 */ /* 0x000fe80000100a00 */
[----:B------:R0:W-:Y:S04]  /*7c530*/  STL.64 [R1+0x778], R6 ;  /* 0x0007780601007387 */ /* 0x0001e80000100a00 */
[----:B0-----:R-:W3:Y:S04]  /*7c540*/  LDL.LU.64 R6, [R1+0x3838] ;  /* 0x0038380001067983 */ /* 0x001ee80000300a00 */
[----:B------:R-:W3:Y:S02]  /*7c550*/  LDL.LU.64 R4, [R1+0x3830] ;  /* 0x0038300001047983 */ /* 0x000ee40000300a00 */
[----:B---3--:R-:W-:-:S15]  /*7c560*/  HMMA.16816.F32 R4, R12, R20, R4 ;  /* 0x000000140c04723c */ /* 0x008fde0000001804 */
[----:B------:R-:W-:-:S04]  /*7c570*/  NOP ;  /* 0x0000000000007918 */ /* 0x000fc80000000000 */
[----:B------:R0:W-:Y:S04]  /*7c580*/  STL.64 [R1+0x760], R4 ;  /* 0x0007600401007387 */ /* 0x0001e80000100a00 */
[----:B------:R1:W-:Y:S04]  /*7c590*/  STL.64 [R1+0x768], R6 ;  /* 0x0007680601007387 */ /* 0x0003e80000100a00 */
[----:B0-----:R-:W3:Y:S01]  /*7c5a0*/  LDL.LU.64 R4, [R1+0x3828] ;  /* 0x0038280001047983 */ /* 0x001ee20000300a00 */
[----:B-1----:R-:W-:Y:S02]  /*7c5b0*/  IMAD.MOV.U32 R7, RZ, RZ, R20 ;  /* 0x000000ffff077224 */ /* 0x002fe400078e0014 */
[----:B------:R-:W-:-:S02]  /*7c5c0*/  IMAD.MOV.U32 R6, RZ, RZ, R21 ;  /* 0x000000ffff067224 */ /* 0x000fc400078e0015 */
[----:B------:R-:W4:Y:S01]  /*7c5d0*/  LDL.LU.64 R20, [R1+0x3820] ;  /* 0x0038200001147983 */ /* 0x000f220000300a00 */
[----:B--2---:R-:W-:-:S15]  /*7c5e0*/  HMMA.16816.F32 R8, R12, R24, R8 ;  /* 0x000000180c08723c */ /* 0x004fde0000001808 */
[----:B------:R-:W-:-:S04]  /*7c5f0*/  NOP ;  /* 0x0000000000007918 */ /* 0x000fc80000000000 */
[----:B------:R-:W-:Y:S04]  /*7c600*/  STL.64 [R1+0x750], R8 ;  /* 0x0007500801007387 */ /* 0x000fe80000100a00 */
[----:B------:R-:W-:Y:S01]  /*7c610*/  STL.64 [R1+0x758], R10 ;  /* 0x0007580a01007387 */ /* 0x000fe20000100a00 */
[----:B----4-:R-:W-:-:S15]  /*7c620*/  HMMA.16816.F32 R16, R12, R20, R16 ;  /* 0x000000140c10723c */ /* 0x010fde0000001810 */
[----:B------:R-:W-:-:S04]  /*7c630*/  NOP ;  /* 0x0000000000007918 */ /* 0x000fc80000000000 */
[----:B------:R0:W-:Y:S04]  /*7c640*/  STL.64 [R1+0x740], R16 ;  /* 0x0007401001007387 */ /* 0x0001e80000100a00 */
[----:B------:R-:W-:Y:S04]  /*7c650*/  STL.64 [R1+0x748], R18 ;  /* 0x0007481201007387 */ /* 0x000fe80000100a00 */
[----:B0-----:R-:W2:Y:S01]  /*7c660*/  LDL.64 R16, [R1+0x1a0] ;  /* 0x0001a00001107983 */ /* 0x001ea20000100a00 */
[----:B------:R-:W-:Y:S01]  /*7c670*/  MOV R11, R20 ;  /* 0x00000014000b7202 */ /* 0x000fe20000000f00 */
[----:B------:R-:W-:-:S02]  /*7c680*/  IMAD.MOV.U32 R10, RZ, RZ, R21 ;  /* 0x000000ffff0a7224 */ /* 0x000fc400078e0015 */
[----:B------:R-:W-:Y:S02]  /*7c690*/  IMAD.MOV.U32 R9, RZ, RZ, R24 ;  /* 0x000000ffff097224 */ /* 0x000fe400078e0018 */
[----:B------:R-:W-:Y:S01]  /*7c6a0*/  IMAD.MOV.U32 R8, RZ, RZ, R25 ;  /* 0x000000ffff087224 */ /* 0x000fe200078e0019 */
        /* <DEDUP_REMOVED lines=21> */
[----:B------:R-:W-:Y:S04]  /*7c800*/  STL.64 [R1+0x3778], R10 ;  /* 0x0037780a01007387 */ /* 0x000fe80000100a00 */
[----:B------:R0:W-:Y:S04]  /*7c810*/  STL.64 [R1+0x3770], R8 ;  /* 0x0037700801007387 */ /* 0x0001e80000100a00 */
[----:B0-----:R-:W4:Y:S04]  /*7c820*/  LDL.64 R8, [R1+0x140] ;  /* 0x0001400001087983 */ /* 0x001f280000100a00 */
[----:B----4-:R0:W-:Y:S04]  /*7c830*/  STL.64 [R1+0x3790], R8 ;  /* 0x0037900801007387 */ /* 0x0101e80000100a00 */
[----:B0-----:R-:W4:Y:S04]  /*7c840*/  LDL.64 R8, [R1+0x150] ;  /* 0x0001500001087983 */ /* 0x001f280000100a00 */
[----:B----4-:R0:W-:Y:S04]  /*7c850*/  STL.64 [R1+0x37a8], R8 ;  /* 0x0037a80801007387 */ /* 0x0101e80000100a00 */
[----:B0-----:R-:W4:Y:S01]  /*7c860*/  LDL.64 R8, [R1+0x160] ;  /* 0x0001600001087983 */ /* 0x001f220000100a00 */
[C---:B---3--:R-:W-:Y:S03]  /*7c870*/  HMMA.16816.F32 R20, R12.reuse, R4, R20 ;  /* 0x000000040c14723c */ /* 0x048fe60000001814 */
[----:B----4-:R0:W-:Y:S04]  /*7c880*/  STL.64 [R1+0x37b8], R8 ;  /* 0x0037b80801007387 */ /* 0x0101e80000100a00 */
        /* <DEDUP_REMOVED lines=10> */
[----:B------:R0:W-:Y:S04]  /*7c930*/  STL.64 [R1+0x730], R20 ;  /* 0x0007301401007387 */ /* 0x0001e80000100a00 */
[----:B------:R-:W-:Y:S04]  /*7c940*/  STL.64 [R1+0x738], R22 ;  /* 0x0007381601007387 */ /* 0x000fe80000100a00 */
[----:B0-----:R-:W4:Y:S04]  /*7c950*/  LDL.LU.64 R20, [R1+0x3818] ;  /* 0x0038180001147983 */ /* 0x001f280000300a00 */
[----:B------:R-:W-:Y:S01]  /*7c960*/  STL.64 [R1+0x36f8], R4 ;  /* 0x0036f80401007387 */ /* 0x000fe20000100a00 */
[----:B----4-:R-:W-:Y:S03]  /*7c970*/  HMMA.16816.F32 R12, R12, R20, R16 ;  /* 0x000000140c0c723c */ /* 0x010fe60000001810 */
[----:B------:R-:W4:-:S15]  /*7c980*/  LDL.LU.64 R16, [R1+0x3810] ;  /* 0x0038100001107983 */ /* 0x000f1e0000300a00 */
[----:B------:R-:W-:Y:S01]  /*7c990*/  NOP ;  /* 0x0000000000007918 */ /* 0x000fe20000000000 */
[----:B------:R-:W-:Y:S04]  /*7c9a0*/  STL.64 [R1+0x720], R12 ;  /* 0x0007200c01007387 */ /* 0x000fe80000100a00 */
[----:B------:R0:W-:Y:S04]  /*7c9b0*/  STL.64 [R1+0x728], R14 ;  /* 0x0007280e01007387 */ /* 0x0001e80000100a00 */
[----:B0-----:R-:W2:Y:S04]  /*7c9c0*/  LDL.LU.64 R14, [R1+0x3808] ;  /* 0x00380800010e7983 */ /* 0x001ea80000300a00 */
[----:B------:R-:W2:Y:S04]  /*7c9d0*/  LDL.LU.64 R12, [R1+0x3800] ;  /* 0x00380000010c7983 */ /* 0x000ea80000300a00 */
[----:B------:R0:W-:Y:S04]  /*7c9e0*/  STL.64 [R1+0x37b0], R20 ;  /* 0x0037b01401007387 */ /* 0x0001e80000100a00 */
[----:B0-----:R-:W3:Y:S04]  /*7c9f0*/  LDL.LU R20, [R1+0x6d0] ;  /* 0x0006d00001147983 */ /* 0x001ee80000300800 */
[----:B------:R-:W3:Y:S04]  /*7ca00*/  LDL.LU R21, [R1+0x6d4] ;  /* 0x0006d40001157983 */ /* 0x000ee80000300800 */
[----:B------:R-:W3:Y:S04]  /*7ca10*/  LDL.LU R22, [R1+0x6d8] ;  /* 0x0006d80001167983 */ /* 0x000ee80000300800 */
[----:B------:R-:W3:Y:S01]  /*7ca20*/  LDL.LU R23, [R1+0x6dc] ;  /* 0x0006dc0001177983 */ /* 0x000ee20000300800 */
[----:B----4-:R-:W-:-:S02]  /*7ca30*/  IMAD.MOV.U32 R5, RZ, RZ, R16 ;  /* 0x000000ffff057224 */ /* 0x010fc400078e0010 */
        /* <DEDUP_REMOVED lines=8> */
[----:B------:R-:W2:Y:S04]  /*7cac0*/  LDL.LU.64 R16, [R1+0x37e0] ;  /* 0x0037e00001107983 */ /* 0x000ea80000300a00 */
[----:B------:R-:W-:Y:S04]  /*7cad0*/  STL.64 [R1+0x3788], R6 ;  /* 0x0037880601007387 */ /* 0x000fe80000100a00 */
[----:B------:R0:W-:Y:S04]  /*7cae0*/  STL.64 [R1+0x3780], R4 ;  /* 0x0037800401007387 */ /* 0x0001e80000100a00 */
[----:B0-----:R-:W3:Y:S04]  /*7caf0*/  LDL.LU R4, [R1+0x6b0] ;  /* 0x0006b00001047983 */ /* 0x001ee80000300800 */
[----:B------:R-:W3:Y:S04]  /*7cb00*/  LDL.LU R5, [R1+0x6b4] ;  /* 0x0006b40001057983 */ /* 0x000ee80000300800 */
[----:B------:R-:W3:Y:S04]  /*7cb10*/  LDL.LU R6, [R1+0x6b8] ;  /* 0x0006b80001067983 */ /* 0x000ee80000300800 */
[----:B------:R-:W3:Y:S01]  /*7cb20*/  LDL.LU R7, [R1+0x6bc] ;  /* 0x0006bc0001077983 */ /* 0x000ee20000300800 */
[C---:B--2---:R-:W-:Y:S03]  /*7cb30*/  HMMA.16816.F32 R24, R12.reuse, R16, R24 ;  /* 0x000000100c18723c */ /* 0x044fe60000001818 */
[----:B---3--:R-:W-:Y:S04]  /*7cb40*/  STL.64 [R1+0x37a0], R6 ;  /* 0x0037a00601007387 */ /* 0x008fe80000100a00 */
[----:B------:R0:W-:Y:S04]  /*7cb50*/  STL.64 [R1+0x3798], R4 ;  /* 0x0037980401007387 */ /* 0x0001e80000100a00 */
[----:B0-----:R-:W2:Y:S04]  /*7cb60*/  LDL.LU R4, [R1+0x6c0] ;  /* 0x0006c00001047983 */ /* 0x001ea80000300800 */
[----:B------:R-:W2:Y:S04]  /*7cb70*/  LDL.LU R5, [R1+0x6c4] ;  /* 0x0006c40001057983 */ /* 0x000ea80000300800 */
[----:B------:R-:W2:Y:S04]  /*7cb80*/  LDL.LU R6, [R1+0x6c8] ;  /* 0x0006c80001067983 */ /* 0x000ea80000300800 */
[----:B------:R-:W2:Y:S04]  /*7cb90*/  LDL.LU R7, [R1+0x6cc] ;  /* 0x0006cc0001077983 */ /* 0x000ea80000300800 */
[----:B------:R0:W-:Y:S04]  /*7cba0*/  STL.64 [R1+0x700], R24 ;  /* 0x0007001801007387 */ /* 0x0001e80000100a00 */
[----:B------:R-:W-:Y:S04]  /*7cbb0*/  STL.64 [R1+0x708], R26 ;  /* 0x0007081a01007387 */ /* 0x000fe80000100a00 */
[----:B0-----:R-:W3:Y:S02]  /*7cbc0*/  LDL.LU.64 R24, [R1+0x37d8] ;  /* 0x0037d80001187983 */ /* 0x001ee40000300a00 */
[----:B---3--:R-:W-:Y:S01]  /*7cbd0*/  HMMA.16816.F32 R8, R12, R24, R8 ;  /* 0x000000180c08723c */ /* 0x008fe20000001808 */
[----:B------:R-:W-:-:S15]  /*7cbe0*/  IMAD.MOV.U32 R19, RZ, RZ, R25 ;  /* 0x000000ffff137224 */ /* 0x000fde00078e0019 */
[----:B------:R-:W-:-:S03]  /*7cbf0*/  NOP ;  /* 0x0000000000007918 */ /* 0x000fc60000000000 */
[----:B------:R-:W-:Y:S04]  /*7cc00*/  STL.64 [R1+0x6f0], R8 ;  /* 0x0006f00801007387 */ /* 0x000fe80000100a00 */
[----:B------:R0:W-:Y:S04]  /*7cc10*/  STL.64 [R1+0x6f8], R10 ;  /* 0x0006f80a01007387 */ /* 0x0001e80000100a00 */
[----:B0-----:R-:W3:Y:S04]  /*7cc20*/  LDL.LU.64 R10, [R1+0x37d0] ;  /* 0x0037d000010a7983 */ /* 0x001ee80000300a00 */
[----:B------:R-:W3:Y:S04]  /*7cc30*/  LDL.LU.64 R8, [R1+0x37c8] ;  /* 0x0037c80001087983 */ /* 0x000ee80000300a00 */
[----:B------:R-:W3:Y:S04]  /*7cc40*/  LDL.LU.64 R24, [R1+0x37c0] ;  /* 0x0037c00001187983 */ /* 0x000ee80000300a00 */
[----:B----4-:R-:W-:Y:S04]  /*7cc50*/  STL.64 [R1+0x36b8], R18 ;  /* 0x0036b81201007387 */ /* 0x010fe80000100a00 */
[----:B------:R0:W-:Y:S04]  /*7cc60*/  STL.64 [R1+0x36b0], R16 ;  /* 0x0036b01001007387 */ /* 0x0001e80000100a00 */
[----:B0-----:R-:W4:Y:S01]  /*7cc70*/  LDL.64 R16, [R1+0x130] ;  /* 0x0001300001107983 */ /* 0x001f220000100a00 */
[----:B---3--:R-:W-:-:S15]  /*7cc80*/  HMMA.16816.F32 R8, R12, R24, R8 ;  /* 0x000000180c08723c */ /* 0x008fde0000001808 */
[----:B------:R-:W-:-:S04]  /*7cc90*/  NOP ;  /* 0x0000000000007918 */ /* 0x000fc80000000000 */
[----:B------:R0:W-:Y:S04]  /*7cca0*/  STL.64 [R1+0x6e0], R8 ;  /* 0x0006e00801007387 */ /* 0x0001e80000100a00 */
[----:B------:R-:W-:Y:S04]  /*7ccb0*/  STL.64 [R1+0x6e8], R10 ;  /* 0x0006e80a01007387 */ /* 0x000fe80000100a00 */
[----:B0-----:R-:W3:Y:S02]  /*7ccc0*/  LDL.LU.64 R8, [R1+0x37b8] ;  /* 0x0037b80001087983 */ /* 0x001ee40000300a00 */
[----:B---3--:R-:W-:Y:S01]  /*7ccd0*/  HMMA.16816.F32 R20, R12, R8, R20 ;  /* 0x000000080c14723c */ /* 0x008fe20000001814 */
[----:B------:R-:W-:-:S15]  /*7cce0*/  IMAD.MOV.U32 R3, RZ, RZ, R9 ;  /* 0x000000ffff037224 */ /* 0x000fde00078e0009 */
[----:B------:R-:W-:-:S03]  /*7ccf0*/  NOP ;  /* 0x0000000000007918 */ /* 0x000fc60000000000 */
[----:B------:R0:W-:Y:S04]  /*7cd00*/  STL.64 [R1+0x6d0], R20 ;  /* 0x0006d01401007387 */ /* 0x0001e80000100a00 */
[----:B------:R1:W-:Y:S04]  /*7cd10*/  STL.64 [R1+0x6d8], R22 ;  /* 0x0006d81601007387 */ /* 0x0003e80000100a00 */
[----:B0-----:R-:W3:Y:S01]  /*7cd20*/  LDL.LU.64 R20, [R1+0x37b0] ;  /* 0x0037b00001147983 */ /* 0x001ee20000300a00 */
[----:B-1----:R-:W-:-:S03]  /*7cd30*/  IMAD.MOV.U32 R22, RZ, RZ, R8 ;  /* 0x000000ffff167224 */ /* 0x002fc600078e0008 */
        /* <DEDUP_REMOVED lines=19> */
[----:B------:R-:W2:Y:S04]  /*7ce70*/  LDL.LU.64 R10, [R1+0x3778] ;  /* 0x00377800010a7983 */ /* 0x000ea80000300a00 */
[----:B------:R-:W2:Y:S04]  /*7ce80*/  LDL.LU.64 R8, [R1+0x3770] ;  /* 0x0037700001087983 */ /* 0x000ea80000300a00 */
[----:B------:R-:W-:Y:S04]  /*7ce90*/  STL [R1+0x3768], R23 ;  /* 0x0037681701007387 */ /* 0x000fe80000100800 */
[----:B---3--:R0:W-:Y:S04]  /*7cea0*/  STL.64 [R1+0x3760], R20 ;  /* 0x0037601401007387 */ /* 0x0081e80000100a00 */
[----:B0-----:R-:W3:Y:S04]  /*7ceb0*/  LDL.LU R20, [R1+0x6a0] ;  /* 0x0006a00001147983 */ /* 0x001ee80000300800 */
[----:B------:R-:W3:Y:S04]  /*7cec0*/  LDL.LU R21, [R1+0x6a4] ;  /* 0x0006a40001157983 */ /* 0x000ee80000300800 */
[----:B------:R-:W3:Y:S04]  /*7ced0*/  LDL.LU R22, [R1+0x6a8] ;  /* 0x0006a80001167983 */ /* 0x000ee80000300800 */
[----:B------:R-:W3:Y:S01]  /*7cee0*/  LDL.LU R23, [R1+0x6ac] ;  /* 0x0006ac0001177983 */ /* 0x000ee20000300800 */
[----:B----4-:R-:W-:-:S02]  /*7cef0*/  IMAD.MOV.U32 R28, RZ, RZ, R16 ;  /* 0x000000ffff1c7224 */ /* 0x010fc400078e0010 */
[----:B------:R-:W-:Y:S01]  /*7cf00*/  IMAD.MOV.U32 R27, RZ, RZ, R17 ;  /* 0x000000ffff1b7224 */ /* 0x000fe200078e0011 */
[----:B---3--:R-:W-:Y:S01]  /*7cf10*/  HMMA.16816.F32 R20, R12, R16, R20 ;  /* 0x000000100c14723c */ /* 0x008fe20000001814 */
[----:B--2---:R-:W-:Y:S02]  /*7cf20*/  IMAD.MOV.U32 R16, RZ, RZ, R5 ;  /* 0x000000ffff107224 */ /* 0x004fe400078e0005 */
[----:B------:R-:W-:Y:S02]  /*7cf30*/  IMAD.MOV.U32 R17, RZ, RZ, R4 ;  /* 0x000000ffff117224 */ /* 0x000fe400078e0004 */
[----:B------:R-:W-:Y:S02]  /*7cf40*/  IMAD.MOV.U32 R4, RZ, RZ, R11 ;  /* 0x000000ffff047224 */ /* 0x000fe400078e000b */
[----:B------:R-:W-:-:S12]  /*7cf50*/  IMAD.MOV.U32 R5, RZ, RZ, R10 ;  /* 0x000000ffff057224 */ /* 0x000fd800078e000a */
[----:B------:R-:W-:Y:S04]  /*7cf60*/  STL.64 [R1+0x6a0], R20 ;  /* 0x0006a01401007387 */ /* 0x000fe80000100a00 */
[----:B------:R-:W-:Y:S04]  /*7cf70*/  STL.64 [R1+0x6a8], R22 ;  /* 0x0006a81601007387 */ /* 0x000fe80000100a00 */
[----:B------:R-:W-:Y:S04]  /*7cf80*/  STL.64 [R1+0x36e0], R16 ;  /* 0x0036e01001007387 */ /* 0x000fe80000100a00 */
[----:B------:R-:W-:Y:S04]  /*7cf90*/  STL.64 [R1+0x3698], R26 ;  /* 0x0036981a01007387 */ /* 0x000fe80000100a00 */
[----:B------:R0:W-:Y:S04]  /*7cfa0*/  STL.64 [R1+0x3690], R24 ;  /* 0x0036901801007387 */ /* 0x0001e80000100a00 */
[----:B0-----:R-:W2:Y:S04]  /*7cfb0*/  LDL.LU R24, [R1+0x2f0] ;  /* 0x0002f00001187983 */ /* 0x001ea80000300800 */
[----:B------:R-:W2:Y:S04]  /*7cfc0*/  LDL.LU R25, [R1+0x2f4] ;  /* 0x0002f40001197983 */ /* 0x000ea80000300800 */
[----:B------:R-:W3:Y:S04]  /*7cfd0*/  LDL.LU R26, [R1+0x2f8] ;  /* 0x0002f800011a7983 */ /* 0x000ee80000300800 */
[----:B------:R-:W3:Y:S04]  /*7cfe0*/  LDL.LU R27, [R1+0x2fc] ;  /* 0x0002fc00011b7983 */ /* 0x000ee80000300800 */
[----:B------:R0:W-:Y:S04]  /*7cff0*/  STL.64 [R1+0x3710], R4 ;  /* 0x0037100401007387 */ /* 0x0001e80000100a00 */
[----:B------:R-:W4:Y:S04]  /*7d000*/  LDL.LU R16, [R1+0x320] ;  /* 0x0003200001107983 */ /* 0x000f280000300800 */
[----:B------:R-:W4:Y:S04]  /*7d010*/  LDL.LU R17, [R1+0x324] ;  /* 0x0003240001117983 */ /* 0x000f280000300800 */
[----:B------:R-:W2:Y:S04]  /*7d020*/  LDL.LU R18, [R1+0x328] ;  /* 0x0003280001127983 */ /* 0x000ea80000300800 */
[----:B------:R-:W2:Y:S01]  /*7d030*/  LDL.LU R19, [R1+0x32c] ;  /* 0x00032c0001137983 */ /* 0x000ea20000300800 */
[----:B0-----:R-:W-:-:S02]  /*7d040*/  IMAD.MOV.U32 R4, RZ, RZ, R9 ;  /* 0x000000ffff047224 */ /* 0x001fc400078e0009 */
        /* <DEDUP_REMOVED lines=8> */
[----:B------:R-:W-:Y:S01]  /*7d0d0*/  IMAD.MOV.U32 R4, RZ, RZ, R7 ;  /* 0x000000ffff047224 */ /* 0x000fe200078e0007 */
[----:B------:R-:W-:-:S05]  /*7d0e0*/  MOV R5, R6 ;  /* 0x0000000600057202 */ /* 0x000fca0000000f00 */
[----:B------:R-:W-:Y:S04]  /*7d0f0*/  STL.64 [R1+0x3740], R4 ;  /* 0x0037400401007387 */ /* 0x000fe80000100a00 */
        /* <DEDUP_REMOVED lines=11> */
[----:B------:R-:W3:Y:S04]  /*7d1b0*/  LDL.64 R8, [R1+0x120] ;  /* 0x0001200001087983 */ /* 0x000ee80000100a00 */
        /* <DEDUP_REMOVED lines=23> */
[----:B------:R-:W4:Y:S01]  /*7d330*/  LDL.LU R27, [R1+0x30c] ;  /* 0x00030c00011b7983 */ /* 0x000f220000300800 */
[----:B------:R-:W-:-:S03]  /*7d340*/  IMAD.MOV.U32 R29, RZ, RZ, R9 ;  /* 0x000000ffff1d7224 */ /* 0x000fc600078e0009 */
        /* <DEDUP_REMOVED lines=8> */
[----:B0-----:R-:W4:Y:S01]  /*7d3d0*/  LDL.LU R23, [R1+0x3768] ;  /* 0x0037680001177983 */ /* 0x001f220000300800 */
[----:B------:R-:W-:-:S03]  /*7d3e0*/  IMAD.MOV.U32 R22, RZ, RZ, R8 ;  /* 0x000000ffff167224 */ /* 0x000fc600078e0008 */
        /* <DEDUP_REMOVED lines=50> */
[----:B--2---:R-:W-:Y:S03]  /*7d710*/  HMMA.16816.F32 R12, R12, R20, R16 ;  /* 0x000000140c0c723c */ /* 0x004fe60000001810 */
[----:B------:R-:W3:-:S15]  /*7d720*/  LDL.LU.64 R16, [R1+0x36e0] ;  /* 0x0036e00001107983 */ /* 0x000ede0000300a00 */
[----:B------:R-:W-:Y:S01]  /*7d730*/  NOP ;  /* 0x0000000000007918 */ /* 0x000fe20000000000 */
[----:B------:R-:W-:Y:S04]  /*7d740*/  STL.64 [R1+0x620], R12 ;  /* 0x0006200c01007387 */ /* 0x000fe80000100a00 */
[----:B------:R0:W-:Y:S04]  /*7d750*/  STL.64 [R1+0x628], R14 ;  /* 0x0006280e01007387 */ /* 0x0001e80000100a00 */
[----:B0-----:R-:W3:Y:S04]  /*7d760*/  LDL.LU.64 R14, [R1+0x36d8] ;  /* 0x0036d800010e7983 */ /* 0x001ee80000300a00 */
[----:B------:R-:W3:Y:S04]  /*7d770*/  LDL.LU.64 R12, [R1+0x36d0] ;  /* 0x0036d000010c7983 */ /* 0x000ee80000300a00 */
[----:B------:R-:W-:Y:S01]  /*7d780*/  STL.64 [R1+0x35a0], R20 ;  /* 0x0035a01401007387 */ /* 0x000fe20000100a00 */
[----:B---3--:R-:W-:Y:S03]  /*7d790*/  HMMA.16816.F32 R16, R12, R16, R24 ;  /* 0x000000100c10723c */ /* 0x008fe60000001818 */
[----:B------:R-:W2:Y:S04]  /*7d7a0*/  LDL.LU.64 R26, [R1+0x36c8] ;  /* 0x0036c800011a7983 */ /* 0x000ea80000300a00 */
[----:B------:R-:W2:-:S12]  /*7d7b0*/  LDL.LU.64 R24, [R1+0x36c0] ;  /* 0x0036c00001187983 */ /* 0x000e980000300a00 */
[----:B------:R-:W-:Y:S04]  /*7d7c0*/  STL.64 [R1+0x610], R16 ;  /* 0x0006101001007387 */ /* 0x000fe80000100a00 */
[----:B------:R0:W-:Y:S04]  /*7d7d0*/  STL.64 [R1+0x618], R18 ;  /* 0x0006181201007387 */ /* 0x0001e80000100a00 */
[----:B0-----:R-:W3:Y:S04]  /*7d7e0*/  LDL.LU.64 R18, [R1+0x36b8] ;  /* 0x0036b80001127983 */ /* 0x001ee80000300a00 */
[----:B------:R-:W2:Y:S02]  /*7d7f0*/  LDL.LU.64 R16, [R1+0x36b0] ;  /* 0x0036b00001107983 */ /* 0x000ea40000300a00 */
[----:B--2---:R-:W-:-:S15]  /*7d800*/  HMMA.16816.F32 R24, R12, R16, R24 ;  /* 0x000000100c18723c */ /* 0x004fde0000001818 */
[----:B------:R-:W-:-:S04]  /*7d810*/  NOP ;  /* 0x0000000000007918 */ /* 0x000fc80000000000 */
[----:B------:R-:W-:Y:S04]  /*7d820*/  STL.64 [R1+0x600], R24 ;  /* 0x0006001801007387 */ /* 0x000fe80000100a00 */
[----:B------:R0:W-:Y:S04]  /*7d830*/  STL.64 [R1+0x608], R26 ;  /* 0x0006081a01007387 */ /* 0x0001e80000100a00 */
[----:B0-----:R-:W2:Y:S04]  /*7d840*/  LDL.LU.64 R26, [R1+0x36a8] ;  /* 0x0036a800011a7983 */ /* 0x001ea80000300a00 */
[----:B------:R-:W2:Y:S04]  /*7d850*/  LDL.LU.64 R24, [R1+0x36a0] ;  /* 0x0036a00001187983 */ /* 0x000ea80000300a00 */
[----:B---3--:R-:W-:Y:S04]  /*7d860*/  STL [R1+0x3580], R18 ;  /* 0x0035801201007387 */ /* 0x008fe80000100800 */
[----:B------:R0:W-:Y:S04]  /*7d870*/  STL.64 [R1+0x3578], R16 ;  /* 0x0035781001007387 */ /* 0x0001e80000100a00 */
[----:B0-----:R-:W2:Y:S01]  /*7d880*/  LDL R16, [R1+0x180] ;  /* 0x0001800001107983 */ /* 0x001ea20000100800 */
[----:B------:R-:W-:-:S07]  /*7d890*/  IMAD.MOV.U32 R17, RZ, RZ, R19 ;  /* 0x000000ffff117224 */ /* 0x000fce00078e0013 */
[----:B--2---:R-:W-:Y:S01]  /*7d8a0*/  HMMA.16816.F32 R16, R12, R16, R24 ;  /* 0x000000100c10723c */ /* 0x004fe20000001818 */
[----:B------:R-:W2:Y:S04]  /*7d8b0*/  LDL.LU.64 R26, [R1+0x3698] ;  /* 0x00369800011a7983 */ /* 0x000ea80000300a00 */
[----:B------:R-:W3:-:S14]  /*7d8c0*/  LDL.LU.64 R24, [R1+0x3690] ;  /* 0x0036900001187983 */ /* 0x000edc0000300a00 */
[----:B------:R0:W-:Y:S04]  /*7d8d0*/  STL.64 [R1+0x5f0], R16 ;  /* 0x0005f01001007387 */ /* 0x0001e80000100a00 */
[----:B------:R-:W-:Y:S04]  /*7d8e0*/  STL.64 [R1+0x5f8], R18 ;  /* 0x0005f81201007387 */ /* 0x000fe80000100a00 */
[----:B0-----:R-:W2:Y:S01]  /*7d8f0*/  LDL.64 R16, [R1+0x1a0] ;  /* 0x0001a00001107983 */ /* 0x001ea20000100a00 */
[----:B---3--:R-:W-:Y:S03]  /*7d900*/  HMMA.16816.F32 R4, R12, R24, R4 ;  /* 0x000000180c04723c */ /* 0x008fe60000001804 */
[----:B--2---:R0:W-:-:S15]  /*7d910*/  STL.64 [R1+0x3598], R16 ;  /* 0x0035981001007387 */ /* 0x0041de0000100a00 */
[----:B------:R-:W-:Y:S01]  /*7d920*/  NOP ;  /* 0x0000000000007918 */ /* 0x000fe20000000000 */
[----:B------:R-:W-:Y:S04]  /*7d930*/  STL.64 [R1+0x5e0], R4 ;  /* 0x0005e00401007387 */ /* 0x000fe80000100a00 */
[----:B------:R-:W-:Y:S04]  /*7d940*/  STL.64 [R1+0x5e8], R6 ;  /* 0x0005e80601007387 */ /* 0x000fe80000100a00 */
        /* <DEDUP_REMOVED lines=12> */
[----:B0-----:R-:W2:Y:S04]  /*7da10*/  LDL.64 R16, [R1+0xe0] ;  /* 0x0000e00001107983 */ /* 0x001ea80000100a00 */
[----:B--2---:R0:W-:Y:S04]  /*7da20*/  STL.64 [R1+0x35d8], R16 ;  /* 0x0035d81001007387 */ /* 0x0041e80000100a00 */
[----:B0-----:R-:W2:Y:S04]  /*7da30*/  LDL.64 R16, [R1+0xf0] ;  /* 0x0000f00001107983 */ /* 0x001ea80000100a00 */
[----:B--2---:R0:W-:Y:S04]  /*7da40*/  STL.64 [R1+0x35f0], R16 ;  /* 0x0035f01001007387 */ /* 0x0041e80000100a00 */
[----:B------:R-:W2:Y:S01]  /*7da50*/  LDL.LU.64 R4, [R1+0xd0] ;  /* 0x0000d00001047983 */ /* 0x000ea20000300a00 */
[----:B0-----:R-:W-:-:S02]  /*7da60*/  IMAD.MOV.U32 R16, RZ, RZ, R9 ;  /* 0x000000ffff107224 */ /* 0x001fc400078e0009 */
[----:B------:R-:W-:Y:S01]  /*7da70*/  IMAD.MOV.U32 R17, RZ, RZ, R8 ;  /* 0x000000ffff117224 */ /* 0x000fe200078e0008 */
[----:B--2---:R0:W-:Y:S04]  /*7da80*/  STL.64 [R1+0x35d0], R4 ;  /* 0x0035d00401007387 */ /* 0x0041e80000100a00 */
[----:B0-----:R-:W2:Y:S04]  /*7da90*/  LDL.LU R4, [R1+0x250] ;  /* 0x0002500001047983 */ /* 0x001ea80000300800 */
[----:B------:R-:W2:Y:S04]  /*7daa0*/  LDL.LU R5, [R1+0x254] ;  /* 0x0002540001057983 */ /* 0x000ea80000300800 */
[----:B------:R-:W3:Y:S04]  /*7dab0*/  LDL.LU R6, [R1+0x258] ;  /* 0x0002580001067983 */ /* 0x000ee80000300800 */
[----:B------:R-:W3:Y:S04]  /*7dac0*/  LDL.LU R7, [R1+0x25c] ;  /* 0x00025c0001077983 */ /* 0x000ee80000300800 */
        /* <DEDUP_REMOVED lines=9> */
[----:B------:R-:W2:Y:S04]  /*7db60*/  LDL.LU R22, [R1+0x3688] ;  /* 0x0036880001167983 */ /* 0x000ea80000300800 */
        /* <DEDUP_REMOVED lines=8> */
[----:B------:R-:W-:Y:S04]  /*7dbf0*/  STL.64 [R1+0x3638], R16 ;  /* 0x0036381001007387 */ /* 0x000fe80000100a00 */
[----:B------:R0:W-:Y:S02]  /*7dc00*/  STL.64 [R1+0x3648], R8 ;  /* 0x0036480801007387 */ /* 0x0001e40000100a00 */
[----:B0-----:R-:W-:-:S02]  /*7dc10*/  IMAD.MOV.U32 R8, RZ, RZ, R26 ;  /* 0x000000ffff087224 */ /* 0x001fc400078e001a */
[----:B----4-:R-:W-:-:S05]  /*7dc20*/  IMAD.MOV.U32 R9, RZ, RZ, R23 ;  /* 0x000000ffff097224 */ /* 0x010fca00078e0017 */
[----:B------:R0:W-:Y:S04]  /*7dc30*/  STL.64 [R1+0x3660], R8 ;  /* 0x0036600801007387 */ /* 0x0001e80000100a00 */
        /* <DEDUP_REMOVED lines=29> */
[----:B------:R-:W-:-:S07]  /*7de10*/  IMAD.MOV.U32 R9, RZ, RZ, R3 ;  /* 0x000000ffff097224 */ /* 0x000fce00078e0003 */
[----:B--2---:R-:W-:Y:S01]  /*7de20*/  HMMA.16816.F32 R8, R12, R8, R16 ;  /* 0x000000080c08723c */ /* 0x004fe20000001810 */
        /* <DEDUP_REMOVED lines=10> */
[----:B------:R-:W-:Y:S04]  /*7ded0*/  STL.64 [R1+0x3570], R24 ;  /* 0x0035701801007387 */ /* 0x000fe80000100a00 */
[----:B------:R-:W4:Y:S04]  /*7dee0*/  LDL.LU.64 R18, [R1+0x3680] ;  /* 0x0036800001127983 */ /* 0x000f280000300a00 */
        /* <DEDUP_REMOVED lines=8> */
[----:B------:R-:W4:-:S15]  /*7df70*/  LDL.LU.64 R8, [R1+0x3660] ;  /* 0x0036600001087983 */ /* 0x000f1e0000300a00 */
[----:B------:R-:W-:-:S03]  /*7df80*/  NOP ;  /* 0x0000000000007918 */ /* 0x000fc60000000000 */
[----:B------:R0:W-:Y:S04]  /*7df90*/  STL.64 [R1+0x5c0], R24 ;  /* 0x0005c01801007387 */ /* 0x0001e80000100a00 */
[----:B------:R1:W-:Y:S04]  /*7dfa0*/  STL.64 [R1+0x5c8], R26 ;  /* 0x0005c81a01007387 */ /* 0x0003e80000100a00 */
[----:B0-----:R-:W2:Y:S04]  /*7dfb0*/  LDL.LU R24, [R1+0xd70] ;  /* 0x000d700001187983 */ /* 0x001ea80000300800 */
[----:B------:R-:W2:Y:S04]  /*7dfc0*/  LDL.LU R25, [R1+0xd74] ;  /* 0x000d740001197983 */ /* 0x000ea80000300800 */
[----:B-1----:R-:W2:Y:S04]  /*7dfd0*/  LDL.LU R26, [R1+0xd78] ;  /* 0x000d7800011a7983 */ /* 0x002ea80000300800 */
        /* <DEDUP_REMOVED lines=30> */
[----:B0-----:R-:W4:Y:S04]  /*7e1c0*/  LDL.LU.64 R16, [R1+0x3608] ;  /* 0x0036080001107983 */ /* 0x001f280000300a00 */
[----:B--2---:R-:W-:Y:S04]  /*7e1d0*/  STL.64 [R1+0x3508], R10 ;  /* 0x0035080a01007387 */ /* 0x004fe80000100a00 */
[----:B------:R0:W-:Y:S04]  /*7e1e0*/  STL.64 [R1+0x3500], R8 ;  /* 0x0035000801007387 */ /* 0x0001e80000100a00 */
[----:B0-----:R-:W2:Y:S04]  /*7e1f0*/  LDL.LU.64 R8, [R1+0x80] ;  /* 0x0000800001087983 */ /* 0x001ea80000300a00 */
[----:B------:R-:W2:Y:S01]  /*7e200*/  LDL.LU.64 R10, [R1+0x88] ;  /* 0x00008800010a7983 */ /* 0x000ea20000300a00 */
[----:B----4-:R-:W-:Y:S03]  /*7e210*/  HMMA.16816.F32 R16, R12, R16, R4 ;  /* 0x000000100c10723c */ /* 0x010fe60000001804 */
[----:B------:R-:W4:Y:S04]  /*7e220*/  LDL.LU.64 R6, [R1+0x3600] ;  /* 0x0036000001067983 */ /* 0x000f280000300a00 */
[----:B------:R-:W4:-:S12]  /*7e230*/  LDL.LU.64 R4, [R1+0x35f8] ;  /* 0x0035f80001047983 */ /* 0x000f180000300a00 */
[----:B------:R0:W-:Y:S04]  /*7e240*/  STL.64 [R1+0x570], R16 ;  /* 0x0005701001007387 */ /* 0x0001e80000100a00 */
[----:B------:R-:W-:Y:S04]  /*7e250*/  STL.64 [R1+0x578], R18 ;  /* 0x0005781201007387 */ /* 0x000fe80000100a00 */
        /* <DEDUP_REMOVED lines=14> */
[----:B------:R-:W-:Y:S04]  /*7e340*/  STL.64 [R1+0x558], R6 ;  /* 0x0005580601007387 */ /* 0x000fe80000100a00 */
        /* <DEDUP_REMOVED lines=15> */
[----:B------:R-:W-:Y:S04]  /*7e440*/  STL.64 [R1+0x538], R22 ;  /* 0x0005381601007387 */ /* 0x000fe80000100a00 */
[----:B0-----:R-:W4:Y:S02]  /*7e450*/  LDL.LU.64 R20, [R1+0x35a0] ;  /* 0x0035a00001147983 */ /* 0x001f240000300a00 */
[----:B----4-:R-:W-:Y:S02]  /*7e460*/  HMMA.16816.F32 R12, R12, R20, R16 ;  /* 0x000000140c0c723c */ /* 0x010fe40000001810 */
[----:B------:R-:W2:Y:S04]  /*7e470*/  LDL.LU.64 R16, [R1+0x3598] ;  /* 0x0035980001107983 */ /* 0x000ea80000300a00 */
[----:B------:R0:W-:Y:S04]  /*7e480*/  STL.64 [R1+0x34b0], R20 ;  /* 0x0034b01401007387 */ /* 0x0001e80000100a00 */
[----:B0-----:R-:W3:Y:S09]  /*7e490*/  LDL.LU R20, [R1+0xd50] ;  /* 0x000d500001147983 */ /* 0x001ef20000300800 */
[----:B------:R-:W-:Y:S04]  /*7e4a0*/  STL.64 [R1+0x520], R12 ;  /* 0x0005200c01007387 */ /* 0x000fe80000100a00 */
[----:B------:R-:W-:Y:S04]  /*7e4b0*/  STL.64 [R1+0x528], R14 ;  /* 0x0005280e01007387 */ /* 0x000fe80000100a00 */
        /* <DEDUP_REMOVED lines=15> */
[----:B0-----:R-:W3:Y:S01]  /*7e5b0*/  LDL.64 R4, [R1+0x180] ;  /* 0x0001800001047983 */ /* 0x001ee20000100a00 */
[----:B--2---:R-:W-:-:S15]  /*7e5c0*/  HMMA.16816.F32 R24, R8, R16, R24 ;  /* 0x000000100818723c */ /* 0x004fde0000001818 */
[----:B------:R-:W-:-:S04]  /*7e5d0*/  NOP ;  /* 0x0000000000007918 */ /* 0x000fc80000000000 */
[----:B------:R0:W-:Y:S04]  /*7e5e0*/  STL.64 [R1+0x500], R24 ;  /* 0x0005001801007387 */ /* 0x0001e80000100a00 */
[----:B------:R-:W-:Y:S04]  /*7e5f0*/  STL.64 [R1+0x508], R26 ;  /* 0x0005081a01007387 */ /* 0x000fe80000100a00 */
[----:B0-----:R-:W2:Y:S04]  /*7e600*/  LDL.LU.64 R24, [R1+0x3570] ;  /* 0x0035700001187983 */ /* 0x001ea80000300a00 */
[----:B----4-:R-:W-:Y:S04]  /*7e610*/  STL [R1+0x3518], R18 ;  /* 0x0035181201007387 */ /* 0x010fe80000100800 */
[----:B------:R0:W-:Y:S04]  /*7e620*/  STL.64 [R1+0x3510], R16 ;  /* 0x0035101001007387 */ /* 0x0001e80000100a00 */
[----:B0-----:R-:W4:Y:S04]  /*7e630*/  LDL.LU R16, [R1+0xd60] ;  /* 0x000d600001107983 */ /* 0x001f280000300800 */
[----:B------:R-:W4:Y:S04]  /*7e640*/  LDL.LU R17, [R1+0xd64] ;  /* 0x000d640001117983 */ /* 0x000f280000300800 */
[----:B------:R-:W4:Y:S04]  /*7e650*/  LDL.LU R18, [R1+0xd68] ;  /* 0x000d680001127983 */ /* 0x000f280000300800 */
[----:B------:R-:W4:Y:S01]  /*7e660*/  LDL.LU R19, [R1+0xd6c] ;  /* 0x000d6c0001137983 */ /* 0x000f220000300800 */
[----:B---3--:R-:W-:-:S02]  /*7e670*/  IMAD.MOV.U32 R15, RZ, RZ, R4 ;  /* 0x000000ffff0f7224 */ /* 0x008fc400078e0004 */
[----:B------:R-:W-:Y:S02]  /*7e680*/  IMAD.MOV.U32 R14, RZ, RZ, R5 ;  /* 0x000000ffff0e7224 */ /* 0x000fe400078e0005 */
[----:B------:R-:W-:Y:S02]  /*7e690*/  IMAD.MOV.U32 R12, RZ, RZ, R2 ;  /* 0x000000ffff0c7224 */ /* 0x000fe400078e0002 */
[----:B------:R-:W-:Y:S01]  /*7e6a0*/  IMAD.MOV.U32 R13, RZ, RZ, R0 ;  /* 0x000000ffff0d7224 */ /* 0x000fe200078e0000 */
[----:B----4-:R-:W-:-:S15]  /*7e6b0*/  HMMA.16816.F32 R16, R8, R4, R16 ;  /* 0x000000040810723c */ /* 0x010fde0000001810 */
[----:B------:R-:W-:-:S04]  /*7e6c0*/  NOP ;  /* 0x0000000000007918 */ /* 0x000fc80000000000 */
[----:B------:R-:W-:Y:S04]  /*7e6d0*/  STL.64 [R1+0x4f0], R16 ;  /* 0x0004f01001007387 */ /* 0x000fe80000100a00 */
[----:B------:R-:W-:Y:S04]  /*7e6e0*/  STL.64 [R1+0x4f8], R18 ;  /* 0x0004f81201007387 */ /* 0x000fe80000100a00 */
[----:B------:R-:W-:Y:S04]  /*7e6f0*/  STL.64 [R1+0x34d0], R14 ;  /* 0x0034d00e01007387 */ /* 0x000fe80000100a00 */
[----:B------:R2:W-:Y:S02]  /*7e700*/  STL.64 [R1+0x34c8], R12 ;  /* 0x0034c80c01007387 */ /* 0x0005e40000100a00 */
[----:B--2---:R-:W-:Y:S01]  /*7e710*/  HMMA.16816.F32 R12, R8, R24, R20 ;  /* 0x00000018080c723c */ /* 0x004fe20000001814 */
[----:B------:R-:W-:-:S02]  /*7e720*/  IMAD.MOV.U32 R2, RZ, RZ, R24 ;  /* 0x000000ffff027224 */ /* 0x000fc400078e0018 */
[----:B------:R-:W-:-:S15]  /*7e730*/  IMAD.MOV.U32 R0, RZ, RZ, R25 ;  /* 0x000000ffff007224 */ /* 0x000fde00078e0019 */
[----:B------:R-:W-:Y:S01]  /*7e740*/  NOP ;  /* 0x0000000000007918 */ /* 0x000fe20000000000 */
[----:B------:R-:W-:Y:S04]  /*7e750*/  STL.64 [R1+0x4e0], R12 ;  /* 0x0004e00c01007387 */ /* 0x000fe80000100a00 */
[----:B------:R-:W-:Y:S04]  /*7e760*/  STL.64 [R1+0x4e8], R14 ;  /* 0x0004e80e01007387 */ /* 0x000fe80000100a00 */
[----:B------:R-:W2:Y:S04]  /*7e770*/  LDL.LU R24, [R1] ;  /* 0x0000000001187983 */ /* 0x000ea80000300800 */
        /* <DEDUP_REMOVED lines=16> */
[----:B------:R-:W2:Y:S01]  /*7e880*/  LDL.LU R19, [R1+0xd0c] ;  /* 0x000d0c0001137983 */ /* 0x000ea20000300800 */
[----:B------:R-:W-:Y:S01]  /*7e890*/  IMAD.MOV.U32 R5, RZ, RZ, R8 ;  /* 0x000000ffff057224 */ /* 0x000fe200078e0008 */
[----:B------:R-:W-:-:S02]  /*7e8a0*/  MOV R4, R9 ;  /* 0x0000000900047202 */ /* 0x000fc40000000f00 */
[----:B--2---:R-:W-:Y:S04]  /*7e8b0*/  STL.64 [R1+0x3528], R18 ;  /* 0x0035281201007387 */ /* 0x004fe80000100a00 */
[----:B------:R0:W-:Y:S04]  /*7e8c0*/  STL.64 [R1+0x3520], R16 ;  /* 0x0035201001007387 */ /* 0x0001e80000100a00 */
[----:B0-----:R-:W2:Y:S04]  /*7e8d0*/  LDL R16, [R1+0x130] ;  /* 0x0001300001107983 */ /* 0x001ea80000100800 */
[----:B------:R-:W2:Y:S01]  /*7e8e0*/  LDL R17, [R1+0x134] ;  /* 0x0001340001117983 */ /* 0x000ea20000100800 */
[----:B------:R-:W-:-:S03]  /*7e8f0*/  IMAD.MOV.U32 R18, RZ, RZ, R5 ;  /* 0x000000ffff127224 */ /* 0x000fc600078e0005 */
[----:B------:R-:W3:Y:S01]  /*7e900*/  LDL.LU R12, [R1+0xd40] ;  /* 0x000d4000010c7983 */ /* 0x000ee20000300800 */
[----:B------:R-:W-:-:S03]  /*7e910*/  IMAD.MOV.U32 R19, RZ, RZ, R4 ;  /* 0x000000ffff137224 */ /* 0x000fc600078e0004 */
[----:B------:R-:W3:Y:S04]  /*7e920*/  LDL.LU R13, [R1+0xd44] ;  /* 0x000d4400010d7983 */ /* 0x000ee80000300800 */
[----:B------:R-:W3:Y:S04]  /*7e930*/  LDL.LU R14, [R1+0xd48] ;  /* 0x000d4800010e7983 */ /* 0x000ee80000300800 */
[----:B------:R-:W3:Y:S04]  /*7e940*/  LDL.LU R15, [R1+0xd4c] ;  /* 0x000d4c00010f7983 */ /* 0x000ee80000300800 */
[----:B------:R-:W3:Y:S04]  /*7e950*/  LDL.64 R4, [R1+0x160] ;  /* 0x0001600001047983 */ /* 0x000ee80000100a00 */
[----:B--2---:R-:W-:Y:S04]  /*7e960*/  STL.64 [R1+0x3538], R16 ;  /* 0x0035381001007387 */ /* 0x004fe80000100a00 */
[----:B------:R-:W2:Y:S01]  /*7e970*/  LDL.64 R8, [R1+0x120] ;  /* 0x0001200001087983 */ /* 0x000ea20000100a00 */
[----:B------:R-:W-:-:S02]  /*7e980*/  IMAD.MOV.U32 R7, RZ, RZ, R10 ;  /* 0x000000ffff077224 */ /* 0x000fc400078e000a */
[----:B------:R-:W-:Y:S01]  /*7e990*/  IMAD.MOV.U32 R6, RZ, RZ, R11 ;  /* 0x000000ffff067224 */ /* 0x000fe200078e000b */
[----:B--2---:R0:W-:Y:S04]  /*7e9a0*/  STL.64 [R1+0x3530], R8 ;  /* 0x0035300801007387 */ /* 0x0041e80000100a00 */
[----:B0-----:R-:W2:Y:S04]  /*7e9b0*/  LDL.LU R8, [R1+0xd10] ;  /* 0x000d100001087983 */ /* 0x001ea80000300800 */
[----:B------:R-:W2:Y:S04]  /*7e9c0*/  LDL.LU R9, [R1+0xd14] ;  /* 0x000d140001097983 */ /* 0x000ea80000300800 */
[----:B------:R-:W2:Y:S04]  /*7e9d0*/  LDL.LU R10, [R1+0xd18] ;  /* 0x000d1800010a7983 */ /* 0x000ea80000300800 */
[----:B------:R-:W2:Y:S04]  /*7e9e0*/  LDL.LU R11, [R1+0xd1c] ;  /* 0x000d1c00010b7983 */ /* 0x000ea80000300800 */
[----:B--2---:R-:W-:Y:S04]  /*7e9f0*/  STL.64 [R1+0x3548], R10 ;  /* 0x0035480a01007387 */ /* 0x004fe80000100a00 */
[----:B------:R-:W-:Y:S04]  /*7ea00*/  STL.64 [R1+0x3540], R8 ;  /* 0x0035400801007387 */ /* 0x000fe80000100a00 */
[----:B------:R-:W2:Y:S04]  /*7ea10*/  LDL R16, [R1+0x140] ;  /* 0x0001400001107983 */ /* 0x000ea80000100800 */
[----:B------:R-:W2:Y:S04]  /*7ea20*/  LDL R17, [R1+0x144] ;  /* 0x0001440001117983 */ /* 0x000ea80000100800 */
[----:B--2---:R0:W-:Y:S04]  /*7ea30*/  STL.64 [R1+0x3550], R16 ;  /* 0x0035501001007387 */ /* 0x0041e80000100a00 */
[----:B0-----:R-:W2:Y:S04]  /*7ea40*/  LDL R16, [R1+0x150] ;  /* 0x0001500001107983 */ /* 0x001ea80000100800 */
[----:B------:R-:W2:Y:S04]  /*7ea50*/  LDL R17, [R1+0x154] ;  /* 0x0001540001117983 */ /* 0x000ea80000100800 */
        /* <DEDUP_REMOVED lines=11> */
[----:B----4-:R-:W-:Y:S04]  /*7eb10*/  STL.64 [R1+0x34d8], R20 ;  /* 0x0034d81401007387 */ /* 0x010fe80000100a00 */
[----:B---3--:R0:W-:Y:S04]  /*7eb20*/  STL.64 [R1+0x34a0], R26 ;  /* 0x0034a01a01007387 */ /* 0x0081e80000100a00 */
[----:B------:R1:W-:Y:S01]  /*7eb30*/  STL.64 [R1+0x3498], R24 ;  /* 0x0034981801007387 */ /* 0x0003e20000100a00 */
[----:B0-----:R-:W-:Y:S01]  /*7eb40*/  IMAD.MOV.U32 R26, RZ, RZ, R7 ;  /* 0x000000ffff1a7224 */ /* 0x001fe200078e0007 */
[----:B------:R-:W-:Y:S01]  /*7eb50*/  MOV R27, R6 ;  /* 0x00000006001b7202 */ /* 0x000fe20000000f00 */
[----:B-1----:R-:W-:-:S02]  /*7eb60*/  IMAD.MOV.U32 R24, RZ, RZ, R18 ;  /* 0x000000ffff187224 */ /* 0x002fc400078e0012 */
[----:B------:R-:W-:-:S07]  /*7eb70*/  IMAD.MOV.U32 R25, RZ, RZ, R19 ;  /* 0x000000ffff197224 */ /* 0x000fce00078e0013 */
[----:B------:R-:W-:Y:S01]  /*7eb80*/  HMMA.16816.F32 R12, R24, R4, R12 ;  /* 0x00000004180c723c */ /* 0x000fe2000000180c */
[----:B------:R-:W-:Y:S02]  /*7eb90*/  IMAD.MOV.U32 R23, RZ, RZ, R4 ;  /* 0x000000ffff177224 */ /* 0x000fe400078e0004 */
[----:B------:R-:W-:Y:S02]  /*7eba0*/  IMAD.MOV.U32 R22, RZ, RZ, R5 ;  /* 0x000000ffff167224 */ /* 0x000fe400078e0005 */
[----:B------:R-:W-:Y:S02]  /*7ebb0*/  IMAD.MOV.U32 R4, RZ, RZ, R29 ;  /* 0x000000ffff047224 */ /* 0x000fe400078e001d */
[----:B------:R-:W-:-:S12]  /*7ebc0*/  IMAD.MOV.U32 R5, RZ, RZ, R3 ;  /* 0x000000ffff057224 */ /* 0x000fd800078e0003 */
[----:B------:R-:W-:Y:S04]  /*7ebd0*/  STL.64 [R1+0x4d0], R12 ;  /* 0x0004d00c01007387 */ /* 0x000fe80000100a00 */
[----:B------:R-:W-:Y:S04]  /*7ebe0*/  STL.64 [R1+0x4d8], R14 ;  /* 0x0004d80e01007387 */ /* 0x000fe80000100a00 */
[----:B------:R-:W3:Y:S04]  /*7ebf0*/  LDL.LU R29, [R1+0x3568] ;  /* 0x00356800011d7983 */ /* 0x000ee80000300800 */
        /* <DEDUP_REMOVED lines=10> */
[----:B------:R-:W2:Y:S04]  /*7eca0*/  LDL.LU R6, [R1+0xcf8] ;  /* 0x000cf80001067983 */ /* 0x000ea80000300800 */
[----:B------:R-:W2:Y:S04]  /*7ecb0*/  LDL.LU R7, [R1+0xcfc] ;  /* 0x000cfc0001077983 */ /* 0x000ea80000300800 */
[----:B------:R-:W3:Y:S04]  /*7ecc0*/  LDL.64 R20, [R1+0x100] ;  /* 0x0001000001147983 */ /* 0x000ee80000100a00 */
[----:B------:R-:W4:Y:S04]  /*7ecd0*/  LDL.LU R12, [R1+0xcd0] ;  /* 0x000cd000010c7983 */ /* 0x000f280000300800 */
[----:B------:R-:W4:Y:S04]  /*7ece0*/  LDL.LU R13, [R1+0xcd4] ;  /* 0x000cd400010d7983 */ /* 0x000f280000300800 */
[----:B------:R-:W4:Y:S04]  /*7ecf0*/  LDL.LU R14, [R1+0xcd8] ;  /* 0x000cd800010e7983 */ /* 0x000f280000300800 */
[----:B------:R-:W2:Y:S04]  /*7ed00*/  LDL.LU.64 R10, [R1+0x3560] ;  /* 0x00356000010a7983 */ /* 0x000ea80000300a00 */
[----:B------:R-:W2:Y:S04]  /*7ed10*/  LDL.LU.64 R8, [R1+0x3558] ;  /* 0x0035580001087983 */ /* 0x000ea80000300a00 */
[----:B------:R0:W-:Y:S04]  /*7ed20*/  STL.64 [R1+0x4c0], R16 ;  /* 0x0004c01001007387 */ /* 0x0001e80000100a00 */
[----:B------:R2:W-:Y:S04]  /*7ed30*/  STL [R1+0x4c8], R18 ;  /* 0x0004c81201007387 */ /* 0x0005e80000100800 */
[----:B0-----:R-:W2:Y:S01]  /*7ed40*/  LDL.LU.64 R16, [R1+0x3550] ;  /* 0x0035500001107983 */ /* 0x001ea20000300a00 */
[----:B------:R-:W-:-:S02]  /*7ed50*/  IMAD.MOV.U32 R15, RZ, RZ, R29 ;  /* 0x000000ffff0f7224 */ /* 0x000fc400078e001d */
[----:B------:R-:W-:-:S05]  /*7ed60*/  IMAD.MOV.U32 R29, RZ, RZ, R19 ;  /* 0x000000ffff1d7224 */ /* 0x000fca00078e0013 */
        /* <DEDUP_REMOVED lines=14> */
[----:B--2---:R-:W-:Y:S01]  /*7ee50*/  IMAD.MOV.U32 R3, RZ, RZ, R9 ;  /* 0x000000ffff037224 */ /* 0x004fe200078e0009 */
[----:B---3--:R-:W-:-:S15]  /*7ee60*/  HMMA.16816.F32 R16, R24, R8, R16 ;  /* 0x000000081810723c */ /* 0x008fde0000001810 */
[----:B------:R-:W-:-:S04]  /*7ee70*/  NOP ;  /* 0x0000000000007918 */ /* 0x000fc80000000000 */
[----:B------:R-:W-:Y:S04]  /*7ee80*/  STL.64 [R1+0x490], R16 ;  /* 0x0004901001007387 */ /* 0x000fe80000100a00 */
[----:B------:R0:W-:Y:S04]  /*7ee90*/  STL.64 [R1+0x498], R18 ;  /* 0x0004981201007387 */ /* 0x0001e80000100a00 */
[----:B0-----:R-:W2:Y:S01]  /*7eea0*/  LDL.LU R18, [R1+0x3518] ;  /* 0x0035180001127983 */ /* 0x001ea20000300800 */
[----:B------:R-:W-:-:S03]  /*7eeb0*/  IMAD.MOV.U32 R19, RZ, RZ, R8 ;  /* 0x000000ffff137224 */ /* 0x000fc600078e0008 */
[----:B------:R-:W3:Y:S04]  /*7eec0*/  LDL.LU.64 R16, [R1+0x3510] ;  /* 0x0035100001107983 */ /* 0x000ee80000300a00 */
[----:B------:R-:W2:Y:S04]  /*7eed0*/  LDL.LU.64 R10, [R1+0x3508] ;  /* 0x00350800010a7983 */ /* 0x000ea80000300a00 */
[----:B------:R-:W2:Y:S02]  /*7eee0*/  LDL.LU.64 R8, [R1+0x3500] ;  /* 0x0035000001087983 */ /* 0x000ea40000300a00 */
[C---:B--2---:R-:W-:Y:S02]  /*7eef0*/  HMMA.16816.F32 R4, R24.reuse, R8, R4 ;  /* 0x000000081804723c */ /* 0x044fe40000001804 */
[----:B------:R-:W-:Y:S04]  /*7ef00*/  STL.64 [R1+0x3480], R18 ;  /* 0x0034801201007387 */ /* 0x000fe80000100a00 */
[----:B---3--:R0:W-:Y:S04]  /*7ef10*/  STL.64 [R1+0x3478], R16 ;  /* 0x0034781001007387 */ /* 0x0081e80000100a00 */
[----:B0-----:R-:W2:Y:S09]  /*7ef20*/  LDL R16, [R1+0xe0] ;  /* 0x0000e00001107983 */ /* 0x001eb20000100800 */
[----:B------:R-:W-:Y:S04]  /*7ef30*/  STL.64 [R1+0x480], R4 ;  /* 0x0004800401007387 */ /* 0x000fe80000100a00 */
[----:B------:R0:W-:Y:S04]  /*7ef40*/  STL.64 [R1+0x488], R6 ;  /* 0x0004880601007387 */ /* 0x0001e80000100a00 */
[----:B0-----:R-:W3:Y:S04]  /*7ef50*/  LDL.LU.64 R6, [R1+0x34f8] ;  /* 0x0034f80001067983 */ /* 0x001ee80000300a00 */
[----:B------:R-:W3:Y:S04]  /*7ef60*/  LDL.LU.64 R4, [R1+0x34f0] ;  /* 0x0034f00001047983 */ /* 0x000ee80000300a00 */
[----:B------:R-:W-:Y:S04]  /*7ef70*/  STL.64 [R1+0x3410], R10 ;  /* 0x0034100a01007387 */ /* 0x000fe80000100a00 */
[----:B------:R0:W-:Y:S04]  /*7ef80*/  STL.64 [R1+0x3408], R8 ;  /* 0x0034080801007387 */ /* 0x0001e80000100a00 */
[----:B0-----:R-:W2:Y:S01]  /*7ef90*/  LDL.64 R8, [R1+0x150] ;  /* 0x0001500001087983 */ /* 0x001ea20000100a00 */
[----:B---3--:R-:W-:Y:S03]  /*7efa0*/  HMMA.16816.F32 R4, R24, R20, R4 ;  /* 0x000000141804723c */ /* 0x008fe60000001804 */
[----:B--2---:R0:W-:Y:S02]  /*7efb0*/  STL.64 [R1+0x3430], R8 ;  /* 0x0034300801007387 */ /* 0x0041e40000100a00 */
[----:B0-----:R-:W-:Y:S01]  /*7efc0*/  MOV R8, R23 ;  /* 0x0000001700087202 */ /* 0x001fe20000000f00 */
[----:B------:R-:W-:-:S05]  /*7efd0*/  IMAD.MOV.U32 R9, RZ, RZ, R22 ;  /* 0x000000ffff097224 */ /* 0x000fca00078e0016 */
[----:B------:R0:W-:Y:S02]  /*7efe0*/  STL.64 [R1+0x3440], R8 ;  /* 0x0034400801007387 */ /* 0x0001e40000100a00 */
[----:B0-----:R-:W-:Y:S02]  /*7eff0*/  IMAD.MOV.U32 R8, RZ, RZ, R2 ;  /* 0x000000ffff087224 */ /* 0x001fe400078e0002 */
[----:B------:R-:W-:-:S05]  /*7f000*/  IMAD.MOV.U32 R9, RZ, RZ, R0 ;  /* 0x000000ffff097224 */ /* 0x000fca00078e0000 */
[----:B------:R0:W-:Y:S04]  /*7f010*/  STL.64 [R1+0x3458], R8 ;  /* 0x0034580801007387 */ /* 0x0001e80000100a00 */
[----:B0-----:R-:W2:Y:S04]  /*7f020*/  LDL.LU R8, [R1+0xcc0] ;  /* 0x000cc00001087983 */ /* 0x001ea80000300800 */
[----:B------:R-:W2:Y:S04]  /*7f030*/  LDL.LU R9, [R1+0xcc4] ;  /* 0x000cc40001097983 */ /* 0x000ea80000300800 */
[----:B------:R-:W2:Y:S04]  /*7f040*/  LDL.LU R10, [R1+0xcc8] ;  /* 0x000cc800010a7983 */ /* 0x000ea80000300800 */
[----:B------:R-:W2:Y:S04]  /*7f050*/  LDL.LU R11, [R1+0xccc] ;  /* 0x000ccc00010b7983 */ /* 0x000ea80000300800 */
[----:B------:R0:W-:Y:S04]  /*7f060*/  STL.64 [R1+0x470], R4 ;  /* 0x0004700401007387 */ /* 0x0001e80000100a00 */
[----:B------:R4:W-:Y:S04]  /*7f070*/  STL.64 [R1+0x478], R6 ;  /* 0x0004780601007387 */ /* 0x0009e80000100a00 */
[----:B0-----:R-:W4:Y:S01]  /*7f080*/  LDL.LU.64 R4, [R1+0x34e8] ;  /* 0x0034e80001047983 */ /* 0x001f220000300a00 */
[----:B------:R-:W-:-:S02]  /*7f090*/  IMAD.MOV.U32 R2, RZ, RZ, R20 ;  /* 0x000000ffff027224 */ /* 0x000fc400078e0014 */
[----:B------:R-:W-:Y:S01]  /*7f0a0*/  IMAD.MOV.U32 R0, RZ, RZ, R21 ;  /* 0x000000ffff007224 */ /* 0x000fe200078e0015 */
[----:B------:R-:W3:Y:S04]  /*7f0b0*/  LDL.LU.64 R22, [R1+0x34e0] ;  /* 0x0034e00001167983 */ /* 0x000ee80000300a00 */
[----:B------:R-:W3:Y:S01]  /*7f0c0*/  LDL.LU.64 R20, [R1+0x34d8] ;  /* 0x0034d80001147983 */ /* 0x000ee20000300a00 */
[----:B----4-:R-:W-:Y:S03]  /*7f0d0*/  HMMA.16816.F32 R4, R24, R4, R12 ;  /* 0x000000041804723c */ /* 0x010fe6000000180c */
[----:B------:R-:W4:Y:S04]  /*7f0e0*/  LDL.LU.64 R14, [R1+0x34d0] ;  /* 0x0034d000010e7983 */ /* 0x000f280000300a00 */
[----:B------:R-:W3:-:S12]  /*7f0f0*/  LDL.LU.64 R12, [R1+0x34c8] ;  /* 0x0034c800010c7983 */ /* 0x000ed80000300a00 */
[----:B------:R-:W-:Y:S04]  /*7f100*/  STL.64 [R1+0x460], R4 ;  /* 0x0004600401007387 */ /* 0x000fe80000100a00 */
[----:B------:R0:W-:Y:S04]  /*7f110*/  STL.64 [R1+0x468], R6 ;  /* 0x0004680601007387 */ /* 0x0001e80000100a00 */
[----:B0-----:R-:W4:Y:S01]  /*7f120*/  LDL.LU.64 R6, [R1+0x34c0] ;  /* 0x0034c00001067983 */ /* 0x001f220000300a00 */
[----:B------:R-:W-:-:S03]  /*7f130*/  IMAD.MOV.U32 R17, RZ, RZ, R28 ;  /* 0x000000ffff117224 */ /* 0x000fc600078e001c */
[----:B------:R-:W4:Y:S04]  /*7f140*/  LDL.LU.64 R4, [R1+0x34b8] ;  /* 0x0034b80001047983 */ /* 0x000f280000300a00 */
[----:B--2---:R-:W-:-:S15]  /*7f150*/  HMMA.16816.F32 R8, R24, R16, R8 ;  /* 0x000000101808723c */ /* 0x004fde0000001808 */
[----:B------:R-:W-:-:S04]  /*7f160*/  NOP ;  /* 0x0000000000007918 */ /* 0x000fc80000000000 */
[----:B------:R4:W-:Y:S04]  /*7f170*/  STL.64 [R1+0x450], R8 ;  /* 0x0004500801007387 */ /* 0x0009e80000100a00 */
[----:B------:R-:W-:Y:S01]  /*7f180*/  STL.64 [R1+0x458], R10 ;  /* 0x0004580a01007387 */ /* 0x000fe20000100a00 */
[----:B---3--:R-:W-:Y:S01]  /*7f190*/  HMMA.16816.F32 R16, R24, R12, R20 ;  /* 0x0000000c1810723c */ /* 0x008fe20000001814 */
[----:B----4-:R-:W-:Y:S02]  /*7f1a0*/  IMAD.MOV.U32 R8, RZ, RZ, R15 ;  /* 0x000000ffff087224 */ /* 0x010fe400078e000f */
[----:B------:R-:W-:-:S15]  /*7f1b0*/  IMAD.MOV.U32 R9, RZ, RZ, R14 ;  /* 0x000000ffff097224 */ /* 0x000fde00078e000e */
[----:B------:R-:W-:Y:S01]  /*7f1c0*/  NOP ;  /* 0x0000000000007918 */ /* 0x000fe20000000000 */
[----:B------:R0:W-:Y:S04]  /*7f1d0*/  STL.64 [R1+0x440], R16 ;  /* 0x0004401001007387 */ /* 0x0001e80000100a00 */
[----:B------:R-:W-:Y:S04]  /*7f1e0*/  STL.64 [R1+0x448], R18 ;  /* 0x0004481201007387 */ /* 0x000fe80000100a00 */
[----:B------:R-:W2:Y:S01]  /*7f1f0*/  LDL.LU R20, [R1+0xca0] ;  /* 0x000ca00001147983 */ /* 0x000ea20000300800 */
[----:B0-----:R-:W-:-:S03]  /*7f200*/  IMAD.MOV.U32 R16, RZ, RZ, R7 ;  /* 0x000000ffff107224 */ /* 0x001fc600078e0007 */
[----:B------:R-:W2:Y:S01]  /*7f210*/  LDL.LU R21, [R1+0xca4] ;  /* 0x000ca40001157983 */ /* 0x000ea20000300800 */
[----:B------:R-:W-:-:S03]  /*7f220*/  IMAD.MOV.U32 R17, RZ, RZ, R6 ;  /* 0x000000ffff117224 */ /* 0x000fc600078e0006 */
[----:B------:R-:W2:Y:S04]  /*7f230*/  LDL.LU R22, [R1+0xca8] ;  /* 0x000ca80001167983 */ /* 0x000ea80000300800 */
[----:B------:R-:W2:Y:S04]  /*7f240*/  LDL.LU R23, [R1+0xcac] ;  /* 0x000cac0001177983 */ /* 0x000ea80000300800 */
[----:B------:R0:W-:Y:S04]  /*7f250*/  STL.64 [R1+0x34a8], R16 ;  /* 0x0034a81001007387 */ /* 0x0001e80000100a00 */
[----:B0-----:R-:W3:Y:S04]  /*7f260*/  LDL.LU R16, [R1+0xc90] ;  /* 0x000c900001107983 */ /* 0x001ee80000300800 */
[----:B------:R-:W3:Y:S04]  /*7f270*/  LDL.LU R17, [R1+0xc94] ;  /* 0x000c940001117983 */ /* 0x000ee80000300800 */
[----:B------:R-:W3:Y:S04]  /*7f280*/  LDL.LU R18, [R1+0xc98] ;  /* 0x000c980001127983 */ /* 0x000ee80000300800 */
[----:B------:R-:W3:Y:S04]  /*7f290*/  LDL.LU R19, [R1+0xc9c] ;  /* 0x000c9c0001137983 */ /* 0x000ee80000300800 */
        /* <DEDUP_REMOVED lines=11> */
[----:B------:R0:W-:Y:S04]  /*7f350*/  STL.64 [R1+0x3438], R12 ;  /* 0x0034380c01007387 */ /* 0x0001e80000100a00 */
[----:B0-----:R-:W4:Y:S04]  /*7f360*/  LDL.LU R12, [R1+0xc40] ;  /* 0x000c4000010c7983 */ /* 0x001f280000300800 */
[----:B------:R-:W4:Y:S04]  /*7f370*/  LDL.LU R13, [R1+0xc44] ;  /* 0x000c4400010d7983 */ /* 0x000f280000300800 */
[----:B------:R-:W2:Y:S04]  /*7f380*/  LDL.LU R14, [R1+0xc48] ;  /* 0x000c4800010e7983 */ /* 0x000ea80000300800 */
[----:B------:R-:W2:Y:S01]  /*7f390*/  LDL.LU R15, [R1+0xc4c] ;  /* 0x000c4c00010f7983 */ /* 0x000ea20000300800 */
[C---:B------:R-:W-:Y:S03]  /*7f3a0*/  HMMA.16816.F32 R20, R24.reuse, R4, R20 ;  /* 0x000000041814723c */ /* 0x040fe60000001814 */
        /* <DEDUP_REMOVED lines=13> */
[----:B------:R-:W-:Y:S04]  /*7f480*/  STL.64 [R1+0x438], R22 ;  /* 0x0004381601007387 */ /* 0x000fe80000100a00 */
[----:B0-----:R-:W3:Y:S04]  /*7f490*/  LDL.LU.64 R20, [R1+0x34b0] ;  /* 0x0034b00001147983 */ /* 0x001ee80000300a00 */
[----:B------:R0:W-:Y:S04]  /*7f4a0*/  STL.64 [R1+0x33b0], R4 ;  /* 0x0033b00401007387 */ /* 0x0001e80000100a00 */
[----:B0-----:R-:W4:Y:S04]  /*7f4b0*/  LDL.LU R4, [R1+0xc30] ;  /* 0x000c300001047983 */ /* 0x001f280000300800 */
[----:B------:R-:W4:Y:S04]  /*7f4c0*/  LDL.LU R5, [R1+0xc34] ;  /* 0x000c340001057983 */ /* 0x000f280000300800 */
[----:B------:R-:W4:Y:S04]  /*7f4d0*/  LDL.LU R6, [R1+0xc38] ;  /* 0x000c380001067983 */ /* 0x000f280000300800 */
[----:B------:R-:W4:Y:S01]  /*7f4e0*/  LDL.LU R7, [R1+0xc3c] ;  /* 0x000c3c0001077983 */ /* 0x000f220000300800 */
[----:B---3--:R-:W-:Y:S03]  /*7f4f0*/  HMMA.16816.F32 R24, R24, R20, R16 ;  /* 0x000000141818723c */ /* 0x008fe60000001810 */
[----:B------:R-:W3:-:S15]  /*7f500*/  LDL.LU.64 R16, [R1+0x34a8] ;  /* 0x0034a80001107983 */ /* 0x000ede0000300a00 */
[----:B------:R-:W-:Y:S01]  /*7f510*/  NOP ;  /* 0x0000000000007918 */ /* 0x000fe20000000000 */
[----:B------:R-:W-:Y:S04]  /*7f520*/  STL.64 [R1+0x420], R24 ;  /* 0x0004201801007387 */ /* 0x000fe80000100a00 */
[----:B------:R0:W-:Y:S04]  /*7f530*/  STL.64 [R1+0x428], R26 ;  /* 0x0004281a01007387 */ /* 0x0001e80000100a00 */
[----:B0-----:R-:W3:Y:S04]  /*7f540*/  LDL.LU.64 R26, [R1+0x34a0] ;  /* 0x0034a000011a7983 */ /* 0x001ee80000300a00 */
[----:B------:R-:W3:Y:S04]  /*7f550*/  LDL.LU.64 R24, [R1+0x3498] ;  /* 0x0034980001187983 */ /* 0x000ee80000300a00 */
[----:B------:R0:W-:Y:S04]  /*7f560*/  STL.64 [R1+0x3428], R20 ;  /* 0x0034281401007387 */ /* 0x0001e80000100a00 */
        /* <DEDUP_REMOVED lines=9> */
[----:B0-----:R-:W2:Y:S04]  /*7f600*/  LDL.LU.64 R18, [R1+0x3480] ;  /* 0x0034800001127983 */ /* 0x001ea80000300a00 */
[----:B------:R-:W3:Y:S02]  /*7f610*/  LDL.LU.64 R16, [R1+0x3478] ;  /* 0x0034780001107983 */ /* 0x000ee40000300a00 */
[----:B---3--:R-:W-:-:S15]  /*7f620*/  HMMA.16816.F32 R8, R24, R16, R8 ;  /* 0x000000101808723c */ /* 0x008fde0000001808 */
[----:B------:R-:W-:-:S04]  /*7f630*/  NOP ;  /* 0x0000000000007918 */ /* 0x000fc80000000000 */
[----:B------:R0:W-:Y:S04]  /*7f640*/  STL.64 [R1+0x400], R8 ;  /* 0x0004000801007387 */ /* 0x0001e80000100a00 */
[----:B------:R-:W-:Y:S04]  /*7f650*/  STL.64 [R1+0x408], R10 ;  /* 0x0004080a01007387 */ /* 0x000fe80000100a00 */
[----:B0-----:R-:W3:Y:S04]  /*7f660*/  LDL.LU.64 R8, [R1+0x3470] ;  /* 0x0034700001087983 */ /* 0x001ee80000300a00 */
[----:B--2---:R-:W-:Y:S04]  /*7f670*/  STL [R1+0x33d0], R18 ;  /* 0x0033d01201007387 */ /* 0x004fe80000100800 */
[----:B------:R0:W-:Y:S04]  /*7f680*/  STL.64 [R1+0x33c8], R16 ;  /* 0x0033c81001007387 */ /* 0x0001e80000100a00 */
[----:B0-----:R-:W2:Y:S04]  /*7f690*/  LDL.64 R16, [R1+0x130] ;  /* 0x0001300001107983 */ /* 0x001ea80000100a00 */
[----:B------:R-:W-:Y:S01]  /*7f6a0*/  STL [R1+0x3420], R19 ;  /* 0x0034201301007387 */ /* 0x000fe20000100800 */
[C---:B---3--:R-:W-:Y:S03]  /*7f6b0*/  HMMA.16816.F32 R8, R24.reuse, R8, R12 ;  /* 0x000000081808723c */ /* 0x048fe6000000180c */
[----:B--2---:R0:W-:Y:S04]  /*7f6c0*/  STL.64 [R1+0x3418], R16 ;  /* 0x0034181001007387 */ /* 0x0041e80000100a00 */
[----:B0-----:R-:W2:Y:S04]  /*7f6d0*/  LDL.64 R16, [R1+0x140] ;  /* 0x0001400001107983 */ /* 0x001ea80000100a00 */
        /* <DEDUP_REMOVED lines=12> */
[----:B------:R-:W3:-:S15]  /*7f7a0*/  LDL.LU.64 R12, [R1+0x3438] ;  /* 0x00343800010c7983 */ /* 0x000ede0000300a00 */
[----:B------:R-:W-:Y:S02]  /*7f7b0*/  NOP ;  /* 0x0000000000007918 */ /* 0x000fe40000000000 */
[----:B------:R0:W-:Y:S04]  /*7f7c0*/  STL.64 [R1+0x3d0], R8 ;  /* 0x0003d00801007387 */ /* 0x0001e80000100a00 */
[----:B------:R-:W-:Y:S04]  /*7f7d0*/  STL.64 [R1+0x3d8], R10 ;  /* 0x0003d80a01007387 */ /* 0x000fe80000100a00 */
[----:B0-----:R-:W4:Y:S01]  /*7f7e0*/  LDL.LU.64 R8, [R1+0x3430] ;  /* 0x0034300001087983 */ /* 0x001f220000300a00 */
[C---:B--2---:R-:W-:Y:S08]  /*7f7f0*/  HMMA.16816.F32 R20, R24.reuse, R16, R20 ;  /* 0x000000101814723c */ /* 0x044ff00000001814 */
[----:B----4-:R-:W-:Y:S01]  /*7f800*/  HMMA.16816.F32 R4, R24, R8, R4 ;  /* 0x000000081804723c */ /* 0x010fe20000001804 */
[----:B------:R-:W-:Y:S01]  /*7f810*/  MOV R15, R8 ;  /* 0x00000008000f7202 */ /* 0x000fe20000000f00 */
[----:B------:R-:W-:-:S15]  /*7f820*/  IMAD.MOV.U32 R14, RZ, RZ, R9 ;  /* 0x000000ffff0e7224 */ /* 0x000fde00078e0009 */
[----:B------:R-:W-:Y:S02]  /*7f830*/  NOP ;  /* 0x0000000000007918 */ /* 0x000fe40000000000 */
[----:B------:R0:W-:Y:S04]  /*7f840*/  STL.64 [R1+0x3c0], R4 ;  /* 0x0003c00401007387 */ /* 0x0001e80000100a00 */
[----:B------:R1:W-:Y:S04]  /*7f850*/  STL.64 [R1+0x3c8], R6 ;  /* 0x0003c80601007387 */ /* 0x0003e80000100a00 */
[----:B0-----:R-:W2:Y:S04]  /*7f860*/  LDL.LU R4, [R1+0xbf0] ;  /* 0x000bf00001047983 */ /* 0x001ea80000300800 */
[----:B------:R-:W2:Y:S04]  /*7f870*/  LDL.LU R5, [R1+0xbf4] ;  /* 0x000bf40001057983 */ /* 0x000ea80000300800 */
[----:B-1----:R-:W2:Y:S04]  /*7f880*/  LDL.LU R6, [R1+0xbf8] ;  /* 0x000bf80001067983 */ /* 0x002ea80000300800 */
[----:B------:R-:W2:Y:S04]  /*7f890*/  LDL.LU R7, [R1+0xbfc] ;  /* 0x000bfc0001077983 */ /* 0x000ea80000300800 */
[----:B------:R-:W4:Y:S04]  /*7f8a0*/  LDL.LU R8, [R1+0xc00] ;  /* 0x000c000001087983 */ /* 0x000f280000300800 */
[----:B------:R-:W4:Y:S04]  /*7f8b0*/  LDL.LU R9, [R1+0xc04] ;  /* 0x000c040001097983 */ /* 0x000f280000300800 */
[----:B------:R-:W4:Y:S04]  /*7f8c0*/  LDL.LU R10, [R1+0xc08] ;  /* 0x000c0800010a7983 */ /* 0x000f280000300800 */
[----:B------:R-:W4:Y:S04]  /*7f8d0*/  LDL.LU R11, [R1+0xc0c] ;  /* 0x000c0c00010b7983 */ /* 0x000f280000300800 */
[----:B------:R-:W-:Y:S04]  /*7f8e0*/  STL [R1+0x3360], R15 ;  /* 0x0033600f01007387 */ /* 0x000fe80000100800 */
[----:B------:R-:W-:Y:S04]  /*7f8f0*/  STL [R1+0x33c0], R14 ;  /* 0x0033c00e01007387 */ /* 0x000fe80000100800 */
[----:B---3--:R0:W-:Y:S04]  /*7f900*/  STL.64 [R1+0x33b8], R12 ;  /* 0x0033b80c01007387 */ /* 0x0081e80000100a00 */
[----:B0-----:R-:W3:Y:S04]  /*7f910*/  LDL.LU R12, [R1+0xc10] ;  /* 0x000c1000010c7983 */ /* 0x001ee80000300800 */
[----:B------:R-:W3:Y:S04]  /*7f920*/  LDL.LU R13, [R1+0xc14] ;  /* 0x000c1400010d7983 */ /* 0x000ee80000300800 */
[----:B------:R-:W3:Y:S04]  /*7f930*/  LDL.LU R14, [R1+0xc18] ;  /* 0x000c1800010e7983 */ /* 0x000ee80000300800 */
[----:B------:R-:W3:Y:S04]  /*7f940*/  LDL.LU R15, [R1+0xc1c] ;  /* 0x000c1c00010f7983 */ /* 0x000ee80000300800 */
[----:B------:R0:W-:Y:S04]  /*7f950*/  STL.64 [R1+0x3b0], R20 ;  /* 0x0003b01401007387 */ /* 0x0001e80000100a00 */
[----:B------:R1:W-:Y:S04]  /*7f960*/  STL.64 [R1+0x3b8], R22 ;  /* 0x0003b81601007387 */ /* 0x0003e80000100a00 */
[----:B0-----:R-:W2:Y:S01]  /*7f970*/  LDL.LU.64 R20, [R1+0x3428] ;  /* 0x0034280001147983 */ /* 0x001ea20000300a00 */
[----:B-1----:R-:W-:-:S03]  /*7f980*/  IMAD.MOV.U32 R23, RZ, RZ, R16 ;  /* 0x000000ffff177224 */ /* 0x002fc600078e0010 */
[----:B------:R-:W2:Y:S01]  /*7f990*/  LDL.LU R19, [R1+0x3420] ;  /* 0x0034200001137983 */ /* 0x000ea20000300800 */
[----:B------:R-:W-:-:S03]  /*7f9a0*/  IMAD.MOV.U32 R22, RZ, RZ, R17 ;  /* 0x000000ffff167224 */ /* 0x000fc600078e0011 */
[----:B------:R-:W3:Y:S04]  /*7f9b0*/  LDL.LU.64 R16, [R1+0x3418] ;  /* 0x0034180001107983 */ /* 0x000ee80000300a00 */
[----:B------:R-:W-:Y:S01]  /*7f9c0*/  STL.64 [R1+0x33a8], R22 ;  /* 0x0033a81601007387 */ /* 0x000fe20000100a00 */
[----:B---3--:R-:W-:Y:S03]  /*7f9d0*/  HMMA.16816.F32 R12, R24, R16, R12 ;  /* 0x00000010180c723c */ /* 0x008fe6000000180c */
[----:B--2---:R0:W-:Y:S01]  /*7f9e0*/  STL.64 [R1+0x33a0], R20 ;  /* 0x0033a01401007387 */ /* 0x0041e20000100a00 */
[----:B------:R-:W-:Y:S02]  /*7f9f0*/  IMAD.MOV.U32 R29, RZ, RZ, R16 ;  /* 0x000000ffff1d7224 */ /* 0x000fe400078e0010 */
[----:B------:R-:W-:-:S02]  /*7fa00*/  IMAD.MOV.U32 R28, RZ, RZ, R17 ;  /* 0x000000ffff1c7224 */ /* 0x000fc400078e0011 */
[----:B0-----:R-:W-:-:S11]  /*7fa10*/  IMAD.MOV.U32 R20, RZ, RZ, R19 ;  /* 0x000000ffff147224 */ /* 0x001fd600078e0013 */
        /* <DEDUP_REMOVED lines=8> */
[----:B0-----:R-:W2:Y:S04]  /*7faa0*/  LDL.64 R16, [R1+0xf0] ;  /* 0x0000f00001107983 */ /* 0x001ea80000100a00 */
[----:B--2---:R-:W-:Y:S04]  /*7fab0*/  STL.64 [R1+0x33f0], R16 ;  /* 0x0033f01001007387 */ /* 0x004fe80000100a00 */
[----:B------:R-:W2:Y:S04]  /*7fac0*/  LDL.64 R12, [R1+0xe0] ;  /* 0x0000e000010c7983 */ /* 0x000ea80000100a00 */
[----:B--2---:R0:W-:Y:S04]  /*7fad0*/  STL.64 [R1+0x33e8], R12 ;  /* 0x0033e80c01007387 */ /* 0x0041e80000100a00 */
[----:B0-----:R-:W2:Y:S04]  /*7fae0*/  LDL.LU R12, [R1+0xbd0] ;  /* 0x000bd000010c7983 */ /* 0x001ea80000300800 */
[----:B------:R-:W2:Y:S04]  /*7faf0*/  LDL.LU R13, [R1+0xbd4] ;  /* 0x000bd400010d7983 */ /* 0x000ea80000300800 */
[----:B------:R-:W3:Y:S04]  /*7fb00*/  LDL.LU R14, [R1+0xbd8] ;  /* 0x000bd800010e7983 */ /* 0x000ee80000300800 */
[----:B------:R-:W3:Y:S01]  /*7fb10*/  LDL.LU R15, [R1+0xbdc] ;  /* 0x000bdc00010f7983 */ /* 0x000ee20000300800 */
[----:B------:R-:W-:-:S07]  /*7fb20*/  IMAD.MOV.U32 R21, RZ, RZ, R3 ;  /* 0x000000ffff157224 */ /* 0x000fce00078e0003 */
[C---:B----4-:R-:W-:Y:S01]  /*7fb30*/  HMMA.16816.F32 R20, R24.reuse, R20, R8 ;  /* 0x000000141814723c */ /* 0x050fe20000001808 */
[----:B---3--:R-:W-:Y:S04]  /*7fb40*/  STL.64 [R1+0x3400], R14 ;  /* 0x0034000e01007387 */ /* 0x008fe80000100a00 */
[----:B--2---:R0:W-:Y:S04]  /*7fb50*/  STL.64 [R1+0x33f8], R12 ;  /* 0x0033f80c01007387 */ /* 0x0041e80000100a00 */
[----:B0-----:R-:W2:Y:S04]  /*7fb60*/  LDL.LU R12, [R1+0xbe0] ;  /* 0x000be000010c7983 */ /* 0x001ea80000300800 */
[----:B------:R-:W2:Y:S04]  /*7fb70*/  LDL.LU R13, [R1+0xbe4] ;  /* 0x000be400010d7983 */ /* 0x000ea80000300800 */
[----:B------:R-:W2:Y:S04]  /*7fb80*/  LDL.LU R14, [R1+0xbe8] ;  /* 0x000be800010e7983 */ /* 0x000ea80000300800 */
[----:B------:R-:W2:Y:S04]  /*7fb90*/  LDL.LU R15, [R1+0xbec] ;  /* 0x000bec00010f7983 */ /* 0x000ea80000300800 */
[----:B------:R-:W3:Y:S04]  /*7fba0*/  LDL.LU.64 R10, [R1+0x3410] ;  /* 0x00341000010a7983 */ /* 0x000ee80000300a00 */
[----:B------:R-:W4:Y:S04]  /*7fbb0*/  LDL.LU.64 R8, [R1+0x3408] ;  /* 0x0034080001087983 */ /* 0x000f280000300a00 */
[----:B------:R-:W-:Y:S04]  /*7fbc0*/  STL.64 [R1+0x390], R20 ;  /* 0x0003901401007387 */ /* 0x000fe80000100a00 */
[----:B------:R4:W-:Y:S02]  /*7fbd0*/  STL.64 [R1+0x398], R22 ;  /* 0x0003981601007387 */ /* 0x0009e40000100a00 */
[----:B----4-:R-:W-:Y:S02]  /*7fbe0*/  HMMA.16816.F32 R20, R24, R8, R4 ;  /* 0x000000081814723c */ /* 0x010fe40000001804 */
[----:B------:R-:W4:-:S15]  /*7fbf0*/  LDL.LU R4, [R1+0xbb0] ;  /* 0x000bb00001047983 */ /* 0x000f1e0000300800 */
[----:B------:R-:W-:Y:S02]  /*7fc00*/  NOP ;  /* 0x0000000000007918 */ /* 0x000fe40000000000 */
[----:B------:R0:W-:Y:S04]  /*7fc10*/  STL.64 [R1+0x380], R20 ;  /* 0x0003801401007387 */ /* 0x0001e80000100a00 */
[----:B------:R1:W-:Y:S04]  /*7fc20*/  STL.64 [R1+0x388], R22 ;  /* 0x0003881601007387 */ /* 0x0003e80000100a00 */
[----:B------:R-:W4:Y:S04]  /*7fc30*/  LDL.LU R5, [R1+0xbb4] ;  /* 0x000bb40001057983 */ /* 0x000f280000300800 */
[----:B------:R-:W4:Y:S04]  /*7fc40*/  LDL.LU R6, [R1+0xbb8] ;  /* 0x000bb80001067983 */ /* 0x000f280000300800 */
[----:B------:R-:W4:Y:S04]  /*7fc50*/  LDL.LU R7, [R1+0xbbc] ;  /* 0x000bbc0001077983 */ /* 0x000f280000300800 */
[----:B0-----:R-:W2:Y:S04]  /*7fc60*/  LDL.LU R20, [R1+0xba0] ;  /* 0x000ba00001147983 */ /* 0x001ea80000300800 */
[----:B------:R-:W2:Y:S04]  /*7fc70*/  LDL.LU R21, [R1+0xba4] ;  /* 0x000ba40001157983 */ /* 0x000ea80000300800 */
[----:B-1----:R-:W2:Y:S04]  /*7fc80*/  LDL.LU R22, [R1+0xba8] ;  /* 0x000ba80001167983 */ /* 0x002ea80000300800 */
[----:B------:R-:W2:Y:S04]  /*7fc90*/  LDL.LU R23, [R1+0xbac] ;  /* 0x000bac0001177983 */ /* 0x000ea80000300800 */
[----:B---3--:R-:W-:Y:S04]  /*7fca0*/  STL.64 [R1+0x32e0], R10 ;  /* 0x0032e00a01007387 */ /* 0x008fe80000100a00 */
[----:B------:R0:W-:Y:S04]  /*7fcb0*/  STL.64 [R1+0x32d8], R8 ;  /* 0x0032d80801007387 */ /* 0x0001e80000100a00 */
[----:B0-----:R-:W3:Y:S04]  /*7fcc0*/  LDL.LU.64 R8, [R1+0x180] ;  /* 0x0001800001087983 */ /* 0x001ee80000300a00 */
[----:B---3--:R0:W-:Y:S04]  /*7fcd0*/  STL.64 [R1+0x3358], R8 ;  /* 0x0033580801007387 */ /* 0x0081e80000100a00 */
[----:B0-----:R-:W3:Y:S04]  /*7fce0*/  LDL.LU R8, [R1+0xb70] ;  /* 0x000b700001087983 */ /* 0x001ee80000300800 */
[----:B------:R-:W3:Y:S04]  /*7fcf0*/  LDL.LU R9, [R1+0xb74] ;  /* 0x000b740001097983 */ /* 0x000ee80000300800 */
[----:B------:R-:W3:Y:S04]  /*7fd00*/  LDL.LU R10, [R1+0xb78] ;  /* 0x000b7800010a7983 */ /* 0x000ee80000300800 */
[----:B------:R-:W3:Y:S01]  /*7fd10*/  LDL.LU R11, [R1+0xb7c] ;  /* 0x000b7c00010b7983 */ /* 0x000ee20000300800 */
[----:B------:R-:W-:-:S02]  /*7fd20*/  IMAD.MOV.U32 R16, RZ, RZ, R2 ;  /* 0x000000ffff107224 */ /* 0x000fc400078e0002 */
[----:B------:R-:W-:-:S07]  /*7fd30*/  IMAD.MOV.U32 R17, RZ, RZ, R0 ;  /* 0x000000ffff117224 */ /* 0x000fce00078e0000 */
[C---:B--2---:R-:W-:Y:S01]  /*7fd40*/  HMMA.16816.F32 R16, R24.reuse, R16, R12 ;  /* 0x000000101810723c */ /* 0x044fe2000000180c */
[----:B---3--:R-:W-:Y:S04]  /*7fd50*/  STL.64 [R1+0x3370], R10 ;  /* 0x0033700a01007387 */ /* 0x008fe80000100a00 */
[----:B------:R0:W-:Y:S04]  /*7fd60*/  STL.64 [R1+0x3368], R8 ;  /* 0x0033680801007387 */ /* 0x0001e80000100a00 */
[----:B0-----:R-:W2:Y:S04]  /*7fd70*/  LDL.LU.64 R8, [R1+0x1a0] ;  /* 0x0001a00001087983 */ /* 0x001ea80000300a00 */
[----:B--2---:R0:W-:Y:S04]  /*7fd80*/  STL.64 [R1+0x3398], R8 ;  /* 0x0033980801007387 */ /* 0x0041e80000100a00 */
[----:B0-----:R-:W2:Y:S04]  /*7fd90*/  LDL.LU R8, [R1+0xb90] ;  /* 0x000b900001087983 */ /* 0x001ea80000300800 */
[----:B------:R-:W2:Y:S04]  /*7fda0*/  LDL.LU R9, [R1+0xb94] ;  /* 0x000b940001097983 */ /* 0x000ea80000300800 */
[----:B------:R-:W2:Y:S04]  /*7fdb0*/  LDL.LU R10, [R1+0xb98] ;  /* 0x000b9800010a7983 */ /* 0x000ea80000300800 */
[----:B------:R-:W2:Y:S04]  /*7fdc0*/  LDL.LU R11, [R1+0xb9c] ;  /* 0x000b9c00010b7983 */ /* 0x000ea80000300800 */
[----:B------:R-:W3:Y:S04]  /*7fdd0*/  LDL.LU.64 R14, [R1+0x3400] ;  /* 0x00340000010e7983 */ /* 0x000ee80000300a00 */
[----:B------:R-:W3:Y:S04]  /*7fde0*/  LDL.LU.64 R12, [R1+0x33f8] ;  /* 0x0033f800010c7983 */ /* 0x000ee80000300a00 */
[----:B------:R0:W-:Y:S04]  /*7fdf0*/  STL.64 [R1+0x370], R16 ;  /* 0x0003701001007387 */ /* 0x0001e80000100a00 */
[----:B------:R-:W-:Y:S04]  /*7fe00*/  STL.64 [R1+0x378], R18 ;  /* 0x0003781201007387 */ /* 0x000fe80000100a00 */
[----:B0-----:R-:W3:Y:S02]  /*7fe10*/  LDL.LU.64 R16, [R1+0x33f0] ;  /* 0x0033f00001107983 */ /* 0x001ee40000300a00 */
[----:B---3--:R-:W-:Y:S01]  /*7fe20*/  HMMA.16816.F32 R12, R24, R16, R12 ;  /* 0x00000010180c723c */ /* 0x008fe2000000180c */
[----:B------:R-:W-:Y:S01]  /*7fe30*/  MOV R2, R16 ;  /* 0x0000001000027202 */ /* 0x000fe20000000f00 */
[----:B------:R-:W-:-:S15]  /*7fe40*/  IMAD.MOV.U32 R0, RZ, RZ, R17 ;  /* 0x000000ffff007224 */ /* 0x000fde00078e0011 */
[----:B------:R-:W-:Y:S02]  /*7fe50*/  NOP ;  /* 0x0000000000007918 */ /* 0x000fe40000000000 */
[----:B------:R0:W-:Y:S04]  /*7fe60*/  STL.64 [R1+0x360], R12 ;  /* 0x0003600c01007387 */ /* 0x0001e80000100a00 */
[----:B------:R1:W-:Y:S04]  /*7fe70*/  STL.64 [R1+0x368], R14 ;  /* 0x0003680e01007387 */ /* 0x0003e80000100a00 */
[----:B0-----:R-:W3:Y:S04]  /*7fe80*/  LDL.LU.64 R12, [R1+0x33e8] ;  /* 0x0033e800010c7983 */ /* 0x001ee80000300a00 */
[----:B------:R-:W3:Y:S04]  /*7fe90*/  LDL.LU.64 R18, [R1+0x33e0] ;  /* 0x0033e00001127983 */ /* 0x000ee80000300a00 */
[----:B------:R-:W3:Y:S02]  /*7fea0*/  LDL.LU.64 R16, [R1+0x33d8] ;  /* 0x0033d80001107983 */ /* 0x000ee40000300a00 */
[----:B---3--:R-:W-:Y:S01]  /*7feb0*/  HMMA.16816.F32 R16, R24, R12, R16 ;  /* 0x0000000c1810723c */ /* 0x008fe20000001810 */
[----:B-1----:R-:W-:-:S15]  /*7fec0*/  IMAD.MOV.U32 R15, RZ, RZ, R13 ;  /* 0x000000ffff0f7224 */ /* 0x002fde00078e000d */
[----:B------:R-:W-:-:S03]  /*7fed0*/  NOP ;  /* 0x0000000000007918 */ /* 0x000fc60000000000 */
[----:B------:R-:W-:Y:S04]  /*7fee0*/  STL.64 [R1+0x350], R16 ;  /* 0x0003501001007387 */ /* 0x000fe80000100a00 */
[----:B------:R0:W-:Y:S04]  /*7fef0*/  STL.64 [R1+0x358], R18 ;  /* 0x0003581201007387 */ /* 0x0001e80000100a00 */
[----:B0-----:R-:W3:Y:S01]  /*7ff00*/  LDL.LU R18, [R1+0x33d0] ;  /* 0x0033d00001127983 */ /* 0x001ee20000300800 */
[----:B------:R-:W-:-:S03]  /*7ff10*/  IMAD.MOV.U32 R19, RZ, RZ, R12 ;  /* 0x000000ffff137224 */ /* 0x000fc600078e000c */
[----:B------:R-:W2:Y:S04]  /*7ff20*/  LDL.LU.64 R16, [R1+0x33c8] ;  /* 0x0033c80001107983 */ /* 0x000ea80000300a00 */
[----:B------:R-:W2:Y:S04]  /*7ff30*/  LDL.LU R14, [R1+0x33c0] ;  /* 0x0033c000010e7983 */ /* 0x000ea80000300800 */
[----:B------:R-:W4:Y:S02]  /*7ff40*/  LDL.LU.64 R12, [R1+0x33b8] ;  /* 0x0033b800010c7983 */ /* 0x000f240000300a00 */
[C---:B----4-:R-:W-:Y:S02]  /*7ff50*/  HMMA.16816.F32 R4, R24.reuse, R12, R4 ;  /* 0x0000000c1804723c */ /* 0x050fe40000001804 */
        /* <DEDUP_REMOVED lines=9> */
[----:B------:R-:W-:Y:S01]  /*7fff0*/  STL.64 [R1+0x32c0], R12 ;  /* 0x0032c00c01007387 */ /* 0x000fe20000100a00 */
[----:B---3--:R-:W-:-:S15]  /*80000*/  HMMA.16816.F32 R20, R24, R4, R20 ;  /* 0x000000041814723c */ /* 0x008fde0000001814 */
[----:B------:R-:W-:-:S04]  /*80010*/  NOP ;  /* 0x0000000000007918 */ /* 0x000fc80000000000 */
[----:B------:R-:W-:Y:S04]  /*80020*/  STL.64 [R1+0x330], R20 ;  /* 0x0003301401007387 */ /* 0x000fe80000100a00 */
[----:B------:R0:W-:Y:S04]  /*80030*/  STL.64 [R1+0x338], R22 ;  /* 0x0003381601007387 */ /* 0x0001e80000100a00 */
[----:B0-----:R-:W3:Y:S04]  /*80040*/  LDL.LU.64 R22, [R1+0x33a8] ;  /* 0x0033a80001167983 */ /* 0x001ee80000300a00 */
[----:B------:R-:W4:Y:S04]  /*80050*/  LDL.LU.64 R20, [R1+0x33a0] ;  /* 0x0033a00001147983 */ /* 0x000f280000300a00 */
[----:B------:R0:W-:Y:S04]  /*80060*/  STL.64 [R1+0x32e8], R4 ;  /* 0x0032e80401007387 */ /* 0x0001e80000100a00 */
[----:B0-----:R-:W2:Y:S04]  /*80070*/  LDL.LU R4, [R1+0xb60] ;  /* 0x000b600001047983 */ /* 0x001ea80000300800 */
[----:B------:R-:W2:Y:S04]  /*80080*/  LDL.LU R5, [R1+0xb64] ;  /* 0x000b640001057983 */ /* 0x000ea80000300800 */
[----:B------:R-:W2:Y:S04]  /*80090*/  LDL.LU R6, [R1+0xb68] ;  /* 0x000b680001067983 */ /* 0x000ea80000300800 */
[----:B------:R-:W2:Y:S01]  /*800a0*/  LDL.LU R7, [R1+0xb6c] ;  /* 0x000b6c0001077983 */ /* 0x000ea20000300800 */
[----:B----4-:R-:W-:Y:S03]  /*800b0*/  HMMA.16816.F32 R24, R24, R20, R8 ;  /* 0x000000141818723c */ /* 0x010fe60000001808 */
[----:B------:R-:W4:-:S15]  /*800c0*/  LDL.LU.64 R8, [R1+0x3398] ;  /* 0x0033980001087983 */ /* 0x000f1e0000300a00 */
[----:B------:R-:W-:Y:S01]  /*800d0*/  NOP ;  /* 0x0000000000007918 */ /* 0x000fe20000000000 */
[----:B------:R-:W-:Y:S04]  /*800e0*/  STL.64 [R1+0x320], R24 ;  /* 0x0003201801007387 */ /* 0x000fe80000100a00 */
[----:B------:R0:W-:Y:S04]  /*800f0*/  STL.64 [R1+0x328], R26 ;  /* 0x0003281a01007387 */ /* 0x0001e80000100a00 */
[----:B0-----:R-:W2:Y:S04]  /*80100*/  LDL.LU.64 R26, [R1+0x3390] ;  /* 0x00339000011a7983 */ /* 0x001ea80000300a00 */
[----:B------:R-:W2:Y:S04]  /*80110*/  LDL.LU.64 R24, [R1+0x3388] ;  /* 0x0033880001187983 */ /* 0x000ea80000300a00 */
[----:B------:R4:W-:Y:S02]  /*80120*/  STL.64 [R1+0x3280], R20 ;  /* 0x0032801401007387 */ /* 0x0009e40000100a00 */
[----:B----4-:R-:W-:-:S02]  /*80130*/  IMAD.MOV.U32 R20, RZ, RZ, R8 ;  /* 0x000000ffff147224 */ /* 0x010fc400078e0008 */
[----:B------:R-:W-:Y:S01]  /*80140*/  IMAD.MOV.U32 R3, RZ, RZ, R9 ;  /* 0x000000ffff037224 */ /* 0x000fe200078e0009 */
[----:B--2---:R-:W-:-:S15]  /*80150*/  HMMA.16816.F32 R16, R24, R8, R16 ;  /* 0x000000081810723c */ /* 0x004fde0000001810 */
[----:B------:R-:W-:-:S04]  /*80160*/  NOP ;  /* 0x0000000000007918 */ /* 0x000fc80000000000 */
[----:B------:R-:W-:Y:S04]  /*80170*/  STL.64 [R1+0x310], R16 ;  /* 0x0003101001007387 */ /* 0x000fe80000100a00 */
[----:B------:R0:W-:Y:S04]  /*80180*/  STL.64 [R1+0x318], R18 ;  /* 0x0003181201007387 */ /* 0x0001e80000100a00 */
[----:B0-----:R-:W2:Y:S04]  /*80190*/  LDL.LU.64 R18, [R1+0x3380] ;  /* 0x0033800001127983 */ /* 0x001ea80000300a00 */
[----:B------:R-:W4:Y:S04]  /*801a0*/  LDL.LU.64 R16, [R1+0x3378] ;  /* 0x0033780001107983 */ /* 0x000f280000300a00 */
[----:B------:R-:W4:Y:S04]  /*801b0*/  LDL.LU.64 R10, [R1+0x3370] ;  /* 0x00337000010a7983 */ /* 0x000f280000300a00 */
[----:B------:R-:W4:Y:S01]  /*801c0*/  LDL.LU.64 R8, [R1+0x3368] ;  /* 0x0033680001087983 */ /* 0x000f220000300a00 */
[----:B------:R-:W-:-:S03]  /*801d0*/  IMAD.MOV.U32 R21, RZ, RZ, R15 ;  /* 0x000000ffff157224 */ /* 0x000fc600078e000f */
[----:B------:R2:W-:Y:S01]  /*801e0*/  STL [R1+0x3288], R20 ;  /* 0x0032881401007387 */ /* 0x0005e20000100800 */
[----:B----4-:R-:W-:Y:S01]  /*801f0*/  HMMA.16816.F32 R8, R24, R16, R8 ;  /* 0x000000101808723c */ /* 0x010fe20000001808 */
[----:B--2---:R-:W-:Y:S02]  /*80200*/  IMAD.MOV.U32 R20, RZ, RZ, R19 ;  /* 0x000000ffff147224 */ /* 0x004fe400078e0013 */
[----:B------:R-:W2:Y:S04]  /*80210*/  LDL.LU R19, [R1+0x3364] ;  /* 0x0033640001137983 */ /* 0x000ea80000300800 */
[----:B------:R-:W4:Y:S04]  /*80220*/  LDL.LU R15, [R1+0x3360] ;  /* 0x00336000010f7983 */ /* 0x000f280000300800 */
[----:B------:R-:W-:Y:S08]  /*80230*/  STL.64 [R1+0x32a0], R20 ;  /* 0x0032a01401007387 */ /* 0x000ff00000100a00 */
[----:B------:R0:W-:Y:S04]  /*80240*/  STL.64 [R1+0x300], R8 ;  /* 0x0003000801007387 */ /* 0x0001e80000100a00 */
[----:B------:R-:W-:Y:S04]  /*80250*/  STL.64 [R1+0x308], R10 ;  /* 0x0003080a01007387 */ /* 0x000fe80000100a00 */
[----:B0-----:R-:W3:Y:S01]  /*80260*/  LDL.LU.64 R8, [R1+0x3358] ;  /* 0x0033580001087983 */ /* 0x001ee20000300a00 */
[----:B------:R-:W-:-:S02]  /*80270*/  IMAD.MOV.U32 R20, RZ, RZ, R2 ;  /* 0x000000ffff147224 */ /* 0x000fc400078e0002 */
[----:B------:R-:W-:-:S05]  /*80280*/  IMAD.MOV.U32 R21, RZ, RZ, R0 ;  /* 0x000000ffff157224 */ /* 0x000fca00078e0000 */
[----:B------:R-:W-:Y:S04]  /*80290*/  STL.64 [R1+0x32b8], R20 ;  /* 0x0032b81401007387 */ /* 0x000fe80000100a00 */
[----:B--2---:R-:W-:Y:S04]  /*802a0*/  STL.64 [R1+0x3258], R18 ;  /* 0x0032581201007387 */ /* 0x004fe80000100a00 */
[----:B------:R-:W-:Y:S01]  /*802b0*/  STL.64 [R1+0x3250], R16 ;  /* 0x0032501001007387 */ /* 0x000fe20000100a00 */
[----:B---3--:R-:W-:-:S15]  /*802c0*/  HMMA.16816.F32 R4, R24, R8, R4 ;  /* 0x000000081804723c */ /* 0x008fde0000001804 */
[----:B------:R-:W-:-:S04]  /*802d0*/  NOP ;  /* 0x0000000000007918 */ /* 0x000fc80000000000 */
[----:B------:R0:W-:Y:S04]  /*802e0*/  STL.64 [R1+0x2f0], R4 ;  /* 0x0002f00401007387 */ /* 0x0001e80000100a00 */
[----:B------:R1:W-:Y:S04]  /*802f0*/  STL.64 [R1+0x2f8], R6 ;  /* 0x0002f80601007387 */ /* 0x0003e80000100a00 */
[----:B0-----:R-:W2:Y:S04]  /*80300*/  LDL.LU R4, [R1+0xb00] ;  /* 0x000b000001047983 */ /* 0x001ea80000300800 */
[----:B------:R-:W2:Y:S04]  /*80310*/  LDL.LU R5, [R1+0xb04] ;  /* 0x000b040001057983 */ /* 0x000ea80000300800 */
[----:B-1----:R-:W3:Y:S04]  /*80320*/  LDL.LU R6, [R1+0xb08] ;  /* 0x000b080001067983 */ /* 0x002ee80000300800 */
[----:B------:R-:W3:Y:S01]  /*80330*/  LDL.LU R7, [R1+0xb0c] ;  /* 0x000b0c0001077983 */ /* 0x000ee20000300800 */
[----:B------:R-:W-:Y:S01]  /*80340*/  MOV R2, R8 ;  /* 0x0000000800027202 */ /* 0x000fe20000000f00 */
[----:B------:R-:W-:-:S02]  /*80350*/  IMAD.MOV.U32 R0, RZ, RZ, R9 ;  /* 0x000000ffff007224 */ /* 0x000fc400078e0009 */
[----:B---3--:R-:W-:Y:S04]  /*80360*/  STL.64 [R1+0x32f8], R6 ;  /* 0x0032f80601007387 */ /* 0x008fe80000100a00 */
[----:B--2---:R0:W-:Y:S02]  /*80370*/  STL.64 [R1+0x32f0], R4 ;  /* 0x0032f00401007387 */ /* 0x0041e40000100a00 */
[----:B0-----:R-:W-:Y:S02]  /*80380*/  IMAD.MOV.U32 R4, RZ, RZ, R29 ;  /* 0x000000ffff047224 */ /* 0x001fe400078e001d */
[----:B------:R-:W-:-:S05]  /*80390*/  IMAD.MOV.U32 R5, RZ, RZ, R28 ;  /* 0x000000ffff057224 */ /* 0x000fca00078e001c */
[----:B------:R-:W-:Y:S04]  /*803a0*/  STL.64 [R1+0x3308], R4 ;  /* 0x0033080401007387 */ /* 0x000fe80000100a00 */
[----:B------:R-:W2:Y:S04]  /*803b0*/  LDL.LU.64 R8, [R1+0x120] ;  /* 0x0001200001087983 */ /* 0x000ea80000300a00 */
[----:B--2---:R0:W-:Y:S04]  /*803c0*/  STL.64 [R1+0x3300], R8 ;  /* 0x0033000801007387 */ /* 0x0041e80000100a00 */
[----:B0-----:R-:W2:Y:S04]  /*803d0*/  LDL.LU R8, [R1+0xb10] ;  /* 0x000b100001087983 */ /* 0x001ea80000300800 */
[----:B------:R-:W2:Y:S04]  /*803e0*/  LDL.LU R9, [R1+0xb14] ;  /* 0x000b140001097983 */ /* 0x000ea80000300800 */
[----:B------:R-:W3:Y:S04]  /*803f0*/  LDL.LU R10, [R1+0xb18] ;  /* 0x000b1800010a7983 */ /* 0x000ee80000300800 */
[----:B------:R-:W3:Y:S01]  /*80400*/  LDL.LU R11, [R1+0xb1c] ;  /* 0x000b1c00010b7983 */ /* 0x000ee20000300800 */
[----:B------:R-:W-:-:S02]  /*80410*/  IMAD.MOV.U32 R4, RZ, RZ, R23 ;  /* 0x000000ffff047224 */ /* 0x000fc400078e0017 */
[----:B------:R-:W-:Y:S01]  /*80420*/  IMAD.MOV.U32 R5, RZ, RZ, R22 ;  /* 0x000000ffff057224 */ /* 0x000fe200078e0016 */
[----:B---3--:R-:W-:Y:S04]  /*80430*/  STL.64 [R1+0x3318], R10 ;  /* 0x0033180a01007387 */ /* 0x008fe80000100a00 */
[----:B--2---:R-:W-:Y:S04]  /*80440*/  STL.64 [R1+0x3310], R8 ;  /* 0x0033100801007387 */ /* 0x004fe80000100a00 */
[----:B------:R4:W-:Y:S04]  /*80450*/  STL.64 [R1+0x3320], R4 ;  /* 0x0033200401007387 */ /* 0x0009e80000100a00 */
[----:B------:R-:W2:Y:S04]  /*80460*/  LDL.LU R16, [R1+0xb50] ;  /* 0x000b500001107983 */ /* 0x000ea80000300800 */
[----:B------:R-:W2:Y:S01]  /*80470*/  LDL.LU R17, [R1+0xb54] ;  /* 0x000b540001117983 */ /* 0x000ea20000300800 */
[----:B----4-:R-:W-:-:S03]  /*80480*/  IMAD.MOV.U32 R4, RZ, RZ, R15 ;  /* 0x000000ffff047224 */ /* 0x010fc600078e000f */
[----:B------:R-:W2:Y:S01]  /*80490*/  LDL.LU R18, [R1+0xb58] ;  /* 0x000b580001127983 */ /* 0x000ea20000300800 */
[----:B------:R-:W-:-:S03]  /*804a0*/  IMAD.MOV.U32 R5, RZ, RZ, R14 ;  /* 0x000000ffff057224 */ /* 0x000fc600078e000e */
[----:B------:R-:W2:Y:S04]  /*804b0*/  LDL.LU R19, [R1+0xb5c] ;  /* 0x000b5c0001137983 */ /* 0x000ea80000300800 */
[----:B------:R0:W-:Y:S04]  /*804c0*/  STL.64 [R1+0x3338], R4 ;  /* 0x0033380401007387 */ /* 0x0001e80000100a00 */
[----:B0-----:R-:W3:Y:S04]  /*804d0*/  LDL.LU.64 R4, [R1+0x160] ;  /* 0x0001600001047983 */ /* 0x001ee80000300a00 */
[----:B---3--:R0:W-:Y:S04]  /*804e0*/  STL.64 [R1+0x3350], R4 ;  /* 0x0033500401007387 */ /* 0x0081e80000100a00 */
[----:B0-----:R-:W2:Y:S04]  /*804f0*/  LDL.LU.64 R4, [R1+0x170] ;  /* 0x0001700001047983 */ /* 0x001ea80000300a00 */
[----:B------:R-:W3:Y:S04]  /*80500*/  LDL.LU R8, [R1+0xb20] ;  /* 0x000b200001087983 */ /* 0x000ee80000300800 */
        /* <DEDUP_REMOVED lines=26> */
[----:B------:R-:W4:Y:S04]  /*806b0*/  LDL.LU.64 R20, [R1+0x100] ;  /* 0x0001000001147983 */ /* 0x000f280000300a00 */
[----:B------:R0:W-:Y:S04]  /*806c0*/  STL.64 [R1+0x2e0], R16 ;  /* 0x0002e01001007387 */ /* 0x0001e80000100a00 */
[----:B------:R1:W-:Y:S01]  /*806d0*/  STL.64 [R1+0x2e8], R18 ;  /* 0x0002e81201007387 */ /* 0x0003e20000100a00 */
[----:B0-----:R-:W-:-:S02]  /*806e0*/  IMAD.MOV.U32 R17, RZ, RZ, R4 ;  /* 0x000000ffff117224 */ /* 0x001fc400078e0004 */
[----:B------:R-:W-:Y:S02]  /*806f0*/  IMAD.MOV.U32 R16, RZ, RZ, R5 ;  /* 0x000000ffff107224 */ /* 0x000fe400078e0005 */
[----:B------:R-:W2:Y:S02]  /*80700*/  LDL.LU.64 R4, [R1+0x3350] ;  /* 0x0033500001047983 */ /* 0x000ea40000300a00 */
[----:B--2---:R-:W-:Y:S01]  /*80710*/  HMMA.16816.F32 R8, R24, R4, R8 ;  /* 0x000000041808723c */ /* 0x004fe20000001808 */
[----:B-1----:R-:W-:Y:S01]  /*80720*/  MOV R19, R4 ;  /* 0x0000000400137202 */ /* 0x002fe20000000f00 */
[----:B------:R-:W-:-:S15]  /*80730*/  IMAD.MOV.U32 R18, RZ, RZ, R5 ;  /* 0x000000ffff127224 */ /* 0x000fde00078e0005 */
[----:B------:R-:W-:Y:S02]  /*80740*/  NOP ;  /* 0x0000000000007918 */ /* 0x000fe40000000000 */
        /* <DEDUP_REMOVED lines=41> */
[----:B-1----:R-:W-:-:S03]  /*809e0*/  IMAD.MOV.U32 R7, RZ, RZ, R8 ;  /* 0x000000ffff077224 */ /* 0x002fc600078e0008 */
[----:B------:R-:W2:Y:S01]  /*809f0*/  LDL.LU.64 R10, [R1+0x32e0] ;  /* 0x0032e000010a7983 */ /* 0x000ea20000300a00 */
[----:B------:R-:W-:-:S03]  /*80a00*/  IMAD.MOV.U32 R6, RZ, RZ, R9 ;  /* 0x000000ffff067224 */ /* 0x000fc600078e0009 */
[----:B------:R-:W2:Y:S02]  /*80a10*/  LDL.LU.64 R8, [R1+0x32d8] ;  /* 0x0032d80001087983 */ /* 0x000ea40000300a00 */
[----:B--2---:R-:W-:-:S15]  /*80a20*/  HMMA.16816.F32 R12, R24, R8, R12 ;  /* 0x00000008180c723c */ /* 0x004fde000000180c */
[----:B------:R-:W-:-:S04]  /*80a30*/  NOP ;  /* 0x0000000000007918 */ /* 0x000fc80000000000 */
[----:B------:R-:W-:Y:S04]  /*80a40*/  STL.64 [R1+0x280], R12 ;  /* 0x0002800c01007387 */ /* 0x000fe80000100a00 */
[----:B------:R0:W-:Y:S04]  /*80a50*/  STL.64 [R1+0x288], R14 ;  /* 0x0002880e01007387 */ /* 0x0001e80000100a00 */
[----:B0-----:R-:W4:Y:S04]  /*80a60*/  LDL.LU.64 R14, [R1+0x32d0] ;  /* 0x0032d000010e7983 */ /* 0x001f280000300a00 */
        /* <DEDUP_REMOVED lines=11> */
[----:B0-----:R-:W2:Y:S01]  /*80b20*/  LDL.LU.64 R12, [R1+0x32c0] ;  /* 0x0032c000010c7983 */ /* 0x001ea20000300a00 */
[----:B-1----:R-:W-:Y:S02]  /*80b30*/  IMAD.MOV.U32 R15, RZ, RZ, R20 ;  /* 0x000000ffff0f7224 */ /* 0x002fe400078e0014 */
[----:B------:R-:W-:-:S02]  /*80b40*/  IMAD.MOV.U32 R14, RZ, RZ, R21 ;  /* 0x000000ffff0e7224 */ /* 0x000fc400078e0015 */
[----:B------:R-:W4:Y:S02]  /*80b50*/  LDL.LU.64 R20, [R1+0x32b8] ;  /* 0x0032b80001147983 */ /* 0x000f240000300a00 */
[----:B----4-:R-:W-:Y:S02]  /*80b60*/  HMMA.16816.F32 R20, R24, R20, R16 ;  /* 0x000000141814723c */ /* 0x010fe40000001810 */
[----:B------:R-:W4:Y:S04]  /*80b70*/  LDL.LU.64 R18, [R1+0x32b0] ;  /* 0x0032b00001127983 */ /* 0x000f280000300a00 */
[----:B------:R-:W4:-:S13]  /*80b80*/  LDL.LU.64 R16, [R1+0x32a8] ;  /* 0x0032a80001107983 */ /* 0x000f1a0000300a00 */
[----:B------:R0:W-:Y:S04]  /*80b90*/  STL.64 [R1+0x260], R20 ;  /* 0x0002601401007387 */ /* 0x0001e80000100a00 */
[----:B------:R4:W-:Y:S04]  /*80ba0*/  STL.64 [R1+0x268], R22 ;  /* 0x0002681601007387 */ /* 0x0009e80000100a00 */
[----:B0-----:R-:W4:Y:S01]  /*80bb0*/  LDL.LU.64 R20, [R1+0x32a0] ;  /* 0x0032a00001147983 */ /* 0x001f220000300a00 */
[C---:B--2---:R-:W-:Y:S08]  /*80bc0*/  HMMA.16816.F32 R8, R24.reuse, R12, R8 ;  /* 0x0000000c1808723c */ /* 0x044ff00000001808 */
[----:B----4-:R-:W-:Y:S01]  /*80bd0*/  HMMA.16816.F32 R20, R24, R20, R16 ;  /* 0x000000141814723c */ /* 0x010fe20000001810 */
[----:B------:R-:W2:Y:S04]  /*80be0*/  LDL.LU.64 R18, [R1+0x3298] ;  /* 0x0032980001127983 */ /* 0x000ea80000300a00 */
[----:B------:R-:W4:-:S14]  /*80bf0*/  LDL.LU.64 R16, [R1+0x3290] ;  /* 0x0032900001107983 */ /* 0x000f1c0000300a00 */
[----:B------:R0:W-:Y:S04]  /*80c00*/  STL.64 [R1+0x250], R20 ;  /* 0x0002501401007387 */ /* 0x0001e80000100a00 */
[----:B------:R-:W-:Y:S04]  /*80c10*/  STL.64 [R1+0x258], R22 ;  /* 0x0002581601007387 */ /* 0x000fe80000100a00 */
[----:B0-----:R-:W3:Y:S04]  /*80c20*/  LDL.LU R20, [R1+0x3288] ;  /* 0x0032880001147983 */ /* 0x001ee80000300800 */
[----:B------:R2:W-:Y:S04]  /*80c30*/  STL.64 [R1+0x240], R8 ;  /* 0x0002400801007387 */ /* 0x0005e80000100a00 */
[----:B------:R-:W-:Y:S01]  /*80c40*/  STL.64 [R1+0x248], R10 ;  /* 0x0002480a01007387 */ /* 0x000fe20000100a00 */
[----:B--2---:R-:W-:-:S02]  /*80c50*/  IMAD.MOV.U32 R8, RZ, RZ, R19 ;  /* 0x000000ffff087224 */ /* 0x004fc400078e0013 */
[----:B------:R-:W-:-:S05]  /*80c60*/  IMAD.MOV.U32 R9, RZ, RZ, R18 ;  /* 0x000000ffff097224 */ /* 0x000fca00078e0012 */
[----:B------:R4:W-:Y:S02]  /*80c70*/  STL.64 [R1+0x3220], R8 ;  /* 0x0032200801007387 */ /* 0x0009e40000100a00 */
[----:B----4-:R-:W-:Y:S02]  /*80c80*/  IMAD.MOV.U32 R8, RZ, RZ, R17 ;  /* 0x000000ffff087224 */ /* 0x010fe400078e0011 */
[----:B------:R-:W-:Y:S02]  /*80c90*/  IMAD.MOV.U32 R9, RZ, RZ, R16 ;  /* 0x000000ffff097224 */ /* 0x000fe400078e0010 */
[----:B------:R-:W-:Y:S01]  /*80ca0*/  IMAD.MOV.U32 R17, RZ, RZ, R3 ;  /* 0x000000ffff117224 */ /* 0x000fe200078e0003 */
[----:B---3--:R-:W-:Y:S02]  /*80cb0*/  MOV R16, R20 ;  /* 0x0000001400107202 */ /* 0x008fe40000000f00 */
[----:B------:R-:W2:Y:S04]  /*80cc0*/  LDL.LU R20, [R1+0xaa0] ;  /* 0x000aa00001147983 */ /* 0x000ea80000300800 */
[----:B------:R-:W2:Y:S04]  /*80cd0*/  LDL.LU R21, [R1+0xaa4] ;  /* 0x000aa40001157983 */ /* 0x000ea80000300800 */
[----:B------:R-:W2:Y:S04]  /*80ce0*/  LDL.LU R22, [R1+0xaa8] ;  /* 0x000aa80001167983 */ /* 0x000ea80000300800 */
[----:B------:R-:W2:Y:S04]  /*80cf0*/  LDL.LU R23, [R1+0xaac] ;  /* 0x000aac0001177983 */ /* 0x000ea80000300800 */
[----:B------:R0:W-:Y:S04]  /*80d00*/  STL.64 [R1+0x3278], R16 ;  /* 0x0032781001007387 */ /* 0x0001e80000100a00 */
[----:B0-----:R-:W3:Y:S04]  /*80d10*/  LDL.LU R16, [R1+0xa90] ;  /* 0x000a900001107983 */ /* 0x001ee80000300800 */
[----:B------:R-:W3:Y:S04]  /*80d20*/  LDL.LU R17, [R1+0xa94] ;  /* 0x000a940001117983 */ /* 0x000ee80000300800 */
[----:B------:R-:W3:Y:S04]  /*80d30*/  LDL.LU R18, [R1+0xa98] ;  /* 0x000a980001127983 */ /* 0x000ee80000300800 */
[----:B------:R-:W3:Y:S04]  /*80d40*/  LDL.LU R19, [R1+0xa9c] ;  /* 0x000a9c0001137983 */ /* 0x000ee80000300800 */
[----:B------:R0:W-:Y:S02]  /*80d50*/  STL.64 [R1+0x3238], R8 ;  /* 0x0032380801007387 */ /* 0x0001e40000100a00 */
[----:B0-----:R-:W-:-:S02]  /*80d60*/  IMAD.MOV.U32 R8, RZ, RZ, R2 ;  /* 0x000000ffff087224 */ /* 0x001fc400078e0002 */
[----:B------:R-:W-:-:S05]  /*80d70*/  IMAD.MOV.U32 R9, RZ, RZ, R0 ;  /* 0x000000ffff097224 */ /* 0x000fca00078e0000 */
[----:B------:R0:W-:Y:S04]  /*80d80*/  STL.64 [R1+0x3260], R8 ;  /* 0x0032600801007387 */ /* 0x0001e80000100a00 */
[----:B0-----:R-:W4:Y:S04]  /*80d90*/  LDL.LU R8, [R1+0xa80] ;  /* 0x000a800001087983 */ /* 0x001f280000300800 */
[----:B------:R-:W4:Y:S04]  /*80da0*/  LDL.LU R9, [R1+0xa84] ;  /* 0x000a840001097983 */ /* 0x000f280000300800 */
[----:B------:R-:W4:Y:S04]  /*80db0*/  LDL.LU R10, [R1+0xa88] ;  /* 0x000a8800010a7983 */ /* 0x000f280000300800 */
[----:B------:R-:W4:Y:S04]  /*80dc0*/  LDL.LU R11, [R1+0xa8c] ;  /* 0x000a8c00010b7983 */ /* 0x000f280000300800 */
        /* <DEDUP_REMOVED lines=12> */
[C---:B------:R-:W-:Y:S03]  /*80e90*/  HMMA.16816.F32 R20, R24.reuse, R4, R20 ;  /* 0x000000041814723c */ /* 0x040fe60000001814 */
[----:B--2---:R-:W-:Y:S04]  /*80ea0*/  STL.64 [R1+0x3248], R14 ;  /* 0x0032480e01007387 */ /* 0x004fe80000100a00 */
[----:B------:R0:W-:Y:S04]  /*80eb0*/  STL.64 [R1+0x3240], R12 ;  /* 0x0032400c01007387 */ /* 0x0001e80000100a00 */
[----:B0-----:R-:W2:Y:S04]  /*80ec0*/  LDL.LU R12, [R1+0xa60] ;  /* 0x000a6000010c7983 */ /* 0x001ea80000300800 */
[----:B------:R-:W2:Y:S04]  /*80ed0*/  LDL.LU R13, [R1+0xa64] ;  /* 0x000a6400010d7983 */ /* 0x000ea80000300800 */
[----:B------:R-:W2:Y:S04]  /*80ee0*/  LDL.LU R14, [R1+0xa68] ;  /* 0x000a6800010e7983 */ /* 0x000ea80000300800 */
[----:B------:R-:W2:Y:S04]  /*80ef0*/  LDL.LU R15, [R1+0xa6c] ;  /* 0x000a6c00010f7983 */ /* 0x000ea80000300800 */
[----:B------:R0:W-:Y:S04]  /*80f00*/  STL.64 [R1+0x230], R20 ;  /* 0x0002301401007387 */ /* 0x0001e80000100a00 */
[----:B------:R1:W-:Y:S04]  /*80f10*/  STL.64 [R1+0x238], R22 ;  /* 0x0002381601007387 */ /* 0x0003e80000100a00 */
[----:B0-----:R-:W3:Y:S04]  /*80f20*/  LDL.LU.64 R20, [R1+0x3280] ;  /* 0x0032800001147983 */ /* 0x001ee80000300a00 */
[----:B------:R-:W-:Y:S01]  /*80f30*/  STL.64 [R1+0x31c0], R4 ;  /* 0x0031c00401007387 */ /* 0x000fe20000100a00 */
[----:B---3--:R-:W-:Y:S03]  /*80f40*/  HMMA.16816.F32 R24, R24, R20, R16 ;  /* 0x000000141818723c */ /* 0x008fe60000001810 */
[----:B------:R-:W4:Y:S01]  /*80f50*/  LDL.LU.64 R16, [R1+0x3278] ;  /* 0x0032780001107983 */ /* 0x000f220000300a00 */
[----:B------:R-:W-:-:S02]  /*80f60*/  IMAD.MOV.U32 R28, RZ, RZ, R20 ;  /* 0x000000ffff1c7224 */ /* 0x000fc400078e0014 */
[----:B------:R-:W-:Y:S01]  /*80f70*/  IMAD.MOV.U32 R29, RZ, RZ, R21 ;  /* 0x000000ffff1d7224 */ /* 0x000fe200078e0015 */
[----:B-1----:R-:W4:Y:S04]  /*80f80*/  LDL.LU.64 R22, [R1+0x3270] ;  /* 0x0032700001167983 */ /* 0x002f280000300a00 */
[----:B------:R-:W4:Y:S08]  /*80f90*/  LDL.LU.64 R20, [R1+0x3268] ;  /* 0x0032680001147983 */ /* 0x000f300000300a00 */
[----:B------:R-:W-:Y:S04]  /*80fa0*/  STL.64 [R1+0x29c8], R26 ;  /* 0x0029c81a01007387 */ /* 0x000fe80000100a00 */
[----:B------:R0:W-:Y:S04]  /*80fb0*/  STL.64 [R1+0x29c0], R24 ;  /* 0x0029c01801007387 */ /* 0x0001e80000100a00 */
[----:B0-----:R-:W3:Y:S04]  /*80fc0*/  LDL.LU R24, [R1+0xa70] ;  /* 0x000a700001187983 */ /* 0x001ee80000300800 */
[----:B------:R-:W3:Y:S04]  /*80fd0*/  LDL.LU R25, [R1+0xa74] ;  /* 0x000a740001197983 */ /* 0x000ee80000300800 */
[----:B------:R-:W3:Y:S04]  /*80fe0*/  LDL.LU R26, [R1+0xa78] ;  /* 0x000a7800011a7983 */ /* 0x000ee80000300800 */
[----:B------:R-:W3:Y:S01]  /*80ff0*/  LDL.LU R27, [R1+0xa7c] ;  /* 0x000a7c00011b7983 */ /* 0x000ee20000300800 */
[----:B----4-:R-:W-:Y:S03]  /*81000*/  HMMA.16816.F32 R16, R20, R16, R8 ;  /* 0x000000101410723c */ /* 0x010fe60000001808 */
[----:B------:R-:W2:-:S15]  /*81010*/  LDL.LU.64 R8, [R1+0x3260] ;  /* 0x0032600001087983 */ /* 0x000e9e0000300a00 */
[----:B------:R-:W-:Y:S01]  /*81020*/  NOP ;  /* 0x0000000000007918 */ /* 0x000fe20000000000 */
[----:B------:R-:W-:Y:S01]  /*81030*/  IMAD.MOV.U32 R3, RZ, RZ, R18 ;  /* 0x000000ffff037224 */ /* 0x000fe200078e0012 */
[----:B------:R0:W-:Y:S01]  /*81040*/  STL [R1+0x210], R16 ;  /* 0x0002101001007387 */ /* 0x0001e20000100800 */
[----:B------:R-:W-:Y:S02]  /*81050*/  IMAD.MOV.U32 R0, RZ, RZ, R19 ;  /* 0x000000ffff007224 */ /* 0x000fe400078e0013 */
[----:B------:R-:W-:Y:S01]  /*81060*/  IMAD.MOV.U32 R2, RZ, RZ, R17 ;  /* 0x000000ffff027224 */ /* 0x000fe200078e0011 */
[----:B------:R-:W4:Y:S04]  /*81070*/  LDL.LU.64 R18, [R1+0x3258] ;  /* 0x0032580001127983 */ /* 0x000f280000300a00 */
[----:B0-----:R-:W3:Y:S04]  /*81080*/  LDL.LU.64 R16, [R1+0x3250] ;  /* 0x0032500001107983 */ /* 0x001ee80000300a00 */
[----:B------:R0:W-:Y:S04]  /*81090*/  STL [R1+0x29e4], R0 ;  /* 0x0029e40001007387 */ /* 0x0001e80000100800 */
[----:B------:R-:W-:Y:S04]  /*810a0*/  STL [R1+0x29e0], R3 ;  /* 0x0029e00301007387 */ /* 0x000fe80000100800 */
[----:B------:R-:W-:Y:S01]  /*810b0*/  STL [R1+0x29dc], R2 ;  /* 0x0029dc0201007387 */ /* 0x000fe20000100800 */
[C---:B--2---:R-:W-:Y:S08]  /*810c0*/  HMMA.16816.F32 R8, R20.reuse, R8, R12 ;  /* 0x000000081408723c */ /* 0x044ff0000000180c */
[----:B---3--:R-:W-:Y:S11]  /*810d0*/  HMMA.16816.F32 R24, R20, R16, R24 ;  /* 0x000000101418723c */ /* 0x008ff60000001818 */
[----:B0-----:R-:W-:-:S08]  /*810e0*/  IMAD.MOV.U32 R0, RZ, RZ, R9 ;  /* 0x000000ffff007224 */ /* 0x001fd000078e0009 */
[----:B------:R0:W-:Y:S04]  /*810f0*/  STL.64 [R1+0x200], R24 ;  /* 0x0002001801007387 */ /* 0x0001e80000100a00 */
[----:B------:R-:W-:Y:S04]  /*81100*/  STL.64 [R1+0x208], R26 ;  /* 0x0002081a01007387 */ /* 0x000fe80000100a00 */
[----:B0-----:R-:W2:Y:S04]  /*81110*/  LDL.LU R24, [R1+0x150] ;  /* 0x0001500001187983 */ /* 0x001ea80000300800 */
[----:B------:R-:W2:Y:S04]  /*81120*/  LDL.LU R25, [R1+0x154] ;  /* 0x0001540001197983 */ /* 0x000ea80000300800 */
[----:B----4-:R0:W-:Y:S04]  /*81130*/  STL.64 [R1+0x3188], R18 ;  /* 0x0031881201007387 */ /* 0x0101e80000100a00 */
[----:B------:R-:W2:Y:S04]  /*81140*/  LDL.LU R16, [R1+0xa30] ;  /* 0x000a300001107983 */ /* 0x000ea80000300800 */
[----:B------:R-:W2:Y:S04]  /*81150*/  LDL.LU R17, [R1+0xa34] ;  /* 0x000a340001117983 */ /* 0x000ea80000300800 */
[----:B0-----:R-:W2:Y:S04]  /*81160*/  LDL.LU R18, [R1+0xa38] ;  /* 0x000a380001127983 */ /* 0x001ea80000300800 */
[----:B------:R-:W2:Y:S04]  /*81170*/  LDL.LU R19, [R1+0xa3c] ;  /* 0x000a3c0001137983 */ /* 0x000ea80000300800 */
[----:B------:R-:W3:Y:S04]  /*81180*/  LDL.LU.64 R14, [R1+0x3248] ;  /* 0x00324800010e7983 */ /* 0x000ee80000300a00 */
[----:B------:R-:W3:Y:S04]  /*81190*/  LDL.LU.64 R12, [R1+0x3240] ;  /* 0x00324000010c7983 */ /* 0x000ee80000300a00 */
[----:B------:R0:W-:Y:S04]  /*811a0*/  STL [R1+0x1f0], R8 ;  /* 0x0001f00801007387 */ /* 0x0001e80000100800 */
[----:B0-----:R-:W3:Y:S01]  /*811b0*/  LDL.LU.64 R8, [R1+0x3238] ;  /* 0x0032380001087983 */ /* 0x001ee20000300a00 */
[----:B------:R-:W-:Y:S01]  /*811c0*/  MOV R3, R10 ;  /* 0x0000000a00037202 */ /* 0x000fe20000000f00 */
[----:B------:R-:W-:-:S05]  /*811d0*/  IMAD.MOV.U32 R2, RZ, RZ, R11 ;  /* 0x000000ffff027224 */ /* 0x000fca00078e000b */
[----:B------:R-:W-:Y:S04]  /*811e0*/  STL [R1+0x29f0], R2 ;  /* 0x0029f00201007387 */ /* 0x000fe80000100800 */
[----:B------:R-:W-:Y:S04]  /*811f0*/  STL [R1+0x29ec], R3 ;  /* 0x0029ec0301007387 */ /* 0x000fe80000100800 */
[----:B------:R-:W-:Y:S01]  /*81200*/  STL [R1+0x29e8], R0 ;  /* 0x0029e80001007387 */ /* 0x000fe20000100800 */
[----:B---3--:R-:W-:Y:S03]  /*81210*/  HMMA.16816.F32 R8, R20, R8, R12 ;  /* 0x000000081408723c */ /* 0x008fe6000000180c */
[----:B------:R-:W3:Y:S04]  /*81220*/  LDL.LU.64 R14, [R1+0x3230] ;  /* 0x00323000010e7983 */ /* 0x000ee80000300a00 */
[----:B------:R-:W3:-:S12]  /*81230*/  LDL.LU.64 R12, [R1+0x3228] ;  /* 0x00322800010c7983 */ /* 0x000ed80000300a00 */
[----:B------:R0:W-:Y:S04]  /*81240*/  STL.64 [R1+0x1e0], R8 ;  /* 0x0001e00801007387 */ /* 0x0001e80000100a00 */
[----:B------:R3:W-:Y:S04]  /*81250*/  STL.64 [R1+0x1e8], R10 ;  /* 0x0001e80a01007387 */ /* 0x0007e80000100a00 */
[----:B0-----:R-:W3:Y:S01]  /*81260*/  LDL.LU.64 R8, [R1+0x3220] ;  /* 0x0032200001087983 */ /* 0x001ee20000300a00 */
[C---:B--2---:R-:W-:Y:S08]  /*81270*/  HMMA.16816.F32 R16, R20.reuse, R24, R16 ;  /* 0x000000181410723c */ /* 0x044ff00000001810 */
[----:B---3--:R-:W-:Y:S01]  /*81280*/  HMMA.16816.F32 R8, R20, R8, R12 ;  /* 0x000000081408723c */ /* 0x008fe2000000180c */
[----:B------:R-:W2:Y:S01]  /*81290*/  LDL.LU.64 R14, [R1+0x3218] ;  /* 0x00321800010e7983 */ /* 0x000ea20000300a00 */
[----:B------:R-:W-:-:S02]  /*812a0*/  IMAD.MOV.U32 R12, RZ, RZ, R7 ;  /* 0x000000ffff0c7224 */ /* 0x000fc400078e0007 */
[----:B------:R-:W-:-:S15]  /*812b0*/  IMAD.MOV.U32 R13, RZ, RZ, R6 ;  /* 0x000000ffff0d7224 */ /* 0x000fde00078e0006 */
[----:B------:R-:W-:Y:S01]  /*812c0*/  STL [R1+0x1d0], R8 ;  /* 0x0001d00801007387 */ /* 0x000fe20000100800 */
[----:B------:R-:W-:Y:S02]  /*812d0*/  IMAD.MOV.U32 R0, RZ, RZ, R11 ;  /* 0x000000ffff007224 */ /* 0x000fe400078e000b */
[----:B------:R-:W-:Y:S02]  /*812e0*/  IMAD.MOV.U32 R2, RZ, RZ, R9 ;  /* 0x000000ffff027224 */ /* 0x000fe400078e0009 */
[----:B------:R-:W-:Y:S02]  /*812f0*/  IMAD.MOV.U32 R3, RZ, RZ, R10 ;  /* 0x000000ffff037224 */ /* 0x000fe400078e000a */
[----:B------:R-:W-:Y:S02]  /*81300*/  IMAD.MOV.U32 R27, RZ, RZ, R16 ;  /* 0x000000ffff1b7224 */ /* 0x000fe400078e0010 */
[----:B------:R-:W-:Y:S01]  /*81310*/  IMAD.MOV.U32 R26, RZ, RZ, R17 ;  /* 0x000000ffff1a7224 */ /* 0x000fe200078e0011 */
        /* <DEDUP_REMOVED lines=16> */
[----:B------:R-:W-:Y:S04]  /*81420*/  STL [R1+0x29f4], R2 ;  /* 0x0029f40201007387 */ /* 0x000fe80000100800 */
[----:B------:R-:W2:Y:S04]  /*81430*/  LDL.LU R16, [R1+0xf0] ;  /* 0x0000f00001107983 */ /* 0x000ea80000300800 */
[----:B------:R-:W2:Y:S01]  /*81440*/  LDL.LU R17, [R1+0xf4] ;  /* 0x0000f40001117983 */ /* 0x000ea20000300800 */
[----:B------:R-:W-:Y:S01]  /*81450*/  MOV R24, R19 ;  /* 0x0000001300187202 */ /* 0x000fe20000000f00 */
[----:B------:R-:W-:-:S02]  /*81460*/  IMAD.MOV.U32 R25, RZ, RZ, R18 ;  /* 0x000000ffff197224 */ /* 0x000fc400078e0012 */
[----:B--2---:R0:W-:Y:S04]  /*81470*/  STL.64 [R1+0x31d0], R16 ;  /* 0x0031d01001007387 */ /* 0x0041e80000100a00 */
[----:B0-----:R-:W2:Y:S04]  /*81480*/  LDL.LU R16, [R1+0x140] ;  /* 0x0001400001107983 */ /* 0x001ea80000300800 */
[----:B------:R-:W2:Y:S04]  /*81490*/  LDL.LU R17, [R1+0x144] ;  /* 0x0001440001117983 */ /* 0x000ea80000300800 */
[----:B------:R0:W-:Y:S04]  /*814a0*/  STL [R1+0x2a0c], R24 ;  /* 0x002a0c1801007387 */ /* 0x0001e80000100800 */
[----:B------:R1:W-:Y:S04]  /*814b0*/  STL [R1+0x2a08], R25 ;  /* 0x002a081901007387 */ /* 0x0003e80000100800 */
[----:B------:R-:W-:Y:S04]  /*814c0*/  STL [R1+0x2a04], R26 ;  /* 0x002a041a01007387 */ /* 0x000fe80000100800 */
[----:B------:R4:W-:Y:S04]  /*814d0*/  STL [R1+0x2a00], R27 ;  /* 0x002a001b01007387 */ /* 0x0009e80000100800 */
[----:B0-----:R-:W4:Y:S04]  /*814e0*/  LDL.LU R24, [R1+0x130] ;  /* 0x0001300001187983 */ /* 0x001f280000300800 */
[----:B-1----:R-:W4:Y:S01]  /*814f0*/  LDL.LU R25, [R1+0x134] ;  /* 0x0001340001197983 */ /* 0x002f220000300800 */
[----:B--2---:R-:W-:Y:S03]  /*81500*/  HMMA.16816.F32 R16, R20, R16, R12 ;  /* 0x000000101410723c */ /* 0x004fe6000000180c */
[----:B------:R-:W2:Y:S04]  /*81510*/  LDL.LU.64 R14, [R1+0x3210] ;  /* 0x00321000010e7983 */ /* 0x000ea80000300a00 */
[----:B------:R-:W3:-:S12]  /*81520*/  LDL.LU.64 R12, [R1+0x3208] ;  /* 0x00320800010c7983 */ /* 0x000ed80000300a00 */
[----:B------:R-:W-:Y:S01]  /*81530*/  IMAD.MOV.U32 R0, RZ, RZ, R17 ;  /* 0x000000ffff007224 */ /* 0x000fe200078e0011 */
[----:B------:R2:W-:Y:S01]  /*81540*/  STL [R1+0x1b0], R16 ;  /* 0x0001b01001007387 */ /* 0x0005e20000100800 */
[----:B----4-:R-:W-:Y:S01]  /*81550*/  HMMA.16816.F32 R24, R20, R24, R8 ;  /* 0x000000181418723c */ /* 0x010fe20000001808 */
[----:B------:R-:W-:Y:S02]  /*81560*/  IMAD.MOV.U32 R2, RZ, RZ, R19 ;  /* 0x000000ffff027224 */ /* 0x000fe400078e0013 */
[----:B------:R-:W-:Y:S02]  /*81570*/  IMAD.MOV.U32 R3, RZ, RZ, R18 ;  /* 0x000000ffff037224 */ /* 0x000fe400078e0012 */
[----:B--2---:R-:W-:-:S03]  /*81580*/  IMAD.MOV.U32 R16, RZ, RZ, R15 ;  /* 0x000000ffff107224 */ /* 0x004fc600078e000f */
[----:B---3--:R-:W-:Y:S01]  /*81590*/  HMMA.16816.F32 R4, R20, R12, R4 ;  /* 0x0000000c1404723c */ /* 0x008fe20000001804 */
[----:B------:R-:W-:-:S05]  /*815a0*/  IMAD.MOV.U32 R17, RZ, RZ, R14 ;  /* 0x000000ffff117224 */ /* 0x000fca00078e000e */
[----:B------:R0:W-:Y:S04]  /*815b0*/  STL.64 [R1+0x31e8], R16 ;  /* 0x0031e81001007387 */ /* 0x0001e80000100a00 */
[----:B0-----:R-:W2:Y:S04]  /*815c0*/  LDL.LU R16, [R1+0x9f0] ;  /* 0x0009f00001107983 */ /* 0x001ea80000300800 */
[----:B------:R-:W2:Y:S04]  /*815d0*/  LDL.LU R17, [R1+0x9f4] ;  /* 0x0009f40001117983 */ /* 0x000ea80000300800 */
[----:B------:R-:W2:Y:S04]  /*815e0*/  LDL.LU R18, [R1+0x9f8] ;  /* 0x0009f80001127983 */ /* 0x000ea80000300800 */
[----:B------:R-:W2:Y:S04]  /*815f0*/  LDL.LU R19, [R1+0x9fc] ;  /* 0x0009fc0001137983 */ /* 0x000ea80000300800 */
[----:B------:R-:W-:Y:S04]  /*81600*/  STL [R1+0x2a18], R2 ;  /* 0x002a180201007387 */ /* 0x000fe80000100800 */
[----:B------:R0:W-:Y:S04]  /*81610*/  STL [R1+0x2a14], R3 ;  /* 0x002a140301007387 */ /* 0x0001e80000100800 */
[----:B------:R1:W-:Y:S04]  /*81620*/  STL [R1+0x2a10], R0 ;  /* 0x002a100001007387 */ /* 0x0003e80000100800 */
[----:B------:R-:W3:Y:S01]  /*81630*/  LDL.LU.64 R10, [R1+0x3200] ;  /* 0x00320000010a7983 */ /* 0x000ee20000300a00 */
[----:B0-----:R-:W-:-:S03]  /*81640*/  IMAD.MOV.U32 R3, RZ, RZ, R4 ;  /* 0x000000ffff037224 */ /* 0x001fc600078e0004 */
[----:B------:R-:W2:Y:S01]  /*81650*/  LDL.LU.64 R8, [R1+0x31f8] ;  /* 0x0031f80001087983 */ /* 0x000ea20000300a00 */
[----:B-1----:R-:W-:-:S03]  /*81660*/  IMAD.MOV.U32 R0, RZ, RZ, R5 ;  /* 0x000000ffff007224 */ /* 0x002fc600078e0005 */
[----:B------:R0:W-:Y:S04]  /*81670*/  STL.64 [R1+0xa0], R24 ;  /* 0x0000a01801007387 */ /* 0x0001e80000100a00 */
[----:B------:R-:W-:Y:S04]  /*81680*/  STL.64 [R1+0xa8], R26 ;  /* 0x0000a81a01007387 */ /* 0x000fe80000100a00 */
[----:B------:R-:W4:Y:S01]  /*81690*/  LDL.LU R4, [R1+0x970] ;  /* 0x0009700001047983 */ /* 0x000f220000300800 */
[----:B0-----:R-:W-:-:S03]  /*816a0*/  IMAD.MOV.U32 R24, RZ, RZ, R6 ;  /* 0x000000ffff187224 */ /* 0x001fc600078e0006 */
[----:B------:R-:W4:Y:S01]  /*816b0*/  LDL.LU R5, [R1+0x974] ;  /* 0x0009740001057983 */ /* 0x000f220000300800 */
[----:B------:R-:W-:-:S03]  /*816c0*/  IMAD.MOV.U32 R25, RZ, RZ, R7 ;  /* 0x000000ffff197224 */ /* 0x000fc600078e0007 */
[----:B------:R-:W2:Y:S04]  /*816d0*/  LDL.LU R6, [R1+0x978] ;  /* 0x0009780001067983 */ /* 0x000ea80000300800 */
[----:B------:R-:W2:Y:S01]  /*816e0*/  LDL.LU R7, [R1+0x97c] ;  /* 0x00097c0001077983 */ /* 0x000ea20000300800 */
[----:B---3--:R-:W-:-:S03]  /*816f0*/  MOV R15, R11 ;  /* 0x0000000b000f7202 */ /* 0x008fc60000000f00 */
[----:B--2---:R-:W-:Y:S04]  /*81700*/  STL.64 [R1+0x31e0], R6 ;  /* 0x0031e00601007387 */ /* 0x004fe80000100a00 */
[----:B----4-:R0:W-:Y:S04]  /*81710*/  STL.64 [R1+0x31d8], R4 ;  /* 0x0031d80401007387 */ /* 0x0101e80000100a00 */
[----:B0-----:R-:W2:Y:S04]  /*81720*/  LDL.LU R4, [R1+0x9d0] ;  /* 0x0009d00001047983 */ /* 0x001ea80000300800 */
[----:B------:R-:W2:Y:S04]  /*81730*/  LDL.LU R5, [R1+0x9d4] ;  /* 0x0009d40001057983 */ /* 0x000ea80000300800 */
[----:B------:R-:W2:Y:S04]  /*81740*/  LDL.LU R6, [R1+0x9d8] ;  /* 0x0009d80001067983 */ /* 0x000ea80000300800 */
[----:B------:R-:W2:Y:S04]  /*81750*/  LDL.LU R7, [R1+0x9dc] ;  /* 0x0009dc0001077983 */ /* 0x000ea80000300800 */
[----:B------:R-:W3:Y:S04]  /*81760*/  LDL.LU R12, [R1+0x980] ;  /* 0x00098000010c7983 */ /* 0x000ee80000300800 */
[----:B------:R-:W3:Y:S04]  /*81770*/  LDL.LU R13, [R1+0x984] ;  /* 0x00098400010d7983 */ /* 0x000ee80000300800 */
[----:B------:R-:W3:Y:S04]  /*81780*/  LDL.LU R14, [R1+0x988] ;  /* 0x00098800010e7983 */ /* 0x000ee80000300800 */
[----:B------:R-:W4:Y:S04]  /*81790*/  LDL.LU R11, [R1+0x31f0] ;  /* 0x0031f000010b7983 */ /* 0x000f280000300800 */
[----:B------:R0:W-:Y:S04]  /*817a0*/  STL [R1+0x2a28], R24 ;  /* 0x002a281801007387 */ /* 0x0001e80000100800 */
[----:B------:R-:W-:Y:S04]  /*817b0*/  STL [R1+0x2a24], R0 ;  /* 0x002a240001007387 */ /* 0x000fe80000100800 */
[----:B------:R-:W-:Y:S04]  /*817c0*/  STL [R1+0x2a20], R3 ;  /* 0x002a200301007387 */ /* 0x000fe80000100800 */
[----:B------:R1:W-:Y:S04]  /*817d0*/  STL [R1+0x2a1c], R25 ;  /* 0x002a1c1901007387 */ /* 0x0003e80000100800 */
[----:B------:R-:W2:Y:S04]  /*817e0*/  LDL R26, [R1+0x178] ;  /* 0x00017800011a7983 */ /* 0x000ea80000100800 */
[----:B------:R-:W2:Y:S01]  /*817f0*/  LDL R27, [R1+0x17c] ;  /* 0x00017c00011b7983 */ /* 0x000ea20000100800 */
[C---:B------:R-:W-:Y:S03]  /*81800*/  HMMA.16816.F32 R16, R20.reuse, R8, R16 ;  /* 0x000000081410723c */ /* 0x040fe60000001810 */
[----:B--2---:R-:W-:Y:S04]  /*81810*/  STL.64 [R1+0x3180], R26 ;  /* 0x0031801a01007387 */ /* 0x004fe80000100a00 */
[----:B0-----:R-:W3:Y:S04]  /*81820*/  LDL.LU R24, [R1+0xe0] ;  /* 0x0000e00001187983 */ /* 0x001ee80000300800 */
[----:B-1----:R-:W3:Y:S08]  /*81830*/  LDL.LU R25, [R1+0xe4] ;  /* 0x0000e40001197983 */ /* 0x002ef00000300800 */
[----:B------:R0:W-:Y:S04]  /*81840*/  STL.64 [R1+0x60], R16 ;  /* 0x0000601001007387 */ /* 0x0001e80000100a00 */
[----:B------:R-:W-:Y:S04]  /*81850*/  STL.64 [R1+0x68], R18 ;  /* 0x0000681201007387 */ /* 0x000fe80000100a00 */
[----:B0-----:R-:W2:Y:S04]  /*81860*/  LDL.LU.64 R16, [R1+0x31e8] ;  /* 0x0031e80001107983 */ /* 0x001ea80000300a00 */
[----:B----4-:R0:W-:Y:S04]  /*81870*/  STL.64 [R1+0x3190], R10 ;  /* 0x0031900a01007387 */ /* 0x0101e80000100a00 */
[----:B------:R-:W4:Y:S04]  /*81880*/  LDL.LU R8, [R1+0x9a0] ;  /* 0x0009a00001087983 */ /* 0x000f280000300800 */
[----:B------:R-:W4:Y:S04]  /*81890*/  LDL.LU R9, [R1+0x9a4] ;  /* 0x0009a40001097983 */ /* 0x000f280000300800 */
[----:B0-----:R-:W4:Y:S04]  /*818a0*/  LDL.LU R10, [R1+0x9a8] ;  /* 0x0009a800010a7983 */ /* 0x001f280000300800 */
[----:B------:R-:W4:Y:S01]  /*818b0*/  LDL.LU R11, [R1+0x9ac] ;  /* 0x0009ac00010b7983 */ /* 0x000f220000300800 */
[----:B--2---:R-:W-:Y:S03]  /*818c0*/  HMMA.16816.F32 R16, R20, R16, R4 ;  /* 0x000000101410723c */ /* 0x004fe60000001804 */
[----:B------:R-:W2:Y:S04]  /*818d0*/  LDL.LU.64 R6, [R1+0x31e0] ;  /* 0x0031e00001067983 */ /* 0x000ea80000300a00 */
[----:B------:R-:W2:-:S12]  /*818e0*/  LDL.LU.64 R4, [R1+0x31d8] ;  /* 0x0031d80001047983 */ /* 0x000e980000300a00 */
[----:B------:R0:W-:Y:S04]  /*818f0*/  STL.64 [R1+0x40], R16 ;  /* 0x0000401001007387 */ /* 0x0001e80000100a00 */
[----:B------:R1:W-:Y:S04]  /*81900*/  STL.64 [R1+0x48], R18 ;  /* 0x0000481201007387 */ /* 0x0003e80000100a00 */
[----:B0-----:R-:W4:Y:S02]  /*81910*/  LDL.LU.64 R16, [R1+0x31d0] ;  /* 0x0031d00001107983 */ /* 0x001f240000300a00 */
[----:B----4-:R-:W-:Y:S02]  /*81920*/  HMMA.16816.F32 R8, R20, R16, R8 ;  /* 0x000000101408723c */ /* 0x010fe40000001808 */
[----:B------:R-:W4:-:S15]  /*81930*/  LDL.LU R16, [R1+0x920] ;  /* 0x0009200001107983 */ /* 0x000f1e0000300800 */
[----:B------:R-:W-:Y:S02]  /*81940*/  NOP ;  /* 0x0000000000007918 */ /* 0x000fe40000000000 */
[----:B------:R-:W-:Y:S04]  /*81950*/  STL.64 [R1+0x20], R8 ;  /* 0x0000200801007387 */ /* 0x000fe80000100a00 */
[----:B------:R-:W-:Y:S04]  /*81960*/  STL.64 [R1+0x28], R10 ;  /* 0x0000280a01007387 */ /* 0x000fe80000100a00 */
[----:B------:R-:W4:Y:S04]  /*81970*/  LDL.LU R17, [R1+0x924] ;  /* 0x0009240001117983 */ /* 0x000f280000300800 */
[----:B-1----:R-:W2:Y:S04]  /*81980*/  LDL.LU R18, [R1+0x928] ;  /* 0x0009280001127983 */ /* 0x002ea80000300800 */
[----:B------:R-:W2:Y:S04]  /*81990*/  LDL.LU R19, [R1+0x92c] ;  /* 0x00092c0001137983 */ /* 0x000ea80000300800 */
[----:B--2---:R-:W-:Y:S04]  /*819a0*/  STL.64 [R1+0x31a0], R18 ;  /* 0x0031a01201007387 */ /* 0x004fe80000100a00 */
[----:B----4-:R0:W-:Y:S04]  /*819b0*/  STL.64 [R1+0x3198], R16 ;  /* 0x0031981001007387 */ /* 0x0101e80000100a00 */
[----:B0-----:R-:W2:Y:S04]  /*819c0*/  LDL.LU R16, [R1+0x930] ;  /* 0x0009300001107983 */ /* 0x001ea80000300800 */
[----:B------:R-:W2:Y:S04]  /*819d0*/  LDL.LU R17, [R1+0x934] ;  /* 0x0009340001117983 */ /* 0x000ea80000300800 */
[----:B------:R-:W4:Y:S04]  /*819e0*/  LDL.LU R18, [R1+0x938] ;  /* 0x0009380001127983 */ /* 0x000f280000300800 */
[----:B------:R-:W4:Y:S01]  /*819f0*/  LDL.LU R19, [R1+0x93c] ;  /* 0x00093c0001137983 */ /* 0x000f220000300800 */
[C---:B---3--:R-:W-:Y:S03]  /*81a00*/  HMMA.16816.F32 R24, R20.reuse, R24, R12 ;  /* 0x000000181418723c */ /* 0x048fe6000000180c */
[----:B----4-:R-:W-:Y:S04]  /*81a10*/  STL.64 [R1+0x31b8], R18 ;  /* 0x0031b81201007387 */ /* 0x010fe80000100a00 */
[----:B--2---:R0:W-:Y:S04]  /*81a20*/  STL.64 [R1+0x31b0], R16 ;  /* 0x0031b01001007387 */ /* 0x0041e80000100a00 */
[----:B0-----:R-:W2:Y:S04]  /*81a30*/  LDL.LU R16, [R1+0x950] ;  /* 0x0009500001107983 */ /* 0x001ea80000300800 */
[----:B------:R-:W2:Y:S04]  /*81a40*/  LDL.LU R17, [R1+0x954] ;  /* 0x0009540001117983 */ /* 0x000ea80000300800 */
[----:B------:R-:W2:Y:S04]  /*81a50*/  LDL.LU R18, [R1+0x958] ;  /* 0x0009580001127983 */ /* 0x000ea80000300800 */
[----:B------:R-:W2:Y:S04]  /*81a60*/  LDL.LU R19, [R1+0x95c] ;  /* 0x00095c0001137983 */ /* 0x000ea80000300800 */
[----:B------:R-:W3:Y:S04]  /*81a70*/  LDL.64 R10, [R1+0x1a8] ;  /* 0x0001a800010a7983 */ /* 0x000ee80000100a00 */
[----:B------:R-:W4:Y:S04]  /*81a80*/  LDL.LU.64 R12, [R1+0x31c8] ;  /* 0x0031c800010c7983 */ /* 0x000f280000300a00 */
[----:B------:R0:W-:Y:S04]  /*81a90*/  STL.64 [R1], R24 ;  /* 0x0000001801007387 */ /* 0x0001e80000100a00 */
[----:B------:R1:W-:Y:S04]  /*81aa0*/  STL.64 [R1+0x8], R26 ;  /* 0x0000081a01007387 */ /* 0x0003e80000100a00 */
[----:B0-----:R-:W2:Y:S04]  /*81ab0*/  LDL.LU R24, [R1+0x910] ;  /* 0x0009100001187983 */ /* 0x001ea80000300800 */
[----:B------:R-:W2:Y:S04]  /*81ac0*/  LDL.LU R25, [R1+0x914] ;  /* 0x0009140001197983 */ /* 0x000ea80000300800 */
[----:B-1----:R-:W2:Y:S04]  /*81ad0*/  LDL.LU R26, [R1+0x918] ;  /* 0x00091800011a7983 */ /* 0x002ea80000300800 */
[----:B------:R-:W2:Y:S01]  /*81ae0*/  LDL.LU R27, [R1+0x91c] ;  /* 0x00091c00011b7983 */ /* 0x000ea20000300800 */
[----:B----4-:R-:W-:Y:S03]  /*81af0*/  HMMA.16816.F32 R12, R20, R12, R4 ;  /* 0x0000000c140c723c */ /* 0x010fe60000001804 */
[----:B------:R-:W2:-:S15]  /*81b00*/  LDL.LU.64 R4, [R1+0x31c0] ;  /* 0x0031c00001047983 */ /* 0x000e9e0000300a00 */
[----:B------:R-:W-:Y:S01]  /*81b10*/  NOP ;  /* 0x0000000000007918 */ /* 0x000fe20000000000 */
[----:B------:R0:W-:Y:S04]  /*81b20*/  STL.64 [R1+0x2888], R14 ;  /* 0x0028880e01007387 */ /* 0x0001e80000100a00 */
[----:B------:R1:W-:Y:S04]  /*81b30*/  STL.64 [R1+0x2880], R12 ;  /* 0x0028800c01007387 */ /* 0x0003e80000100a00 */
[----:B0-----:R-:W4:Y:S01]  /*81b40*/  LDL.LU.64 R14, [R1+0x138] ;  /* 0x00013800010e7983 */ /* 0x001f220000300a00 */
[----:B--2---:R-:W-:Y:S03]  /*81b50*/  HMMA.16816.F32 R4, R20, R4, R16 ;  /* 0x000000041404723c */ /* 0x004fe60000001810 */
[----:B----4-:R0:W-:Y:S04]  /*81b60*/  STL.64 [R1+0x3140], R14 ;  /* 0x0031400e01007387 */ /* 0x0101e80000100a00 */
[----:B-1----:R-:W2:Y:S04]  /*81b70*/  LDL R12, [R1+0x90] ;  /* 0x00009000010c7983 */ /* 0x002ea80000100800 */
[----:B------:R-:W2:Y:S04]  /*81b80*/  LDL R13, [R1+0x94] ;  /* 0x00009400010d7983 */ /* 0x000ea80000100800 */
[----:B0-----:R-:W2:Y:S04]  /*81b90*/  LDL R14, [R1+0x98] ;  /* 0x00009800010e7983 */ /* 0x001ea80000100800 */
[----:B------:R-:W2:Y:S04]  /*81ba0*/  LDL R15, [R1+0x9c] ;  /* 0x00009c00010f7983 */ /* 0x000ea80000100800 */
[----:B------:R-:W4:Y:S04]  /*81bb0*/  LDL.LU.64 R18, [R1+0x31b8] ;  /* 0x0031b80001127983 */ /* 0x000f280000300a00 */
[----:B------:R-:W4:Y:S04]  /*81bc0*/  LDL.LU.64 R16, [R1+0x31b0] ;  /* 0x0031b00001107983 */ /* 0x000f280000300a00 */
[----:B------:R0:W-:Y:S04]  /*81bd0*/  STL.64 [R1+0x2878], R6 ;  /* 0x0028780601007387 */ /* 0x0001e80000100a00 */
[----:B------:R1:W-:Y:S04]  /*81be0*/  STL.64 [R1+0x2870], R4 ;  /* 0x0028700401007387 */ /* 0x0003e80000100a00 */
[----:B0-----:R-:W2:Y:S04]  /*81bf0*/  LDL.LU R6, [R1+0xd8] ;  /* 0x0000d80001067983 */ /* 0x001ea80000300800 */
[----:B------:R-:W2:Y:S01]  /*81c00*/  LDL.LU R7, [R1+0xdc] ;  /* 0x0000dc0001077983 */ /* 0x000ea20000300800 */
[----:B-1----:R-:W-:-:S02]  /*81c10*/  IMAD.MOV.U32 R4, RZ, RZ, R28 ;  /* 0x000000ffff047224 */ /* 0x002fc400078e001c */
[----:B------:R-:W-:-:S07]  /*81c20*/  IMAD.MOV.U32 R5, RZ, RZ, R29 ;  /* 0x000000ffff057224 */ /* 0x000fce00078e001d */
[----:B----4-:R-:W-:Y:S01]  /*81c30*/  HMMA.16816.F32 R20, R20, R4, R16 ;  /* 0x000000041414723c */ /* 0x010fe20000001810 */
[----:B--2---:R-:W-:Y:S04]  /*81c40*/  STL.64 [R1+0x30f0], R6 ;  /* 0x0030f00601007387 */ /* 0x004fe80000100a00 */
[----:B------:R-:W2:Y:S04]  /*81c50*/  LDL.LU R28, [R1+0x31a8] ;  /* 0x0031a800011c7983 */ /* 0x000ea80000300800 */
[----:B------:R-:W4:Y:S04]  /*81c60*/  LDL.LU.64 R18, [R1+0x31a0] ;  /* 0x0031a00001127983 */ /* 0x000f280000300a00 */
[----:B------:R-:W4:Y:S06]  /*81c70*/  LDL.LU.64 R16, [R1+0x3198] ;  /* 0x0031980001107983 */ /* 0x000f2c0000300a00 */
[----:B------:R0:W-:Y:S04]  /*81c80*/  STL.64 [R1+0x2868], R22 ;  /* 0x0028681601007387 */ /* 0x0001e80000100a00 */
[----:B------:R1:W-:Y:S04]  /*81c90*/  STL.64 [R1+0x2860], R20 ;  /* 0x0028601401007387 */ /* 0x0003e80000100a00 */
[----:B0-----:R-:W2:Y:S04]  /*81ca0*/  LDL.LU R22, [R1+0xc8] ;  /* 0x0000c80001167983 */ /* 0x001ea80000300800 */
[----:B------:R-:W2:Y:S01]  /*81cb0*/  LDL.LU R23, [R1+0xcc] ;  /* 0x0000cc0001177983 */ /* 0x000ea20000300800 */
[----:B---3--:R-:W-:-:S02]  /*81cc0*/  IMAD.MOV.U32 R5, RZ, RZ, R10 ;  /* 0x000000ffff057224 */ /* 0x008fc400078e000a */
[----:B------:R-:W-:Y:S01]  /*81cd0*/  IMAD.MOV.U32 R4, RZ, RZ, R11 ;  /* 0x000000ffff047224 */ /* 0x000fe200078e000b */
[----:B----4-:R-:W-:Y:S01]  /*81ce0*/  HMMA.16816.F32 R16, R12, R10, R16 ;  /* 0x0000000a0c10723c */ /* 0x010fe20000001810 */
[----:B--2---:R0:W-:Y:S04]  /*81cf0*/  STL.64 [R1+0x3170], R22 ;  /* 0x0031701601007387 */ /* 0x0041e80000100a00 */
[----:B-1----:R-:W2:Y:S04]  /*81d00*/  LDL.LU R20, [R1+0x8e0] ;  /* 0x0008e00001147983 */ /* 0x002ea80000300800 */
[----:B------:R-:W2:Y:S04]  /*81d10*/  LDL.LU R21, [R1+0x8e4] ;  /* 0x0008e40001157983 */ /* 0x000ea80000300800 */
[----:B0-----:R-:W2:Y:S04]  /*81d20*/  LDL.LU R22, [R1+0x8e8] ;  /* 0x0008e80001167983 */ /* 0x001ea80000300800 */
[----:B------:R-:W3:Y:S04]  /*81d30*/  LDL.LU.64 R10, [R1+0x3190] ;  /* 0x00319000010a7983 */ /* 0x000ee80000300a00 */
[----:B------:R-:W-:Y:S04]  /*81d40*/  STL.64 [R1+0xb60], R16 ;  /* 0x000b601001007387 */ /* 0x000fe80000100a00 */
[----:B------:R0:W-:Y:S04]  /*81d50*/  STL.64 [R1+0xb68], R18 ;  /* 0x000b681201007387 */ /* 0x0001e80000100a00 */
[----:B0-----:R-:W4:Y:S01]  /*81d60*/  LDL.LU.64 R18, [R1+0x3188] ;  /* 0x0031880001127983 */ /* 0x001f220000300a00 */
[----:B------:R-:W-:-:S02]  /*81d70*/  IMAD.MOV.U32 R23, RZ, RZ, R28 ;  /* 0x000000ffff177224 */ /* 0x000fc400078e001c */
[----:B------:R-:W-:-:S05]  /*81d80*/  IMAD.MOV.U32 R28, RZ, RZ, R16 ;  /* 0x000000ffff1c7224 */ /* 0x000fca00078e0010 */
[----:B------:R-:W-:Y:S01]  /*81d90*/  STL [R1+0x260c], R28 ;  /* 0x00260c1c01007387 */ /* 0x000fe20000100800 */
[----:B----4-:R-:W-:Y:S01]  /*81da0*/  HMMA.16816.F32 R24, R12, R18, R24 ;  /* 0x000000120c18723c */ /* 0x010fe20000001818 */
[----:B------:R-:W-:Y:S02]  /*81db0*/  IMAD.MOV.U32 R7, RZ, RZ, R18 ;  /* 0x000000ffff077224 */ /* 0x000fe400078e0012 */
[----:B------:R-:W-:-:S15]  /*81dc0*/  IMAD.MOV.U32 R6, RZ, RZ, R19 ;  /* 0x000000ffff067224 */ /* 0x000fde00078e0013 */
[----:B------:R-:W-:Y:S01]  /*81dd0*/  NOP ;  /* 0x0000000000007918 */ /* 0x000fe20000000000 */
[----:B------:R-:W-:Y:S04]  /*81de0*/  STL.64 [R1+0xb10], R24 ;  /* 0x000b101801007387 */ /* 0x000fe80000100a00 */
[----:B------:R0:W-:Y:S04]  /*81df0*/  STL.64 [R1+0xb18], R26 ;  /* 0x000b181a01007387 */ /* 0x0001e80000100a00 */
[----:B0-----:R-:W2:Y:S04]  /*81e00*/  LDL.LU.64 R26, [R1+0x3180] ;  /* 0x00318000011a7983 */ /* 0x001ea80000300a00 */
[----:B------:R0:W-:Y:S04]  /*81e10*/  STL.64 [R1+0x3100], R6 ;  /* 0x0031000601007387 */ /* 0x0001e80000100a00 */
[----:B------:R-:W-:Y:S04]  /*81e20*/  STL.64 [R1+0x30f8], R4 ;  /* 0x0030f80401007387 */ /* 0x000fe80000100a00 */
[----:B0-----:R-:W4:Y:S04]  /*81e30*/  LDL.64 R6, [R1+0x188] ;  /* 0x0001880001067983 */ /* 0x001f280000100a00 */
[----:B------:R-:W2:Y:S04]  /*81e40*/  LDL.LU R16, [R1+0x10] ;  /* 0x0000100001107983 */ /* 0x000ea80000300800 */
[----:B------:R-:W2:Y:S04]  /*81e50*/  LDL.LU R17, [R1+0x14] ;  /* 0x0000140001117983 */ /* 0x000ea80000300800 */
[----:B------:R-:W2:Y:S04]  /*81e60*/  LDL.LU R18, [R1+0x18] ;  /* 0x0000180001127983 */ /* 0x000ea80000300800 */
[----:B------:R-:W2:Y:S04]  /*81e70*/  LDL.LU R19, [R1+0x1c] ;  /* 0x00001c0001137983 */ /* 0x000ea80000300800 */
[----:B--2---:R0:W-:Y:S04]  /*81e80*/  STL.64 [R1+0x2f80], R18 ;  /* 0x002f801201007387 */ /* 0x0041e80000100a00 */
[----:B------:R3:W-:Y:S04]  /*81e90*/  STL.64 [R1+0x2f78], R16 ;  /* 0x002f781001007387 */ /* 0x0007e80000100a00 */
[----:B0-----:R-:W2:Y:S01]  /*81ea0*/  LDL.64 R18, [R1+0xb8] ;  /* 0x0000b80001127983 */ /* 0x001ea20000100a00 */
[----:B---3--:R-:W-:-:S03]  /*81eb0*/  IMAD.MOV.U32 R16, RZ, RZ, R10 ;  /* 0x000000ffff107224 */ /* 0x008fc600078e000a */
[----:B--2---:R0:W-:Y:S04]  /*81ec0*/  STL.64 [R1+0x3158], R18 ;  /* 0x0031581201007387 */ /* 0x0041e80000100a00 */
[----:B------:R-:W2:Y:S04]  /*81ed0*/  LDL.LU R10, [R1+0x3178] ;  /* 0x00317800010a7983 */ /* 0x000ea80000300800 */
[----:B------:R-:W3:Y:S04]  /*81ee0*/  LDL.LU R17, [R1+0x904] ;  /* 0x0009040001117983 */ /* 0x000ee80000300800 */
[----:B0-----:R-:W3:Y:S04]  /*81ef0*/  LDL.LU R18, [R1+0x908] ;  /* 0x0009080001127983 */ /* 0x001ee80000300800 */
[----:B------:R-:W3:Y:S01]  /*81f00*/  LDL.LU R19, [R1+0x90c] ;  /* 0x00090c0001137983 */ /* 0x000ee20000300800 */
[----:B----4-:R-:W-:Y:S01]  /*81f10*/  MOV R8, R6 ;  /* 0x0000000600087202 */ /* 0x010fe20000000f00 */
[----:B------:R-:W-:Y:S01]  /*81f20*/  IMAD.MOV.U32 R3, RZ, RZ, R7 ;  /* 0x000000ffff037224 */ /* 0x000fe200078e0007 */
[C---:B---3--:R-:W-:Y:S08]  /*81f30*/  HMMA.16816.F32 R16, R12.reuse, R6, R16 ;  /* 0x000000060c10723c */ /* 0x048ff00000001810 */
[----:B------:R-:W-:Y:S11]  /*81f40*/  HMMA.16816.F32 R4, R12, R26, R20 ;  /* 0x0000001a0c04723c */ /* 0x000ff60000001814 */
[----:B------:R0:W-:Y:S04]  /*81f50*/  STL.64 [R1+0xac0], R16 ;  /* 0x000ac01001007387 */ /* 0x0001e80000100a00 */
[----:B------:R1:W-:Y:S04]  /*81f60*/  STL.64 [R1+0xac8], R18 ;  /* 0x000ac81201007387 */ /* 0x0003e80000100a00 */
[----:B--2---:R-:W-:Y:S04]  /*81f70*/  STL.64 [R1+0x3138], R10 ;  /* 0x0031380a01007387 */ /* 0x004fe80000100a00 */
[----:B------:R-:W-:Y:S04]  /*81f80*/  STL [R1+0x3130], R8 ;  /* 0x0031300801007387 */ /* 0x000fe80000100800 */
[----:B0-----:R-:W2:Y:S04]  /*81f90*/  LDL.LU R16, [R1+0x8c0] ;  /* 0x0008c00001107983 */ /* 0x001ea80000300800 */
[----:B------:R-:W-:Y:S04]  /*81fa0*/  STL.64 [R1+0xa70], R4 ;  /* 0x000a700401007387 */ /* 0x000fe80000100a00 */
[----:B------:R0:W-:Y:S04]  /*81fb0*/  STL.64 [R1+0xa78], R6 ;  /* 0x000a780601007387 */ /* 0x0001e80000100a00 */
[----:B------:R-:W2:Y:S04]  /*81fc0*/  LDL.LU R17, [R1+0x8c4] ;  /* 0x0008c40001117983 */ /* 0x000ea80000300800 */
[----:B-1----:R-:W3:Y:S04]  /*81fd0*/  LDL.LU R18, [R1+0x8c8] ;  /* 0x0008c80001127983 */ /* 0x002ee80000300800 */
[----:B------:R-:W3:Y:S04]  /*81fe0*/  LDL.LU R19, [R1+0x8cc] ;  /* 0x0008cc0001137983 */ /* 0x000ee80000300800 */
[----:B------:R-:W4:Y:S04]  /*81ff0*/  LDL.LU R20, [R1+0x8d0] ;  /* 0x0008d00001147983 */ /* 0x000f280000300800 */
[----:B------:R-:W4:Y:S04]  /*82000*/  LDL.LU R21, [R1+0x8d4] ;  /* 0x0008d40001157983 */ /* 0x000f280000300800 */
[----:B------:R-:W4:Y:S04]  /*82010*/  LDL.LU R22, [R1+0x8d8] ;  /* 0x0008d80001167983 */ /* 0x000f280000300800 */
[----:B------:R-:W4:Y:S04]  /*82020*/  LDL.LU R23, [R1+0x8dc] ;  /* 0x0008dc0001177983 */ /* 0x000f280000300800 */
[----:B---3--:R1:W-:Y:S04]  /*82030*/  STL.64 [R1+0x3168], R18 ;  /* 0x0031681201007387 */ /* 0x0083e80000100a00 */
[----:B--2---:R-:W-:Y:S04]  /*82040*/  STL.64 [R1+0x3160], R16 ;  /* 0x0031601001007387 */ /* 0x004fe80000100a00 */
[----:B0-----:R-:W2:Y:S04]  /*82050*/  LDL.64 R6, [R1+0x128] ;  /* 0x0001280001067983 */ /* 0x001ea80000100a00 */
[----:B-1----:R-:W4:Y:S04]  /*82060*/  LDL.64 R18, [R1+0x168] ;  /* 0x0001680001127983 */ /* 0x002f280000100a00 */
[----:B--2---:R0:W-:Y:S04]  /*82070*/  STL.64 [R1+0x3128], R6 ;  /* 0x0031280601007387 */ /* 0x0041e80000100a00 */
[----:B------:R-:W2:Y:S04]  /*82080*/  LDL.LU R4, [R1+0x8a0] ;  /* 0x0008a00001047983 */ /* 0x000ea80000300800 */
[----:B------:R-:W2:Y:S04]  /*82090*/  LDL.LU R5, [R1+0x8a4] ;  /* 0x0008a40001057983 */ /* 0x000ea80000300800 */
[----:B0-----:R-:W3:Y:S04]  /*820a0*/  LDL.LU R6, [R1+0x8a8] ;  /* 0x0008a80001067983 */ /* 0x001ee80000300800 */
[----:B------:R-:W3:Y:S04]  /*820b0*/  LDL.LU R7, [R1+0x8ac] ;  /* 0x0008ac0001077983 */ /* 0x000ee80000300800 */
[----:B---3--:R0:W-:Y:S04]  /*820c0*/  STL.64 [R1+0x3150], R6 ;  /* 0x0031500601007387 */ /* 0x0081e80000100a00 */
[----:B--2---:R-:W-:Y:S04]  /*820d0*/  STL.64 [R1+0x3148], R4 ;  /* 0x0031480401007387 */ /* 0x004fe80000100a00 */
[----:B0-----:R-:W2:Y:S04]  /*820e0*/  LDL.64 R6, [R1+0x158] ;  /* 0x0001580001067983 */ /* 0x001ea80000100a00 */
[----:B------:R-:W3:Y:S04]  /*820f0*/  LDL.LU R12, [R1+0x8b0] ;  /* 0x0008b000010c7983 */ /* 0x000ee80000300800 */
[----:B------:R-:W3:Y:S04]  /*82100*/  LDL.LU R13, [R1+0x8b4] ;  /* 0x0008b400010d7983 */ /* 0x000ee80000300800 */
[----:B------:R-:W3:Y:S04]  /*82110*/  LDL.LU R14, [R1+0x8b8] ;  /* 0x0008b800010e7983 */ /* 0x000ee80000300800 */
[----:B------:R-:W3:Y:S04]  /*82120*/  LDL.LU R15, [R1+0x8bc] ;  /* 0x0008bc00010f7983 */ /* 0x000ee80000300800 */
[----:B------:R-:W3:Y:S04]  /*82130*/  LDL.64 R10, [R1+0x148] ;  /* 0x00014800010a7983 */ /* 0x000ee80000100a00 */
        /* <DEDUP_REMOVED lines=13> */
[----:B0-----:R-:W4:Y:S04]  /*82210*/  LDL.LU.64 R24, [R1+0x90] ;  /* 0x0000900001187983 */ /* 0x001f280000300a00 */
[----:B------:R-:W4:Y:S02]  /*82220*/  LDL.LU.64 R26, [R1+0x98] ;  /* 0x00009800011a7983 */ /* 0x000f240000300a00 */
[----:B----4-:R-:W-:-:S15]  /*82230*/  HMMA.16816.F32 R20, R24, R18, R20 ;  /* 0x000000121814723c */ /* 0x010fde0000001814 */
[----:B------:R-:W-:-:S04]  /*82240*/  NOP ;  /* 0x0000000000007918 */ /* 0x000fc80000000000 */
[----:B------:R0:W-:Y:S04]  /*82250*/  STL.64 [R1+0xa30], R20 ;  /* 0x000a301401007387 */ /* 0x0001e80000100a00 */
[----:B------:R1:W-:Y:S01]  /*82260*/  STL.64 [R1+0xa38], R22 ;  /* 0x000a381601007387 */ /* 0x0003e20000100a00 */
[----:B0-----:R-:W-:Y:S02]  /*82270*/  IMAD.MOV.U32 R21, RZ, RZ, R18 ;  /* 0x000000ffff157224 */ /* 0x001fe400078e0012 */
[----:B------:R-:W-:Y:S01]  /*82280*/  IMAD.MOV.U32 R20, RZ, RZ, R19 ;  /* 0x000000ffff147224 */ /* 0x000fe200078e0013 */
[----:B-1----:R-:W2:Y:S04]  /*82290*/  LDL.LU.64 R22, [R1+0x3170] ;  /* 0x0031700001167983 */ /* 0x002ea80000300a00 */
[----:B------:R-:W4:Y:S04]  /*822a0*/  LDL.LU.64 R18, [R1+0x3168] ;  /* 0x0031680001127983 */ /* 0x000f280000300a00 */
[----:B------:R-:W4:Y:S02]  /*822b0*/  LDL.LU.64 R16, [R1+0x3160] ;  /* 0x0031600001107983 */ /* 0x000f240000300a00 */
[C---:B----4-:R-:W-:Y:S02]  /*822c0*/  HMMA.16816.F32 R16, R24.reuse, R6, R16 ;  /* 0x000000061810723c */ /* 0x050fe40000001810 */
[----:B--2---:R0:W-:Y:S04]  /*822d0*/  STL.64 [R1+0x30c0], R22 ;  /* 0x0030c01601007387 */ /* 0x0041e80000100a00 */
[----:B------:R-:W-:Y:S04]  /*822e0*/  STL.64 [R1+0x30b8], R20 ;  /* 0x0030b81401007387 */ /* 0x000fe80000100a00 */
[----:B0-----:R-:W2:Y:S09]  /*822f0*/  LDL.64 R22, [R1+0x108] ;  /* 0x0001080001167983 */ /* 0x001eb20000100a00 */
[----:B------:R-:W-:Y:S04]  /*82300*/  STL.64 [R1+0x9e0], R16 ;  /* 0x0009e01001007387 */ /* 0x000fe80000100a00 */
[----:B------:R0:W-:Y:S04]  /*82310*/  STL.64 [R1+0x9e8], R18 ;  /* 0x0009e81201007387 */ /* 0x0001e80000100a00 */
[----:B0-----:R-:W4:Y:S01]  /*82320*/  LDL.LU.64 R18, [R1+0x3158] ;  /* 0x0031580001127983 */ /* 0x001f220000300a00 */
[----:B---3--:R-:W-:Y:S01]  /*82330*/  HMMA.16816.F32 R12, R24, R10, R12 ;  /* 0x0000000a180c723c */ /* 0x008fe2000000180c */
[----:B------:R-:W-:-:S02]  /*82340*/  IMAD.MOV.U32 R17, RZ, RZ, R6 ;  /* 0x000000ffff117224 */ /* 0x000fc400078e0006 */
[----:B------:R-:W-:Y:S02]  /*82350*/  IMAD.MOV.U32 R16, RZ, RZ, R7 ;  /* 0x000000ffff107224 */ /* 0x000fe400078e0007 */
[----:B------:R-:W3:Y:S04]  /*82360*/  LDL.LU.64 R6, [R1+0x3150] ;  /* 0x0031500001067983 */ /* 0x000ee80000300a00 */
[----:B------:R-:W3:Y:S04]  /*82370*/  LDL.LU.64 R4, [R1+0x3148] ;  /* 0x0031480001047983 */ /* 0x000ee80000300a00 */
[----:B----4-:R-:W-:Y:S04]  /*82380*/  STL.64 [R1+0x30b0], R18 ;  /* 0x0030b01201007387 */ /* 0x010fe80000100a00 */
        /* <DEDUP_REMOVED lines=8> */
[----:B------:R-:W-:-:S02]  /*82410*/  IMAD.MOV.U32 R12, RZ, RZ, R10 ;  /* 0x000000ffff0c7224 */ /* 0x000fc400078e000a */
[----:B------:R-:W-:Y:S02]  /*82420*/  IMAD.MOV.U32 R9, RZ, RZ, R11 ;  /* 0x000000ffff097224 */ /* 0x000fe400078e000b */
[----:B------:R-:W4:Y:S01]  /*82430*/  LDL.LU.64 R10, [R1+0x3138] ;  /* 0x00313800010a7983 */ /* 0x000f220000300a00 */
[----:B------:R-:W-:-:S03]  /*82440*/  MOV R2, R26 ;  /* 0x0000001a00027202 */ /* 0x000fc60000000f00 */
[----:B------:R-:W2:Y:S01]  /*82450*/  LDL.LU R8, [R1+0x3130] ;  /* 0x0031300001087983 */ /* 0x000ea20000300800 */
[----:B------:R-:W-:Y:S01]  /*82460*/  IMAD.MOV.U32 R0, RZ, RZ, R27 ;  /* 0x000000ffff007224 */ /* 0x000fe200078e001b */
[----:B---3--:R-:W-:-:S15]  /*82470*/  HMMA.16816.F32 R4, R24, R14, R4 ;  /* 0x0000000e1804723c */ /* 0x008fde0000001804 */
[----:B------:R-:W-:-:S04]  /*82480*/  NOP ;  /* 0x0000000000007918 */ /* 0x000fc80000000000 */
[----:B------:R0:W-:Y:S04]  /*82490*/  STL.64 [R1+0x970], R4 ;  /* 0x0009700401007387 */ /* 0x0001e80000100a00 */
[----:B------:R1:W-:Y:S01]  /*824a0*/  STL.64 [R1+0x978], R6 ;  /* 0x0009780601007387 */ /* 0x0003e20000100a00 */
[----:B0-----:R-:W-:Y:S02]  /*824b0*/  IMAD.MOV.U32 R5, RZ, RZ, R24 ;  /* 0x000000ffff057224 */ /* 0x001fe400078e0018 */
[----:B------:R-:W-:Y:S01]  /*824c0*/  IMAD.MOV.U32 R4, RZ, RZ, R25 ;  /* 0x000000ffff047224 */ /* 0x000fe200078e0019 */
[----:B-1----:R-:W3:Y:S04]  /*824d0*/  LDL.LU.64 R6, [R1+0x3128] ;  /* 0x0031280001067983 */ /* 0x002ee80000300a00 */
[----:B------:R-:W3:Y:S04]  /*824e0*/  LDL.LU.64 R26, [R1+0x3120] ;  /* 0x00312000011a7983 */ /* 0x000ee80000300a00 */
[----:B------:R-:W3:Y:S04]  /*824f0*/  LDL.LU.64 R24, [R1+0x3118] ;  /* 0x0031180001187983 */ /* 0x000ee80000300a00 */
[----:B------:R-:W-:Y:S04]  /*82500*/  STL.64 [R1+0x3010], R14 ;  /* 0x0030100e01007387 */ /* 0x000fe80000100a00 */
[----:B------:R0:W-:Y:S04]  /*82510*/  STL [R1+0x3028], R12 ;  /* 0x0030280c01007387 */ /* 0x0001e80000100800 */
[----:B0-----:R-:W2:Y:S04]  /*82520*/  LDL.LU.64 R12, [R1+0x50] ;  /* 0x00005000010c7983 */ /* 0x001ea80000300a00 */
[----:B------:R-:W2:Y:S04]  /*82530*/  LDL.LU.64 R14, [R1+0x58] ;  /* 0x00005800010e7983 */ /* 0x000ea80000300a00 */
[----:B--2---:R0:W-:Y:S04]  /*82540*/  STL.64 [R1+0x3098], R14 ;  /* 0x0030980e01007387 */ /* 0x0041e80000100a00 */
[----:B------:R1:W-:Y:S01]  /*82550*/  STL.64 [R1+0x3090], R12 ;  /* 0x0030900c01007387 */ /* 0x0003e20000100a00 */
[----:B0-----:R-:W-:-:S02]  /*82560*/  IMAD.MOV.U32 R14, RZ, RZ, R2 ;  /* 0x000000ffff0e7224 */ /* 0x001fc400078e0002 */
[----:B------:R-:W-:Y:S02]  /*82570*/  IMAD.MOV.U32 R15, RZ, RZ, R0 ;  /* 0x000000ffff0f7224 */ /* 0x000fe400078e0000 */
[----:B-1----:R-:W-:Y:S02]  /*82580*/  IMAD.MOV.U32 R12, RZ, RZ, R5 ;  /* 0x000000ffff0c7224 */ /* 0x002fe400078e0005 */
[----:B------:R-:W-:-:S07]  /*82590*/  IMAD.MOV.U32 R13, RZ, RZ, R4 ;  /* 0x000000ffff0d7224 */ /* 0x000fce00078e0004 */
[----:B---3--:R-:W-:-:S15]  /*825a0*/  HMMA.16816.F32 R24, R12, R6, R24 ;  /* 0x000000060c18723c */ /* 0x008fde0000001818 */
[----:B------:R-:W-:-:S04]  /*825b0*/  NOP ;  /* 0x0000000000007918 */ /* 0x000fc80000000000 */
[----:B------:R-:W-:Y:S04]  /*825c0*/  STL.64 [R1+0x930], R24 ;  /* 0x0009301801007387 */ /* 0x000fe80000100a00 */
[----:B------:R0:W-:Y:S04]  /*825d0*/  STL.64 [R1+0x938], R26 ;  /* 0x0009381a01007387 */ /* 0x0001e80000100a00 */
[----:B0-----:R-:W4:Y:S04]  /*825e0*/  LDL.LU.64 R26, [R1+0x3110] ;  /* 0x00311000011a7983 */ /* 0x001f280000300a00 */
[----:B------:R-:W4:Y:S01]  /*825f0*/  LDL.LU.64 R24, [R1+0x3108] ;  /* 0x0031080001187983 */ /* 0x000f220000300a00 */
[----:B------:R-:W-:-:S02]  /*82600*/  IMAD.MOV.U32 R2, RZ, RZ, R6 ;  /* 0x000000ffff027224 */ /* 0x000fc400078e0006 */
[----:B------:R-:W-:Y:S02]  /*82610*/  IMAD.MOV.U32 R0, RZ, RZ, R7 ;  /* 0x000000ffff007224 */ /* 0x000fe400078e0007 */
[----:B------:R-:W2:Y:S04]  /*82620*/  LDL.LU.64 R6, [R1+0x3100] ;  /* 0x0031000001067983 */ /* 0x000ea80000300a00 */
[----:B------:R-:W3:Y:S01]  /*82630*/  LDL.LU.64 R4, [R1+0x30f8] ;  /* 0x0030f80001047983 */ /* 0x000ee20000300a00 */
[C---:B------:R-:W-:Y:S08]  /*82640*/  HMMA.16816.F32 R16, R12.reuse, R22, R16 ;  /* 0x000000160c10723c */ /* 0x040ff00000001810 */
[----:B----4-:R-:W-:-:S15]  /*82650*/  HMMA.16816.F32 R24, R12, R10, R24 ;  /* 0x0000000a0c18723c */ /* 0x010fde0000001818 */
[----:B------:R-:W-:-:S04]  /*82660*/  NOP ;  /* 0x0000000000007918 */ /* 0x000fc80000000000 */
[----:B------:R-:W-:Y:S04]  /*82670*/  STL.64 [R1+0x910], R24 ;  /* 0x0009101801007387 */ /* 0x000fe80000100a00 */
[----:B------:R0:W-:Y:S02]  /*82680*/  STL.64 [R1+0x918], R26 ;  /* 0x0009181a01007387 */ /* 0x0001e40000100a00 */
[----:B0-----:R-:W-:Y:S02]  /*82690*/  IMAD.MOV.U32 R26, RZ, RZ, R8 ;  /* 0x000000ffff1a7224 */ /* 0x001fe400078e0008 */
[----:B------:R-:W-:Y:S01]  /*826a0*/  IMAD.MOV.U32 R27, RZ, RZ, R3 ;  /* 0x000000ffff1b7224 */ /* 0x000fe200078e0003 */
[----:B------:R-:W-:-:S04]  /*826b0*/  MOV R8, R22 ;  /* 0x0000001600087202 */ /* 0x000fc80000000f00 */
[----:B------:R2:W-:Y:S04]  /*826c0*/  STL.64 [R1+0x3060], R26 ;  /* 0x0030601a01007387 */ /* 0x0005e80000100a00 */
[----:B------:R-:W-:Y:S04]  /*826d0*/  STL.64 [R1+0x2ff0], R10 ;  /* 0x002ff00a01007387 */ /* 0x000fe80000100a00 */
[----:B------:R-:W-:Y:S01]  /*826e0*/  STL.64 [R1+0x8f0], R16 ;  /* 0x0008f01001007387 */ /* 0x000fe20000100a00 */
[----:B--2---:R-:W-:Y:S02]  /*826f0*/  IMAD.MOV.U32 R26, RZ, RZ, R7 ;  /* 0x000000ffff1a7224 */ /* 0x004fe400078e0007 */
[----:B------:R-:W-:Y:S01]  /*82700*/  IMAD.MOV.U32 R27, RZ, RZ, R6 ;  /* 0x000000ffff1b7224 */ /* 0x000fe200078e0006 */
[----:B------:R-:W-:Y:S04]  /*82710*/  STL.64 [R1+0x8f8], R18 ;  /* 0x0008f81201007387 */ /* 0x000fe80000100a00 */
[----:B------:R3:W-:Y:S04]  /*82720*/  STL.64 [R1+0x3078], R26 ;  /* 0x0030781a01007387 */ /* 0x0007e80000100a00 */
[----:B------:R0:W-:Y:S01]  /*82730*/  STL.64 [R1+0x3030], R8 ;  /* 0x0030300801007387 */ /* 0x0001e20000100a00 */
[----:B---3--:R-:W-:-:S02]  /*82740*/  IMAD.MOV.U32 R26, RZ, RZ, R5 ;  /* 0x000000ffff1a7224 */ /* 0x008fc400078e0005 */
[----:B------:R-:W-:Y:S01]  /*82750*/  IMAD.MOV.U32 R27, RZ, RZ, R4 ;  /* 0x000000ffff1b7224 */ /* 0x000fe200078e0004 */
[----:B0-----:R-:W2:Y:S04]  /*82760*/  LDL.LU R8, [R1+0x7d0] ;  /* 0x0007d00001087983 */ /* 0x001ea80000300800 */
[----:B------:R-:W2:Y:S04]  /*82770*/  LDL.LU R9, [R1+0x7d4] ;  /* 0x0007d40001097983 */ /* 0x000ea80000300800 */
[----:B------:R-:W3:Y:S04]  /*82780*/  LDL.LU R10, [R1+0x7d8] ;  /* 0x0007d800010a7983 */ /* 0x000ee80000300800 */
[----:B------:R-:W3:Y:S04]  /*82790*/  LDL.LU R11, [R1+0x7dc] ;  /* 0x0007dc00010b7983 */ /* 0x000ee80000300800 */
[----:B------:R0:W-:Y:S04]  /*827a0*/  STL.64 [R1+0x30a0], R26 ;  /* 0x0030a01a01007387 */ /* 0x0001e80000100a00 */
[----:B------:R-:W4:Y:S04]  /*827b0*/  LDL.LU R24, [R1+0x820] ;  /* 0x0008200001187983 */ /* 0x000f280000300800 */
[----:B------:R-:W4:Y:S04]  /*827c0*/  LDL.LU R25, [R1+0x824] ;  /* 0x0008240001197983 */ /* 0x000f280000300800 */
[----:B0-----:R-:W2:Y:S04]  /*827d0*/  LDL.LU R26, [R1+0x828] ;  /* 0x00082800011a7983 */ /* 0x001ea80000300800 */
[----:B------:R-:W2:Y:S01]  /*827e0*/  LDL.LU R27, [R1+0x82c] ;  /* 0x00082c00011b7983 */ /* 0x000ea20000300800 */
[----:B------:R-:W-:-:S03]  /*827f0*/  IMAD.MOV.U32 R3, RZ, RZ, R23 ;  /* 0x000000ffff037224 */ /* 0x000fc600078e0017 */
[----:B--2---:R0:W-:Y:S04]  /*82800*/  STL.64 [R1+0x30d0], R26 ;  /* 0x0030d01a01007387 */ /* 0x0041e80000100a00 */
[----:B----4-:R-:W-:Y:S04]  /*82810*/  STL.64 [R1+0x30c8], R24 ;  /* 0x0030c81801007387 */ /* 0x010fe80000100a00 */
[----:B------:R-:W2:Y:S04]  /*82820*/  LDL.LU R20, [R1+0x840] ;  /* 0x0008400001147983 */ /* 0x000ea80000300800 */
[----:B------:R-:W2:Y:S04]  /*82830*/  LDL.LU R21, [R1+0x844] ;  /* 0x0008440001157983 */ /* 0x000ea80000300800 */
[----:B------:R-:W4:Y:S04]  /*82840*/  LDL.LU R22, [R1+0x848] ;  /* 0x0008480001167983 */ /* 0x000f280000300800 */
[----:B------:R-:W4:Y:S04]  /*82850*/  LDL.LU R23, [R1+0x84c] ;  /* 0x00084c0001177983 */ /* 0x000f280000300800 */
[----:B----4-:R-:W-:Y:S04]  /*82860*/  STL.64 [R1+0x30e0], R22 ;  /* 0x0030e01601007387 */ /* 0x010fe80000100a00 */
[----:B--2---:R-:W-:Y:S04]  /*82870*/  STL.64 [R1+0x30d8], R20 ;  /* 0x0030d81401007387 */ /* 0x004fe80000100a00 */
[----:B0-----:R-:W2:Y:S04]  /*82880*/  LDL R26, [R1+0xe8] ;  /* 0x0000e800011a7983 */ /* 0x001ea80000100800 */
[----:B------:R-:W2:Y:S04]  /*82890*/  LDL R27, [R1+0xec] ;  /* 0x0000ec00011b7983 */ /* 0x000ea80000100800 */
[----:B------:R-:W4:Y:S04]  /*828a0*/  LDL.LU R4, [R1+0x860] ;  /* 0x0008600001047983 */ /* 0x000f280000300800 */
[----:B------:R-:W4:Y:S04]  /*828b0*/  LDL.LU R5, [R1+0x864] ;  /* 0x0008640001057983 */ /* 0x000f280000300800 */
[----:B------:R-:W4:Y:S04]  /*828c0*/  LDL.LU R6, [R1+0x868] ;  /* 0x0008680001067983 */ /* 0x000f280000300800 */
[----:B------:R-:W4:Y:S04]  /*828d0*/  LDL.LU R7, [R1+0x86c] ;  /* 0x00086c0001077983 */ /* 0x000f280000300800 */
[----:B--2---:R0:W-:Y:S04]  /*828e0*/  STL.64 [R1+0x30e8], R26 ;  /* 0x0030e81a01007387 */ /* 0x0041e80000100a00 */
[----:B0-----:R-:W4:Y:S04]  /*828f0*/  LDL.64 R26, [R1+0xf8] ;  /* 0x0000f800011a7983 */ /* 0x001f280000100a00 */
        /* <DEDUP_REMOVED lines=36> */
[----:B------:R-:W-:Y:S01]  /*82b40*/  IMAD.MOV.U32 R4, RZ, RZ, R27 ;  /* 0x000000ffff047224 */ /* 0x000fe200078e001b */
[----:B-1----:R-:W3:Y:S04]  /*82b50*/  LDL.LU.64 R6, [R1+0x30f0] ;  /* 0x0030f00001067983 */ /* 0x002ee80000300a00 */
[----:B------:R-:W4:Y:S02]  /*82b60*/  LDL.LU.64 R26, [R1+0x30e8] ;  /* 0x0030e800011a7983 */ /* 0x000f240000300a00 */
[----:B----4-:R-:W-:Y:S02]  /*82b70*/  HMMA.16816.F32 R24, R12, R26, R20 ;  /* 0x0000001a0c18723c */ /* 0x010fe40000001814 */
[----:B------:R-:W3:Y:S04]  /*82b80*/  LDL.LU.64 R22, [R1+0x30e0] ;  /* 0x0030e00001167983 */ /* 0x000ee80000300a00 */
[----:B------:R-:W3:-:S13]  /*82b90*/  LDL.LU.64 R20, [R1+0x30d8] ;  /* 0x0030d80001147983 */ /* 0x000eda0000300a00 */
[----:B------:R-:W-:Y:S04]  /*82ba0*/  STL.64 [R1+0x850], R24 ;  /* 0x0008501801007387 */ /* 0x000fe80000100a00 */
[----:B------:R0:W-:Y:S04]  /*82bb0*/  STL.64 [R1+0x858], R26 ;  /* 0x0008581a01007387 */ /* 0x0001e80000100a00 */
[----:B0-----:R-:W4:Y:S04]  /*82bc0*/  LDL.LU.64 R26, [R1+0x30d0] ;  /* 0x0030d000011a7983 */ /* 0x001f280000300a00 */
[----:B------:R-:W4:Y:S01]  /*82bd0*/  LDL.LU.64 R24, [R1+0x30c8] ;  /* 0x0030c80001187983 */ /* 0x000f220000300a00 */
[----:B---3--:R-:W-:-:S15]  /*82be0*/  HMMA.16816.F32 R20, R12, R6, R20 ;  /* 0x000000060c14723c */ /* 0x008fde0000001814 */
[----:B------:R-:W-:-:S04]  /*82bf0*/  NOP ;  /* 0x0000000000007918 */ /* 0x000fc80000000000 */
[----:B------:R-:W-:Y:S04]  /*82c00*/  STL.64 [R1+0x840], R20 ;  /* 0x0008401401007387 */ /* 0x000fe80000100a00 */
[----:B------:R0:W-:Y:S04]  /*82c10*/  STL.64 [R1+0x848], R22 ;  /* 0x0008481601007387 */ /* 0x0001e80000100a00 */
[----:B0-----:R-:W3:Y:S04]  /*82c20*/  LDL.LU.64 R22, [R1+0x30c0] ;  /* 0x0030c00001167983 */ /* 0x001ee80000300a00 */
[----:B------:R-:W2:Y:S04]  /*82c30*/  LDL.LU.64 R20, [R1+0x30b8] ;  /* 0x0030b80001147983 */ /* 0x000ea80000300a00 */
[----:B------:R-:W-:Y:S01]  /*82c40*/  STL.64 [R1+0x2fb0], R6 ;  /* 0x002fb00601007387 */ /* 0x000fe20000100a00 */
[----:B---3--:R-:W-:-:S15]  /*82c50*/  HMMA.16816.F32 R16, R12, R22, R16 ;  /* 0x000000160c10723c */ /* 0x008fde0000001810 */
[----:B------:R-:W-:-:S04]  /*82c60*/  NOP ;  /* 0x0000000000007918 */ /* 0x000fc80000000000 */
[----:B------:R-:W-:Y:S04]  /*82c70*/  STL.64 [R1+0x830], R16 ;  /* 0x0008301001007387 */ /* 0x000fe80000100a00 */
[----:B------:R0:W-:Y:S04]  /*82c80*/  STL.64 [R1+0x838], R18 ;  /* 0x0008381201007387 */ /* 0x0001e80000100a00 */
[----:B0-----:R-:W4:Y:S04]  /*82c90*/  LDL.LU.64 R18, [R1+0x30b0] ;  /* 0x0030b00001127983 */ /* 0x001f280000300a00 */
[----:B------:R-:W3:Y:S04]  /*82ca0*/  LDL.LU.64 R16, [R1+0x30a8] ;  /* 0x0030a80001107983 */ /* 0x000ee80000300a00 */
[----:B------:R-:W-:Y:S01]  /*82cb0*/  STL.64 [R1+0x2fa8], R22 ;  /* 0x002fa81601007387 */ /* 0x000fe20000100a00 */
[----:B----4-:R-:W-:Y:S03]  /*82cc0*/  HMMA.16816.F32 R12, R12, R18, R24 ;  /* 0x000000120c0c723c */ /* 0x010fe60000001818 */
[----:B------:R-:W2:-:S15]  /*82cd0*/  LDL.LU.64 R26, [R1+0x30a0] ;  /* 0x0030a000011a7983 */ /* 0x000e9e0000300a00 */
[----:B------:R-:W-:Y:S01]  /*82ce0*/  NOP ;  /* 0x0000000000007918 */ /* 0x000fe20000000000 */
[----:B------:R-:W-:Y:S04]  /*82cf0*/  STL.64 [R1+0x820], R12 ;  /* 0x0008200c01007387 */ /* 0x000fe80000100a00 */
[----:B------:R0:W-:Y:S04]  /*82d00*/  STL.64 [R1+0x828], R14 ;  /* 0x0008280e01007387 */ /* 0x0001e80000100a00 */
[----:B0-----:R-:W2:Y:S04]  /*82d10*/  LDL.LU.64 R14, [R1+0x3098] ;  /* 0x00309800010e7983 */ /* 0x001ea80000300a00 */
[----:B------:R-:W2:Y:S01]  /*82d20*/  LDL.LU.64 R12, [R1+0x3090] ;  /* 0x00309000010c7983 */ /* 0x000ea20000300a00 */
[----:B---3--:R-:W-:-:S02]  /*82d30*/  IMAD.MOV.U32 R23, RZ, RZ, R16 ;  /* 0x000000ffff177224 */ /* 0x008fc400078e0010 */
[----:B------:R-:W-:Y:S01]  /*82d40*/  IMAD.MOV.U32 R22, RZ, RZ, R17 ;  /* 0x000000ffff167224 */ /* 0x000fe200078e0011 */
[----:B------:R0:W-:Y:S04]  /*82d50*/  STL.64 [R1+0x2fa0], R18 ;  /* 0x002fa01201007387 */ /* 0x0001e80000100a00 */
[----:B------:R-:W3:Y:S04]  /*82d60*/  LDL.LU R16, [R1+0x7c0] ;  /* 0x0007c00001107983 */ /* 0x000ee80000300800 */
[----:B------:R-:W3:Y:S04]  /*82d70*/  LDL.LU R17, [R1+0x7c4] ;  /* 0x0007c40001117983 */ /* 0x000ee80000300800 */
[----:B0-----:R-:W3:Y:S04]  /*82d80*/  LDL.LU R18, [R1+0x7c8] ;  /* 0x0007c80001127983 */ /* 0x001ee80000300800 */
        /* <DEDUP_REMOVED lines=19> */
[----:B--2---:R-:W-:-:S15]  /*82ec0*/  HMMA.16816.F32 R8, R12, R26, R8 ;  /* 0x0000001a0c08723c */ /* 0x004fde0000001808 */
[----:B------:R-:W-:-:S04]  /*82ed0*/  NOP ;  /* 0x0000000000007918 */ /* 0x000fc80000000000 */
[----:B------:R-:W-:Y:S04]  /*82ee0*/  STL.64 [R1+0xb90], R8 ;  /* 0x000b900801007387 */ /* 0x000fe80000100a00 */
[----:B------:R0:W-:Y:S04]  /*82ef0*/  STL.64 [R1+0xb98], R10 ;  /* 0x000b980a01007387 */ /* 0x0001e80000100a00 */
[----:B0-----:R-:W2:Y:S04]  /*82f00*/  LDL.LU.64 R10, [R1+0x3040] ;  /* 0x00304000010a7983 */ /* 0x001ea80000300a00 */
[----:B------:R-:W2:Y:S04]  /*82f10*/  LDL.LU.64 R8, [R1+0x3038] ;  /* 0x0030380001087983 */ /* 0x000ea80000300a00 */
[----:B------:R0:W-:Y:S02]  /*82f20*/  STL.64 [R1+0x2f58], R26 ;  /* 0x002f581a01007387 */ /* 0x0001e40000100a00 */
[----:B0-----:R-:W-:Y:S01]  /*82f30*/  MOV R26, R21 ;  /* 0x00000015001a7202 */ /* 0x001fe20000000f00 */
[----:B------:R-:W-:-:S07]  /*82f40*/  IMAD.MOV.U32 R27, RZ, RZ, R20 ;  /* 0x000000ffff1b7224 */ /* 0x000fce00078e0014 */
[----:B--2---:R-:W-:Y:S01]  /*82f50*/  HMMA.16816.F32 R24, R12, R26, R8 ;  /* 0x0000001a0c18723c */ /* 0x004fe20000001808 */
[----:B------:R-:W2:Y:S01]  /*82f60*/  LDL.LU.64 R8, [R1+0x3030] ;  /* 0x0030300001087983 */ /* 0x000ea20000300a00 */
[----:B------:R-:W-:-:S15]  /*82f70*/  IMAD.MOV.U32 R11, RZ, RZ, R12 ;  /* 0x000000ffff0b7224 */ /* 0x000fde00078e000c */
[----:B------:R-:W-:Y:S02]  /*82f80*/  NOP ;  /* 0x0000000000007918 */ /* 0x000fe40000000000 */
[----:B------:R0:W-:Y:S04]  /*82f90*/  STL.64 [R1+0xb50], R24 ;  /* 0x000b501801007387 */ /* 0x0001e80000100a00 */
[----:B------:R1:W-:Y:S04]  /*82fa0*/  STL.64 [R1+0xb58], R26 ;  /* 0x000b581a01007387 */ /* 0x0003e80000100a00 */
[----:B------:R-:W4:Y:S04]  /*82fb0*/  LDL.LU R12, [R1+0x3028] ;  /* 0x00302800010c7983 */ /* 0x000f280000300800 */
[----:B0-----:R-:W2:Y:S04]  /*82fc0*/  LDL.LU R24, [R1+0x700] ;  /* 0x0007000001187983 */ /* 0x001ea80000300800 */
[----:B------:R-:W2:Y:S04]  /*82fd0*/  LDL.LU R25, [R1+0x704] ;  /* 0x0007040001197983 */ /* 0x000ea80000300800 */
[----:B-1----:R-:W2:Y:S04]  /*82fe0*/  LDL.LU R26, [R1+0x708] ;  /* 0x00070800011a7983 */ /* 0x002ea80000300800 */
[----:B------:R-:W2:Y:S01]  /*82ff0*/  LDL.LU R27, [R1+0x70c] ;  /* 0x00070c00011b7983 */ /* 0x000ea20000300800 */
[----:B------:R-:W-:-:S03]  /*83000*/  IMAD.MOV.U32 R10, RZ, RZ, R13 ;  /* 0x000000ffff0a7224 */ /* 0x000fc600078e000d */
[----:B--2---:R0:W-:Y:S04]  /*83010*/  STL.64 [R1+0x2f68], R26 ;  /* 0x002f681a01007387 */ /* 0x0041e80000100a00 */
[----:B------:R1:W-:Y:S04]  /*83020*/  STL.64 [R1+0x2f60], R24 ;  /* 0x002f601801007387 */ /* 0x0003e80000100a00 */
[----:B0-----:R-:W2:Y:S01]  /*83030*/  LDL.64 R26, [R1+0x1a8] ;  /* 0x0001a800011a7983 */ /* 0x001ea20000100a00 */
[----:B------:R-:W-:Y:S02]  /*83040*/  IMAD.MOV.U32 R7, RZ, RZ, R14 ;  /* 0x000000ffff077224 */ /* 0x000fe400078e000e */
[----:B------:R-:W-:-:S02]  /*83050*/  IMAD.MOV.U32 R6, RZ, RZ, R15 ;  /* 0x000000ffff067224 */ /* 0x000fc400078e000f */
[----:B-1----:R-:W-:Y:S02]  /*83060*/  IMAD.MOV.U32 R24, RZ, RZ, R11 ;  /* 0x000000ffff187224 */ /* 0x002fe400078e000b */
[----:B------:R-:W-:Y:S01]  /*83070*/  IMAD.MOV.U32 R25, RZ, RZ, R10 ;  /* 0x000000ffff197224 */ /* 0x000fe200078e000a */
[----:B--2---:R0:W-:Y:S04]  /*83080*/  STL.64 [R1+0x2f88], R26 ;  /* 0x002f881a01007387 */ /* 0x0041e80000100a00 */
[----:B------:R-:W2:Y:S01]  /*83090*/  LDL.LU R20, [R1+0x740] ;  /* 0x0007400001147983 */ /* 0x000ea20000300800 */
[----:B0-----:R-:W-:Y:S02]  /*830a0*/  IMAD.MOV.U32 R26, RZ, RZ, R7 ;  /* 0x000000ffff1a7224 */ /* 0x001fe400078e0007 */
[----:B------:R-:W-:-:S07]  /*830b0*/  IMAD.MOV.U32 R27, RZ, RZ, R6 ;  /* 0x000000ffff1b7224 */ /* 0x000fce00078e0006 */
[----:B---3--:R-:W-:-:S15]  /*830c0*/  HMMA.16816.F32 R16, R24, R22, R16 ;  /* 0x000000161810723c */ /* 0x008fde0000001810 */
[----:B------:R-:W-:-:S04]  /*830d0*/  NOP ;  /* 0x0000000000007918 */ /* 0x000fc80000000000 */
[----:B------:R-:W-:Y:S04]  /*830e0*/  STL.64 [R1+0xb00], R16 ;  /* 0x000b001001007387 */ /* 0x000fe80000100a00 */
[----:B------:R-:W-:Y:S04]  /*830f0*/  STL.64 [R1+0xb08], R18 ;  /* 0x000b081201007387 */ /* 0x000fe80000100a00 */
[----:B------:R-:W2:Y:S04]  /*83100*/  LDL.LU R21, [R1+0x744] ;  /* 0x0007440001157983 */ /* 0x000ea80000300800 */
[----:B------:R-:W3:Y:S04]  /*83110*/  LDL.LU R22, [R1+0x748] ;  /* 0x0007480001167983 */ /* 0x000ee80000300800 */
[----:B------:R-:W3:Y:S04]  /*83120*/  LDL.LU R23, [R1+0x74c] ;  /* 0x00074c0001177983 */ /* 0x000ee80000300800 */
[----:B---3--:R0:W-:Y:S04]  /*83130*/  STL.64 [R1+0x2fc0], R22 ;  /* 0x002fc01601007387 */ /* 0x0081e80000100a00 */
[----:B--2---:R-:W-:Y:S01]  /*83140*/  STL.64 [R1+0x2fb8], R20 ;  /* 0x002fb81401007387 */ /* 0x004fe20000100a00 */
[----:B0-----:R-:W-:Y:S01]  /*83150*/  MOV R22, R5 ;  /* 0x0000000500167202 */ /* 0x001fe20000000f00 */
[----:B------:R-:W-:-:S05]  /*83160*/  IMAD.MOV.U32 R23, RZ, RZ, R4 ;  /* 0x000000ffff177224 */ /* 0x000fca00078e0004 */
[----:B------:R-:W-:Y:S04]  /*83170*/  STL.64 [R1+0x2fd0], R22 ;  /* 0x002fd01601007387 */ /* 0x000fe80000100a00 */
[----:B------:R-:W2:Y:S04]  /*83180*/  LDL.64 R6, [R1+0xe8] ;  /* 0x0000e80001067983 */ /* 0x000ea80000100a00 */
[----:B--2---:R0:W-:Y:S04]  /*83190*/  STL.64 [R1+0x2fc8], R6 ;  /* 0x002fc80601007387 */ /* 0x0041e80000100a00 */
[----:B------:R-:W2:Y:S04]  /*831a0*/  LDL.LU R4, [R1+0x760] ;  /* 0x0007600001047983 */ /* 0x000ea80000300800 */
[----:B------:R-:W2:Y:S04]  /*831b0*/  LDL.LU R5, [R1+0x764] ;  /* 0x0007640001057983 */ /* 0x000ea80000300800 */
[----:B0-----:R-:W3:Y:S04]  /*831c0*/  LDL.LU R6, [R1+0x768] ;  /* 0x0007680001067983 */ /* 0x001ee80000300800 */
[----:B------:R-:W3:Y:S01]  /*831d0*/  LDL.LU R7, [R1+0x76c] ;  /* 0x00076c0001077983 */ /* 0x000ee20000300800 */
[----:B------:R-:W-:-:S02]  /*831e0*/  IMAD.MOV.U32 R10, RZ, RZ, R2 ;  /* 0x000000ffff0a7224 */ /* 0x000fc400078e0002 */
[----:B------:R-:W-:Y:S02]  /*831f0*/  IMAD.MOV.U32 R11, RZ, RZ, R0 ;  /* 0x000000ffff0b7224 */ /* 0x000fe400078e0000 */
[----:B------:R-:W-:Y:S02]  /*83200*/  IMAD.MOV.U32 R22, RZ, RZ, R8 ;  /* 0x000000ffff167224 */ /* 0x000fe400078e0008 */
[----:B------:R-:W-:Y:S01]  /*83210*/  IMAD.MOV.U32 R15, RZ, RZ, R9 ;  /* 0x000000ffff0f7224 */ /* 0x000fe200078e0009 */
[----:B---3--:R-:W-:Y:S04]  /*83220*/  STL.64 [R1+0x2fe0], R6 ;  /* 0x002fe00601007387 */ /* 0x008fe80000100a00 */
[----:B--2---:R-:W-:Y:S04]  /*83230*/  STL.64 [R1+0x2fd8], R4 ;  /* 0x002fd80401007387 */ /* 0x004fe80000100a00 */
[----:B------:R0:W-:Y:S04]  /*83240*/  STL.64 [R1+0x3008], R10 ;  /* 0x0030080a01007387 */ /* 0x0001e80000100a00 */
[----:B------:R-:W2:Y:S04]  /*83250*/  LDL.LU R8, [R1+0x7a0] ;  /* 0x0007a00001087983 */ /* 0x000ea80000300800 */
[----:B------:R-:W2:Y:S04]  /*83260*/  LDL.LU R9, [R1+0x7a4] ;  /* 0x0007a40001097983 */ /* 0x000ea80000300800 */
[----:B0-----:R-:W3:Y:S04]  /*83270*/  LDL.LU R10, [R1+0x7a8] ;  /* 0x0007a800010a7983 */ /* 0x001ee80000300800 */
[----:B------:R-:W3:Y:S01]  /*83280*/  LDL.LU R11, [R1+0x7ac] ;  /* 0x0007ac00010b7983 */ /* 0x000ee20000300800 */
[----:B------:R-:W-:-:S03]  /*83290*/  IMAD.MOV.U32 R23, RZ, RZ, R3 ;  /* 0x000000ffff177224 */ /* 0x000fc600078e0003 */
[----:B---3--:R-:W-:Y:S04]  /*832a0*/  STL.64 [R1+0x3020], R10 ;  /* 0x0030200a01007387 */ /* 0x008fe80000100a00 */
[----:B--2---:R0:W-:Y:S04]  /*832b0*/  STL.64 [R1+0x3018], R8 ;  /* 0x0030180801007387 */ /* 0x0041e80000100a00 */
[----:B0-----:R-:W2:Y:S04]  /*832c0*/  LDL.LU R8, [R1+0x7b0] ;  /* 0x0007b00001087983 */ /* 0x001ea80000300800 */
[----:B------:R-:W2:Y:S04]  /*832d0*/  LDL.LU R9, [R1+0x7b4] ;  /* 0x0007b40001097983 */ /* 0x000ea80000300800 */
[----:B------:R-:W2:Y:S04]  /*832e0*/  LDL.LU R10, [R1+0x7b8] ;  /* 0x0007b800010a7983 */ /* 0x000ea80000300800 */
[----:B------:R-:W2:Y:S04]  /*832f0*/  LDL.LU R11, [R1+0x7bc] ;  /* 0x0007bc00010b7983 */ /* 0x000ea80000300800 */
[----:B------:R0:W-:Y:S04]  /*83300*/  STL.64 [R1+0x2fe8], R22 ;  /* 0x002fe81601007387 */ /* 0x0001e80000100a00 */
[----:B------:R-:W3:Y:S04]  /*83310*/  LDL.LU R20, [R1+0x780] ;  /* 0x0007800001147983 */ /* 0x000ee80000300800 */
[----:B------:R-:W3:Y:S04]  /*83320*/  LDL.LU R21, [R1+0x784] ;  /* 0x0007840001157983 */ /* 0x000ee80000300800 */
[----:B0-----:R-:W3:Y:S04]  /*83330*/  LDL.LU R22, [R1+0x788] ;  /* 0x0007880001167983 */ /* 0x001ee80000300800 */
[----:B------:R-:W3:Y:S01]  /*83340*/  LDL.LU R23, [R1+0x78c] ;  /* 0x00078c0001177983 */ /* 0x000ee20000300800 */
[----:B----4-:R-:W-:-:S07]  /*83350*/  IMAD.MOV.U32 R14, RZ, RZ, R12 ;  /* 0x000000ffff0e7224 */ /* 0x010fce00078e000c */
[C---:B--2---:R-:W-:Y:S01]  /*83360*/  HMMA.16816.F32 R12, R24.reuse, R14, R8 ;  /* 0x0000000e180c723c */ /* 0x044fe20000001808 */
[----:B---3--:R-:W-:Y:S04]  /*83370*/  STL.64 [R1+0x3000], R22 ;  /* 0x0030001601007387 */ /* 0x008fe80000100a00 */
        /* <DEDUP_REMOVED lines=23> */
[----:B------:R0:W-:Y:S04]  /*834f0*/  STL.64 [R1+0x2f40], R14 ;  /* 0x002f400e01007387 */ /* 0x0001e80000100a00 */
[----:B------:R-:W2:Y:S04]  /*83500*/  LDL.LU R12, [R1+0x6e0] ;  /* 0x0006e000010c7983 */ /* 0x000ea80000300800 */
[----:B------:R-:W2:Y:S04]  /*83510*/  LDL.LU R13, [R1+0x6e4] ;  /* 0x0006e400010d7983 */ /* 0x000ea80000300800 */
[----:B0-----:R-:W2:Y:S04]  /*83520*/  LDL.LU R14, [R1+0x6e8] ;  /* 0x0006e800010e7983 */ /* 0x001ea80000300800 */
[----:B------:R-:W2:Y:S04]  /*83530*/  LDL.LU R15, [R1+0x6ec] ;  /* 0x0006ec00010f7983 */ /* 0x000ea80000300800 */
[----:B--2---:R0:W-:Y:S04]  /*83540*/  STL.64 [R1+0x2f50], R14 ;  /* 0x002f500e01007387 */ /* 0x0041e80000100a00 */
[----:B------:R1:W-:Y:S04]  /*83550*/  STL.64 [R1+0x2f48], R12 ;  /* 0x002f480c01007387 */ /* 0x0003e80000100a00 */
[----:B0-----:R-:W2:Y:S01]  /*83560*/  LDL.64 R14, [R1+0x198] ;  /* 0x00019800010e7983 */ /* 0x001ea20000100a00 */
[C---:B------:R-:W-:Y:S03]  /*83570*/  HMMA.16816.F32 R8, R24.reuse, R10, R20 ;  /* 0x0000000a1808723c */ /* 0x040fe60000001814 */
[----:B--2---:R0:W-:Y:S04]  /*83580*/  STL.64 [R1+0x2f70], R14 ;  /* 0x002f700e01007387 */ /* 0x0041e80000100a00 */
[----:B-1----:R-:W2:Y:S04]  /*83590*/  LDL.LU R12, [R1+0x710] ;  /* 0x00071000010c7983 */ /* 0x002ea80000300800 */
        /* <DEDUP_REMOVED lines=18> */
[----:B0-----:R-:W3:Y:S04]  /*836c0*/  LDL.LU.64 R22, [R1+0x2fe8] ;  /* 0x002fe80001167983 */ /* 0x001ee80000300a00 */
[----:B------:R0:W-:Y:S04]  /*836d0*/  STL.64 [R1+0x2f18], R10 ;  /* 0x002f180a01007387 */ /* 0x0001e80000100a00 */
[----:B------:R-:W2:Y:S04]  /*836e0*/  LDL.LU R8, [R1+0x750] ;  /* 0x0007500001087983 */ /* 0x000ea80000300800 */
[----:B------:R-:W2:Y:S04]  /*836f0*/  LDL.LU R9, [R1+0x754] ;  /* 0x0007540001097983 */ /* 0x000ea80000300800 */
[----:B0-----:R-:W2:Y:S04]  /*83700*/  LDL.LU R10, [R1+0x758] ;  /* 0x00075800010a7983 */ /* 0x001ea80000300800 */
        /* <DEDUP_REMOVED lines=8> */
[----:B------:R-:W2:-:S15]  /*83790*/  LDL.LU.64 R6, [R1+0x2fc8] ;  /* 0x002fc80001067983 */ /* 0x000e9e0000300a00 */
[----:B------:R-:W-:Y:S02]  /*837a0*/  NOP ;  /* 0x0000000000007918 */ /* 0x000fe40000000000 */
[----:B------:R-:W-:Y:S04]  /*837b0*/  STL.64 [R1+0x960], R20 ;  /* 0x0009601401007387 */ /* 0x000fe80000100a00 */
[----:B------:R0:W-:Y:S04]  /*837c0*/  STL.64 [R1+0x968], R22 ;  /* 0x0009681601007387 */ /* 0x0001e80000100a00 */
[----:B0-----:R-:W3:Y:S04]  /*837d0*/  LDL.LU.64 R22, [R1+0x2fc0] ;  /* 0x002fc00001167983 */ /* 0x001ee80000300a00 */
[----:B------:R-:W3:Y:S01]  /*837e0*/  LDL.LU.64 R20, [R1+0x2fb8] ;  /* 0x002fb80001147983 */ /* 0x000ee20000300a00 */
[----:B--2---:R-:W-:-:S15]  /*837f0*/  HMMA.16816.F32 R8, R24, R6, R8 ;  /* 0x000000061808723c */ /* 0x004fde0000001808 */
        /* <DEDUP_REMOVED lines=15> */
[----:B0-----:R-:W2:Y:S04]  /*838f0*/  LDL.LU.64 R18, [R1+0x2fa0] ;  /* 0x002fa00001127983 */ /* 0x001ea80000300a00 */
[----:B------:R0:W-:Y:S04]  /*83900*/  STL.64 [R1+0x2e80], R22 ;  /* 0x002e801601007387 */ /* 0x0001e80000100a00 */
[----:B0-----:R-:W3:Y:S01]  /*83910*/  LDL.64 R22, [R1+0x188] ;  /* 0x0001880001167983 */ /* 0x001ee20000100a00 */
[----:B--2---:R-:W-:Y:S03]  /*83920*/  HMMA.16816.F32 R24, R24, R18, R12 ;  /* 0x000000121818723c */ /* 0x004fe6000000180c */
[----:B------:R-:W2:Y:S01]  /*83930*/  LDL.LU.64 R14, [R1+0x2f98] ;  /* 0x002f9800010e7983 */ /* 0x000ea20000300a00 */
[----:B------:R-:W-:-:S03]  /*83940*/  MOV R2, R18 ;  /* 0x0000001200027202 */ /* 0x000fc60000000f00 */
[----:B------:R-:W2:Y:S01]  /*83950*/  LDL.LU.64 R12, [R1+0x2f90] ;  /* 0x002f9000010c7983 */ /* 0x000ea20000300a00 */
[----:B------:R-:W-:-:S11]  /*83960*/  IMAD.MOV.U32 R0, RZ, RZ, R19 ;  /* 0x000000ffff007224 */ /* 0x000fd600078e0013 */
[----:B------:R-:W-:Y:S04]  /*83970*/  STL.64 [R1+0x780], R24 ;  /* 0x0007801801007387 */ /* 0x000fe80000100a00 */
[----:B------:R0:W-:Y:S04]  /*83980*/  STL.64 [R1+0x788], R26 ;  /* 0x0007881a01007387 */ /* 0x0001e80000100a00 */
[----:B0-----:R-:W2:Y:S04]  /*83990*/  LDL.LU.64 R26, [R1+0x2f88] ;  /* 0x002f8800011a7983 */ /* 0x001ea80000300a00 */
[----:B------:R-:W2:Y:S04]  /*839a0*/  LDL.LU.64 R18, [R1+0x2f80] ;  /* 0x002f800001127983 */ /* 0x000ea80000300a00 */
[----:B------:R-:W2:Y:S04]  /*839b0*/  LDL.LU.64 R16, [R1+0x2f78] ;  /* 0x002f780001107983 */ /* 0x000ea80000300a00 */
        /* <DEDUP_REMOVED lines=14> */
[----:B------:R1:W-:Y:S01]  /*83aa0*/  STL.64 [R1+0xca8], R26 ;  /* 0x000ca81a01007387 */ /* 0x0003e20000100a00 */
[----:B0-----:R-:W-:-:S03]  /*83ab0*/  IMAD.MOV.U32 R24, RZ, RZ, R14 ;  /* 0x000000ffff187224 */ /* 0x001fc600078e000e */
[----:B-1----:R-:W2:Y:S04]  /*83ac0*/  LDL.LU.64 R26, [R1+0x2f58] ;  /* 0x002f5800011a7983 */ /* 0x002ea80000300a00 */
[----:B------:R-:W2:Y:S04]  /*83ad0*/  LDL.LU.64 R14, [R1+0x2f50] ;  /* 0x002f5000010e7983 */ /* 0x000ea80000300a00 */
[----:B------:R-:W2:Y:S04]  /*83ae0*/  LDL.LU.64 R12, [R1+0x2f48] ;  /* 0x002f4800010c7983 */ /* 0x000ea80000300a00 */
[----:B------:R-:W-:Y:S04]  /*83af0*/  STL.64 [R1+0x2e90], R6 ;  /* 0x002e900601007387 */ /* 0x000fe80000100a00 */
[----:B------:R0:W-:Y:S04]  /*83b00*/  STL.64 [R1+0x2e88], R4 ;  /* 0x002e880401007387 */ /* 0x0001e80000100a00 */
[----:B0-----:R-:W4:Y:S04]  /*83b10*/  LDL.LU R4, [R1+0x6f0] ;  /* 0x0006f00001047983 */ /* 0x001f280000300800 */
[----:B------:R-:W4:Y:S04]  /*83b20*/  LDL.LU R5, [R1+0x6f4] ;  /* 0x0006f40001057983 */ /* 0x000f280000300800 */
[----:B------:R-:W4:Y:S04]  /*83b30*/  LDL.LU R6, [R1+0x6f8] ;  /* 0x0006f80001067983 */ /* 0x000f280000300800 */
[----:B------:R-:W4:Y:S01]  /*83b40*/  LDL.LU R7, [R1+0x6fc] ;  /* 0x0006fc0001077983 */ /* 0x000f220000300800 */
[----:B---3--:R-:W-:-:S02]  /*83b50*/  IMAD.MOV.U32 R28, RZ, RZ, R22 ;  /* 0x000000ffff1c7224 */ /* 0x008fc400078e0016 */
[----:B------:R-:W-:Y:S01]  /*83b60*/  IMAD.MOV.U32 R25, RZ, RZ, R23 ;  /* 0x000000ffff197224 */ /* 0x000fe200078e0017 */
[C---:B--2---:R-:W-:Y:S08]  /*83b70*/  HMMA.16816.F32 R12, R16.reuse, R26, R12 ;  /* 0x0000001a100c723c */ /* 0x044ff0000000180c */
[----:B----4-:R-:W-:-:S15]  /*83b80*/  HMMA.16816.F32 R4, R16, R22, R4 ;  /* 0x000000161004723c */ /* 0x010fde0000001804 */
[----:B------:R-:W-:-:S04]  /*83b90*/  NOP ;  /* 0x0000000000007918 */ /* 0x000fc80000000000 */
[----:B------:R-:W-:Y:S04]  /*83ba0*/  STL.64 [R1+0xc80], R4 ;  /* 0x000c800401007387 */ /* 0x000fe80000100a00 */
[----:B------:R0:W-:Y:S04]  /*83bb0*/  STL.64 [R1+0xc88], R6 ;  /* 0x000c880601007387 */ /* 0x0001e80000100a00 */
[----:B------:R-:W-:Y:S04]  /*83bc0*/  STL.64 [R1+0xc50], R12 ;  /* 0x000c500c01007387 */ /* 0x000fe80000100a00 */
[----:B------:R-:W-:Y:S01]  /*83bd0*/  STL.64 [R1+0xc58], R14 ;  /* 0x000c580e01007387 */ /* 0x000fe20000100a00 */
[----:B0-----:R-:W-:-:S02]  /*83be0*/  IMAD.MOV.U32 R6, RZ, RZ, R9 ;  /* 0x000000ffff067224 */ /* 0x001fc400078e0009 */
[----:B------:R-:W-:-:S05]  /*83bf0*/  IMAD.MOV.U32 R7, RZ, RZ, R8 ;  /* 0x000000ffff077224 */ /* 0x000fca00078e0008 */
[----:B------:R0:W-:Y:S04]  /*83c00*/  STL.64 [R1+0x2ea8], R6 ;  /* 0x002ea80601007387 */ /* 0x0001e80000100a00 */
[----:B------:R-:W2:Y:S04]  /*83c10*/  LDL.LU R20, [R1+0x640] ;  /* 0x0006400001147983 */ /* 0x000ea80000300800 */
[----:B------:R-:W2:Y:S04]  /*83c20*/  LDL.LU R21, [R1+0x644] ;  /* 0x0006440001157983 */ /* 0x000ea80000300800 */
[----:B------:R-:W3:Y:S04]  /*83c30*/  LDL.LU R22, [R1+0x648] ;  /* 0x0006480001167983 */ /* 0x000ee80000300800 */
[----:B------:R-:W3:Y:S04]  /*83c40*/  LDL.LU R23, [R1+0x64c] ;  /* 0x00064c0001177983 */ /* 0x000ee80000300800 */
[----:B0-----:R-:W4:Y:S04]  /*83c50*/  LDL.64 R6, [R1+0xf8] ;  /* 0x0000f80001067983 */ /* 0x001f280000100a00 */
[----:B----4-:R0:W-:Y:S04]  /*83c60*/  STL.64 [R1+0x2ec0], R6 ;  /* 0x002ec00601007387 */ /* 0x0101e80000100a00 */
[----:B0-----:R-:W4:Y:S04]  /*83c70*/  LDL.64 R6, [R1+0x108] ;  /* 0x0001080001067983 */ /* 0x001f280000100a00 */
        /* <DEDUP_REMOVED lines=11> */
[----:B--2---:R0:W-:Y:S04]  /*83d30*/  STL.64 [R1+0x2ee8], R6 ;  /* 0x002ee80601007387 */ /* 0x0041e80000100a00 */
[----:B----4-:R1:W-:Y:S04]  /*83d40*/  STL.64 [R1+0x2ee0], R4 ;  /* 0x002ee00401007387 */ /* 0x0103e80000100a00 */
[----:B0-----:R-:W2:Y:S04]  /*83d50*/  LDL.64 R6, [R1+0x128] ;  /* 0x0001280001067983 */ /* 0x001ea80000100a00 */
[----:B--2---:R0:W-:Y:S04]  /*83d60*/  STL.64 [R1+0x2f00], R6 ;  /* 0x002f000601007387 */ /* 0x0041e80000100a00 */
[----:B-1----:R-:W2:Y:S04]  /*83d70*/  LDL.LU R4, [R1+0x6a0] ;  /* 0x0006a00001047983 */ /* 0x002ea80000300800 */
[----:B------:R-:W2:Y:S04]  /*83d80*/  LDL.LU R5, [R1+0x6a4] ;  /* 0x0006a40001057983 */ /* 0x000ea80000300800 */
[----:B0-----:R-:W4:Y:S04]  /*83d90*/  LDL.LU R6, [R1+0x6a8] ;  /* 0x0006a80001067983 */ /* 0x001f280000300800 */
        /* <DEDUP_REMOVED lines=9> */
[----:B--2---:R0:W-:Y:S04]  /*83e30*/  STL.64 [R1+0x2f28], R10 ;  /* 0x002f280a01007387 */ /* 0x0041e80000100a00 */
[----:B------:R-:W-:Y:S04]  /*83e40*/  STL.64 [R1+0x2f20], R8 ;  /* 0x002f200801007387 */ /* 0x000fe80000100a00 */
[----:B0-----:R-:W2:Y:S04]  /*83e50*/  LDL.64 R10, [R1+0x158] ;  /* 0x00015800010a7983 */ /* 0x001ea80000100a00 */
[----:B--2---:R0:W-:Y:S04]  /*83e60*/  STL.64 [R1+0x2f38], R10 ;  /* 0x002f380a01007387 */ /* 0x0041e80000100a00 */
[----:B0-----:R-:W2:Y:S04]  /*83e70*/  LDL.64 R10, [R1+0x168] ;  /* 0x00016800010a7983 */ /* 0x001ea80000100a00 */
[----:B----4-:R0:W-:Y:S04]  /*83e80*/  STL.64 [R1+0x2f10], R6 ;  /* 0x002f100601007387 */ /* 0x0101e80000100a00 */
[----:B------:R1:W-:Y:S04]  /*83e90*/  STL.64 [R1+0x2f08], R4 ;  /* 0x002f080401007387 */ /* 0x0003e80000100a00 */
[----:B0-----:R-:W4:Y:S04]  /*83ea0*/  LDL.64 R6, [R1+0x148] ;  /* 0x0001480001067983 */ /* 0x001f280000100a00 */
[----:B----4-:R0:W-:Y:S04]  /*83eb0*/  STL.64 [R1+0x2f30], R6 ;  /* 0x002f300601007387 */ /* 0x0101e80000100a00 */
[----:B-1----:R-:W4:Y:S04]  /*83ec0*/  LDL.LU R4, [R1+0x6c0] ;  /* 0x0006c00001047983 */ /* 0x002f280000300800 */
[----:B------:R-:W4:Y:S04]  /*83ed0*/  LDL.LU R5, [R1+0x6c4] ;  /* 0x0006c40001057983 */ /* 0x000f280000300800 */
[----:B0-----:R-:W4:Y:S04]  /*83ee0*/  LDL.LU R6, [R1+0x6c8] ;  /* 0x0006c80001067983 */ /* 0x001f280000300800 */
[----:B------:R-:W4:Y:S04]  /*83ef0*/  LDL.LU R7, [R1+0x6cc] ;  /* 0x0006cc0001077983 */ /* 0x000f280000300800 */
[----:B---3--:R-:W-:Y:S04]  /*83f00*/  STL.64 [R1+0x2eb8], R22 ;  /* 0x002eb81601007387 */ /* 0x008fe80000100a00 */
[----:B------:R0:W-:Y:S04]  /*83f10*/  STL.64 [R1+0x2eb0], R20 ;  /* 0x002eb01401007387 */ /* 0x0001e80000100a00 */
        /* <DEDUP_REMOVED lines=19> */
[----:B------:R1:W-:Y:S01]  /*84050*/  STL.64 [R1+0xc38], R14 ;  /* 0x000c380e01007387 */ /* 0x0003e20000100a00 */
[----:B0-----:R-:W-:Y:S01]  /*84060*/  MOV R13, R10 ;  /* 0x0000000a000d7202 */ /* 0x001fe20000000f00 */
[----:B------:R-:W-:-:S02]  /*84070*/  IMAD.MOV.U32 R12, RZ, RZ, R11 ;  /* 0x000000ffff0c7224 */ /* 0x000fc400078e000b */
[----:B-1----:R-:W3:Y:S04]  /*84080*/  LDL.LU.64 R14, [R1+0x2f40] ;  /* 0x002f4000010e7983 */ /* 0x002ee80000300a00 */
[----:B------:R-:W4:Y:S02]  /*84090*/  LDL.LU.64 R10, [R1+0x2f38] ;  /* 0x002f3800010a7983 */ /* 0x000f240000300a00 */
[----:B----4-:R-:W-:Y:S01]  /*840a0*/  HMMA.16816.F32 R4, R16, R10, R4 ;  /* 0x0000000a1004723c */ /* 0x010fe20000001804 */
[----:B------:R-:W-:Y:S02]  /*840b0*/  IMAD.MOV.U32 R27, RZ, RZ, R10 ;  /* 0x000000ffff1b7224 */ /* 0x000fe400078e000a */
        /* <DEDUP_REMOVED lines=18> */
[----:B------:R-:W-:Y:S01]  /*841e0*/  IMAD.MOV.U32 R8, RZ, RZ, R7 ;  /* 0x000000ffff087224 */ /* 0x000fe200078e0007 */
[----:B-1----:R-:W4:Y:S04]  /*841f0*/  LDL.LU.64 R10, [R1+0x2f18] ;  /* 0x002f1800010a7983 */ /* 0x002f280000300a00 */
[----:B------:R-:W3:Y:S04]  /*84200*/  LDL.LU.64 R6, [R1+0x2f10] ;  /* 0x002f100001067983 */ /* 0x000ee80000300a00 */
[----:B------:R-:W3:Y:S02]  /*84210*/  LDL.LU.64 R4, [R1+0x2f08] ;  /* 0x002f080001047983 */ /* 0x000ee40000300a00 */
        /* <DEDUP_REMOVED lines=14> */
[----:B------:R-:W4:Y:S04]  /*84300*/  LDL.LU.64 R6, [R1+0x2ee8] ;  /* 0x002ee80001067983 */ /* 0x000f280000300a00 */
[----:B------:R-:W4:Y:S02]  /*84310*/  LDL.LU.64 R4, [R1+0x2ee0] ;  /* 0x002ee00001047983 */ /* 0x000f240000300a00 */
[----:B----4-:R-:W-:-:S15]  /*84320*/  HMMA.16816.F32 R4, R16, R10, R4 ;  /* 0x0000000a1004723c */ /* 0x010fde0000001804 */
        /* <DEDUP_REMOVED lines=35> */
[----:B------:R-:W-:Y:S01]  /*84560*/  STL.64 [R1+0x2d40], R6 ;  /* 0x002d400601007387 */ /* 0x000fe20000100a00 */
[----:B--2---:R-:W-:-:S15]  /*84570*/  HMMA.16816.F32 R24, R16, R22, R24 ;  /* 0x000000161018723c */ /* 0x004fde0000001818 */
[----:B------:R-:W-:-:S04]  /*84580*/  NOP ;  /* 0x0000000000007918 */ /* 0x000fc80000000000 */
[----:B------:R-:W-:Y:S04]  /*84590*/  STL.64 [R1+0x9d0], R24 ;  /* 0x0009d01801007387 */ /* 0x000fe80000100a00 */
[----:B------:R0:W-:Y:S04]  /*845a0*/  STL.64 [R1+0x9d8], R26 ;  /* 0x0009d81a01007387 */ /* 0x0001e80000100a00 */
[----:B0-----:R-:W2:Y:S04]  /*845b0*/  LDL.LU.64 R26, [R1+0x2e78] ;  /* 0x002e7800011a7983 */ /* 0x001ea80000300a00 */
[----:B------:R-:W4:Y:S04]  /*845c0*/  LDL.LU.64 R24, [R1+0x2e70] ;  /* 0x002e700001187983 */ /* 0x000f280000300a00 */
[----:B------:R0:W-:Y:S04]  /*845d0*/  STL.64 [R1+0x2d48], R22 ;  /* 0x002d481601007387 */ /* 0x0001e80000100a00 */
[----:B------:R-:W2:Y:S04]  /*845e0*/  LDL.LU R20, [R1+0x550] ;  /* 0x0005500001147983 */ /* 0x000ea80000300800 */
[----:B------:R-:W2:Y:S04]  /*845f0*/  LDL.LU R21, [R1+0x554] ;  /* 0x0005540001157983 */ /* 0x000ea80000300800 */
[----:B0-----:R-:W2:Y:S04]  /*84600*/  LDL.LU R22, [R1+0x558] ;  /* 0x0005580001167983 */ /* 0x001ea80000300800 */
[----:B------:R-:W2:Y:S04]  /*84610*/  LDL.LU R23, [R1+0x55c] ;  /* 0x00055c0001177983 */ /* 0x000ea80000300800 */
        /* <DEDUP_REMOVED lines=8> */
[----:B------:R-:W-:-:S05]  /*846a0*/  IMAD.MOV.U32 R23, RZ, RZ, R10 ;  /* 0x000000ffff177224 */ /* 0x000fca00078e000a */
[----:B------:R0:W-:Y:S04]  /*846b0*/  STL.64 [R1+0x2d80], R22 ;  /* 0x002d801601007387 */ /* 0x0001e80000100a00 */
[----:B------:R-:W2:Y:S04]  /*846c0*/  LDL.LU R20, [R1+0x580] ;  /* 0x0005800001147983 */ /* 0x000ea80000300800 */
[----:B------:R-:W2:Y:S04]  /*846d0*/  LDL.LU R21, [R1+0x584] ;  /* 0x0005840001157983 */ /* 0x000ea80000300800 */
[----:B0-----:R-:W2:Y:S04]  /*846e0*/  LDL.LU R22, [R1+0x588] ;  /* 0x0005880001167983 */ /* 0x001ea80000300800 */
[----:B------:R-:W2:Y:S01]  /*846f0*/  LDL.LU R23, [R1+0x58c] ;  /* 0x00058c0001177983 */ /* 0x000ea20000300800 */
[----:B------:R-:W-:-:S02]  /*84700*/  IMAD.MOV.U32 R10, RZ, RZ, R15 ;  /* 0x000000ffff0a7224 */ /* 0x000fc400078e000f */
[----:B------:R-:W-:Y:S02]  /*84710*/  IMAD.MOV.U32 R11, RZ, RZ, R14 ;  /* 0x000000ffff0b7224 */ /* 0x000fe400078e000e */
[----:B------:R-:W-:Y:S02]  /*84720*/  IMAD.MOV.U32 R14, RZ, RZ, R9 ;  /* 0x000000ffff0e7224 */ /* 0x000fe400078e0009 */
[----:B------:R-:W-:Y:S01]  /*84730*/  IMAD.MOV.U32 R15, RZ, RZ, R8 ;  /* 0x000000ffff0f7224 */ /* 0x000fe200078e0008 */
[----:B--2---:R-:W-:Y:S04]  /*84740*/  STL.64 [R1+0x2d98], R22 ;  /* 0x002d981601007387 */ /* 0x004fe80000100a00 */
[----:B------:R-:W-:Y:S04]  /*84750*/  STL.64 [R1+0x2d90], R20 ;  /* 0x002d901401007387 */ /* 0x000fe80000100a00 */
[----:B------:R-:W-:Y:S04]  /*84760*/  STL.64 [R1+0x2dc0], R14 ;  /* 0x002dc00e01007387 */ /* 0x000fe80000100a00 */
[----:B------:R0:W-:Y:S04]  /*84770*/  STL.64 [R1+0x2da0], R10 ;  /* 0x002da00a01007387 */ /* 0x0001e80000100a00 */
[----:B------:R-:W2:Y:S04]  /*84780*/  LDL.LU R8, [R1+0x5a0] ;  /* 0x0005a00001087983 */ /* 0x000ea80000300800 */
[----:B------:R-:W2:Y:S04]  /*84790*/  LDL.LU R9, [R1+0x5a4] ;  /* 0x0005a40001097983 */ /* 0x000ea80000300800 */
[----:B0-----:R-:W2:Y:S04]  /*847a0*/  LDL.LU R10, [R1+0x5a8] ;  /* 0x0005a800010a7983 */ /* 0x001ea80000300800 */
[----:B------:R-:W2:Y:S01]  /*847b0*/  LDL.LU R11, [R1+0x5ac] ;  /* 0x0005ac00010b7983 */ /* 0x000ea20000300800 */
[----:B------:R-:W-:Y:S01]  /*847c0*/  MOV R14, R27 ;  /* 0x0000001b000e7202 */ /* 0x000fe20000000f00 */
        /* <DEDUP_REMOVED lines=10> */
[----:B------:R0:W-:Y:S04]  /*84870*/  STL.64 [R1+0x2df0], R14 ;  /* 0x002df00e01007387 */ /* 0x0001e80000100a00 */
[----:B------:R-:W2:Y:S04]  /*84880*/  LDL.LU R12, [R1+0x5e0] ;  /* 0x0005e000010c7983 */ /* 0x000ea80000300800 */
[----:B------:R-:W2:Y:S04]  /*84890*/  LDL.LU R13, [R1+0x5e4] ;  /* 0x0005e400010d7983 */ /* 0x000ea80000300800 */
[----:B0-----:R-:W2:Y:S04]  /*848a0*/  LDL.LU R14, [R1+0x5e8] ;  /* 0x0005e800010e7983 */ /* 0x001ea80000300800 */
[----:B------:R-:W2:Y:S01]  /*848b0*/  LDL.LU R15, [R1+0x5ec] ;  /* 0x0005ec00010f7983 */ /* 0x000ea20000300800 */
[----:B------:R-:W-:-:S02]  /*848c0*/  IMAD.MOV.U32 R26, RZ, RZ, R28 ;  /* 0x000000ffff1a7224 */ /* 0x000fc400078e001c */
[----:B----4-:R-:W-:Y:S01]  /*848d0*/  IMAD.MOV.U32 R27, RZ, RZ, R25 ;  /* 0x000000ffff1b7224 */ /* 0x010fe200078e0019 */
[----:B--2---:R-:W-:Y:S04]  /*848e0*/  STL.64 [R1+0x2e08], R14 ;  /* 0x002e080e01007387 */ /* 0x004fe80000100a00 */
[----:B------:R0:W-:Y:S04]  /*848f0*/  STL.64 [R1+0x2e00], R12 ;  /* 0x002e000c01007387 */ /* 0x0001e80000100a00 */
[----:B------:R1:W-:Y:S04]  /*84900*/  STL.64 [R1+0x2e10], R26 ;  /* 0x002e101a01007387 */ /* 0x0003e80000100a00 */
[----:B0-----:R-:W2:Y:S04]  /*84910*/  LDL.LU R12, [R1+0x5f0] ;  /* 0x0005f000010c7983 */ /* 0x001ea80000300800 */
[----:B------:R-:W2:Y:S04]  /*84920*/  LDL.LU R13, [R1+0x5f4] ;  /* 0x0005f400010d7983 */ /* 0x000ea80000300800 */
[----:B------:R-:W4:Y:S04]  /*84930*/  LDL.LU R14, [R1+0x5f8] ;  /* 0x0005f800010e7983 */ /* 0x000f280000300800 */
[----:B------:R-:W4:Y:S01]  /*84940*/  LDL.LU R15, [R1+0x5fc] ;  /* 0x0005fc00010f7983 */ /* 0x000f220000300800 */
[----:B-1----:R-:W-:-:S02]  /*84950*/  IMAD.MOV.U32 R26, RZ, RZ, R24 ;  /* 0x000000ffff1a7224 */ /* 0x002fc400078e0018 */
[----:B---3--:R-:W-:Y:S01]  /*84960*/  IMAD.MOV.U32 R27, RZ, RZ, R5 ;  /* 0x000000ffff1b7224 */ /* 0x008fe200078e0005 */
[----:B----4-:R-:W-:Y:S04]  /*84970*/  STL.64 [R1+0x2e20], R14 ;  /* 0x002e200e01007387 */ /* 0x010fe80000100a00 */
[----:B--2---:R-:W-:Y:S04]  /*84980*/  STL.64 [R1+0x2e18], R12 ;  /* 0x002e180c01007387 */ /* 0x004fe80000100a00 */
[----:B------:R0:W-:Y:S02]  /*84990*/  STL.64 [R1+0x2e28], R26 ;  /* 0x002e281a01007387 */ /* 0x0001e40000100a00 */
[----:B0-----:R-:W-:-:S02]  /*849a0*/  IMAD.MOV.U32 R26, RZ, RZ, R4 ;  /* 0x000000ffff1a7224 */ /* 0x001fc400078e0004 */
[----:B------:R-:W-:-:S05]  /*849b0*/  IMAD.MOV.U32 R27, RZ, RZ, R3 ;  /* 0x000000ffff1b7224 */ /* 0x000fca00078e0003 */
        /* <DEDUP_REMOVED lines=33> */
[----:B------:R-:W2:Y:S01]  /*84bd0*/  LDL.LU.64 R6, [R1+0xe8] ;  /* 0x0000e80001067983 */ /* 0x000ea20000300a00 */
[----:B------:R-:W-:Y:S01]  /*84be0*/  MOV R26, R2 ;  /* 0x00000002001a7202 */ /* 0x000fe20000000f00 */
[----:B------:R-:W-:-:S02]  /*84bf0*/  IMAD.MOV.U32 R27, RZ, RZ, R0 ;  /* 0x000000ffff1b7224 */ /* 0x000fc400078e0000 */
[----:B--2---:R0:W-:Y:S04]  /*84c00*/  STL.64 [R1+0x2d60], R6 ;  /* 0x002d600601007387 */ /* 0x0041e80000100a00 */
[----:B------:R-:W2:Y:S04]  /*84c10*/  LDL.LU R4, [R1+0x560] ;  /* 0x0005600001047983 */ /* 0x000ea80000300800 */
[----:B------:R-:W2:Y:S04]  /*84c20*/  LDL.LU R5, [R1+0x564] ;  /* 0x0005640001057983 */ /* 0x000ea80000300800 */
[----:B0-----:R-:W2:Y:S04]  /*84c30*/  LDL.LU R6, [R1+0x568] ;  /* 0x0005680001067983 */ /* 0x001ea80000300800 */
        /* <DEDUP_REMOVED lines=10> */
[----:B------:R-:W2:Y:S04]  /*84ce0*/  LDL.LU.64 R26, [R1+0x2e50] ;  /* 0x002e5000011a7983 */ /* 0x000ea80000300a00 */
        /* <DEDUP_REMOVED lines=50> */
[----:B---3--:R-:W-:-:S15]  /*85010*/  HMMA.16816.F32 R8, R16, R14, R8 ;  /* 0x0000000e1008723c */ /* 0x008fde0000001808 */
[----:B------:R-:W-:-:S04]  /*85020*/  NOP ;  /* 0x0000000000007918 */ /* 0x000fc80000000000 */
[----:B------:R-:W-:Y:S04]  /*85030*/  STL.64 [R1+0xc60], R8 ;  /* 0x000c600801007387 */ /* 0x000fe80000100a00 */
[----:B------:R0:W-:Y:S04]  /*85040*/  STL.64 [R1+0xc68], R10 ;  /* 0x000c680a01007387 */ /* 0x0001e80000100a00 */
[----:B0-----:R-:W4:Y:S04]  /*85050*/  LDL.LU.64 R10, [R1+0x2da0] ;  /* 0x002da000010a7983 */ /* 0x001f280000300a00 */
[----:B------:R0:W-:Y:S04]  /*85060*/  STL.64 [R1+0x2cf8], R14 ;  /* 0x002cf80e01007387 */ /* 0x0001e80000100a00 */
[----:B------:R-:W3:Y:S04]  /*85070*/  LDL.LU R12, [R1+0x540] ;  /* 0x00054000010c7983 */ /* 0x000ee80000300800 */
[----:B------:R-:W3:Y:S04]  /*85080*/  LDL.LU R13, [R1+0x544] ;  /* 0x00054400010d7983 */ /* 0x000ee80000300800 */
[----:B0-----:R-:W3:Y:S04]  /*85090*/  LDL.LU R14, [R1+0x548] ;  /* 0x00054800010e7983 */ /* 0x001ee80000300800 */
[----:B------:R-:W3:Y:S01]  /*850a0*/  LDL.LU R15, [R1+0x54c] ;  /* 0x00054c00010f7983 */ /* 0x000ee20000300800 */
[----:B----4-:R-:W-:Y:S03]  /*850b0*/  HMMA.16816.F32 R8, R16, R10, R20 ;  /* 0x0000000a1008723c */ /* 0x010fe60000001814 */
[----:B------:R-:W4:Y:S04]  /*850c0*/  LDL.LU.64 R22, [R1+0x2d98] ;  /* 0x002d980001167983 */ /* 0x000f280000300a00 */
[----:B------:R-:W4:-:S12]  /*850d0*/  LDL.LU.64 R20, [R1+0x2d90] ;  /* 0x002d900001147983 */ /* 0x000f180000300a00 */
[----:B------:R-:W-:Y:S04]  /*850e0*/  STL.64 [R1+0xc40], R8 ;  /* 0x000c400801007387 */ /* 0x000fe80000100a00 */
[----:B------:R0:W-:Y:S04]  /*850f0*/  STL.64 [R1+0xc48], R10 ;  /* 0x000c480a01007387 */ /* 0x0001e80000100a00 */
[----:B0-----:R-:W4:Y:S02]  /*85100*/  LDL.LU.64 R10, [R1+0x2d88] ;  /* 0x002d8800010a7983 */ /* 0x001f240000300a00 */
[----:B----4-:R-:W-:Y:S02]  /*85110*/  HMMA.16816.F32 R8, R16, R10, R20 ;  /* 0x0000000a1008723c */ /* 0x010fe40000001814 */
[----:B------:R-:W4:-:S15]  /*85120*/  LDL.LU.64 R22, [R1+0x2d80] ;  /* 0x002d800001167983 */ /* 0x000f1e0000300a00 */
[----:B------:R-:W-:Y:S02]  /*85130*/  NOP ;  /* 0x0000000000007918 */ /* 0x000fe40000000000 */
[----:B------:R0:W-:Y:S04]  /*85140*/  STL.64 [R1+0xc10], R8 ;  /* 0x000c100801007387 */ /* 0x0001e80000100a00 */
[----:B------:R1:W-:Y:S04]  /*85150*/  STL.64 [R1+0xc18], R10 ;  /* 0x000c180a01007387 */ /* 0x0003e80000100a00 */
[----:B0-----:R-:W2:Y:S04]  /*85160*/  LDL.LU R8, [R1+0x30] ;  /* 0x0000300001087983 */ /* 0x001ea80000300800 */
[----:B------:R-:W2:Y:S04]  /*85170*/  LDL.LU R9, [R1+0x34] ;  /* 0x0000340001097983 */ /* 0x000ea80000300800 */
[----:B-1----:R-:W2:Y:S04]  /*85180*/  LDL.LU R10, [R1+0x38] ;  /* 0x00003800010a7983 */ /* 0x002ea80000300800 */
[----:B------:R-:W2:Y:S01]  /*85190*/  LDL.LU R11, [R1+0x3c] ;  /* 0x00003c00010b7983 */ /* 0x000ea20000300800 */
[C---:B----4-:R-:W-:Y:S03]  /*851a0*/  HMMA.16816.F32 R20, R16.reuse, R22, R4 ;  /* 0x000000161014723c */ /* 0x050fe60000001804 */
[----:B--2---:R0:W-:Y:S04]  /*851b0*/  STL.64 [R1+0x2c38], R10 ;  /* 0x002c380a01007387 */ /* 0x0041e80000100a00 */
[----:B------:R-:W-:Y:S04]  /*851c0*/  STL.64 [R1+0x2c30], R8 ;  /* 0x002c300801007387 */ /* 0x000fe80000100a00 */
[----:B0-----:R-:W2:Y:S04]  /*851d0*/  LDL.64 R10, [R1+0xb8] ;  /* 0x0000b800010a7983 */ /* 0x001ea80000100a00 */
[----:B------:R-:W4:Y:S04]  /*851e0*/  LDL.LU.64 R6, [R1+0x2d78] ;  /* 0x002d780001067983 */ /* 0x000f280000300a00 */
[----:B------:R-:W4:Y:S04]  /*851f0*/  LDL.LU.64 R4, [R1+0x2d70] ;  /* 0x002d700001047983 */ /* 0x000f280000300a00 */
        /* <DEDUP_REMOVED lines=8> */
[----:B0-----:R-:W2:Y:S04]  /*85280*/  LDL.LU.64 R22, [R1+0x2d58] ;  /* 0x002d580001167983 */ /* 0x001ea80000300a00 */
[----:B------:R-:W2:Y:S01]  /*85290*/  LDL.LU.64 R20, [R1+0x2d50] ;  /* 0x002d500001147983 */ /* 0x000ea20000300a00 */
[----:B----4-:R-:W-:-:S02]  /*852a0*/  IMAD.MOV.U32 R2, RZ, RZ, R6 ;  /* 0x000000ffff027224 */ /* 0x010fc400078e0006 */
[----:B------:R-:W-:Y:S01]  /*852b0*/  IMAD.MOV.U32 R0, RZ, RZ, R7 ;  /* 0x000000ffff007224 */ /* 0x000fe200078e0007 */
[----:B--2---:R-:W-:-:S15]  /*852c0*/  HMMA.16816.F32 R20, R16, R6, R20 ;  /* 0x000000061014723c */ /* 0x004fde0000001814 */
[----:B------:R-:W-:-:S04]  /*852d0*/  NOP ;  /* 0x0000000000007918 */ /* 0x000fc80000000000 */
[----:B------:R-:W-:Y:S04]  /*852e0*/  STL.64 [R1+0xb70], R20 ;  /* 0x000b701401007387 */ /* 0x000fe80000100a00 */
[----:B------:R0:W-:Y:S04]  /*852f0*/  STL.64 [R1+0xb78], R22 ;  /* 0x000b781601007387 */ /* 0x0001e80000100a00 */
[----:B0-----:R-:W2:Y:S04]  /*85300*/  LDL.LU.64 R22, [R1+0x2d48] ;  /* 0x002d480001167983 */ /* 0x001ea80000300a00 */
[----:B------:R-:W3:Y:S02]  /*85310*/  LDL.LU.64 R6, [R1+0x2d40] ;  /* 0x002d400001067983 */ /* 0x000ee40000300a00 */
[C---:B---3--:R-:W-:Y:S02]  /*85320*/  HMMA.16816.F32 R12, R16.reuse, R6, R12 ;  /* 0x00000006100c723c */ /* 0x048fe4000000180c */
[----:B------:R2:W-:Y:S06]  /*85330*/  STL.64 [R1+0x2c70], R6 ;  /* 0x002c700601007387 */ /* 0x0005ec0000100a00 */
[C---:B--2---:R-:W-:Y:S11]  /*85340*/  HMMA.16816.F32 R4, R16.reuse, R22, R24 ;  /* 0x000000161004723c */ /* 0x044ff60000001818 */
[----:B------:R-:W-:Y:S04]  /*85350*/  STL.64 [R1+0xb30], R12 ;  /* 0x000b300c01007387 */ /* 0x000fe80000100a00 */
[----:B------:R-:W-:Y:S04]  /*85360*/  STL.64 [R1+0xb38], R14 ;  /* 0x000b380e01007387 */ /* 0x000fe80000100a00 */
[----:B------:R-:W2:Y:S04]  /*85370*/  LDL.64 R26, [R1+0x1a8] ;  /* 0x0001a800011a7983 */ /* 0x000ea80000100a00 */
[----:B--2---:R0:W-:Y:S04]  /*85380*/  STL.64 [R1+0x2d38], R26 ;  /* 0x002d381a01007387 */ /* 0x0041e80000100a00 */
[----:B------:R-:W-:Y:S04]  /*85390*/  STL.64 [R1+0xae0], R4 ;  /* 0x000ae00401007387 */ /* 0x000fe80000100a00 */
[----:B------:R-:W-:Y:S04]  /*853a0*/  STL.64 [R1+0xae8], R6 ;  /* 0x000ae80601007387 */ /* 0x000fe80000100a00 */
[----:B------:R-:W2:Y:S04]  /*853b0*/  LDL.LU R24, [R1+0x520] ;  /* 0x0005200001187983 */ /* 0x000ea80000300800 */
[----:B------:R-:W2:Y:S04]  /*853c0*/  LDL.LU R25, [R1+0x524] ;  /* 0x0005240001197983 */ /* 0x000ea80000300800 */
[----:B0-----:R-:W2:Y:S04]  /*853d0*/  LDL.LU R26, [R1+0x528] ;  /* 0x00052800011a7983 */ /* 0x001ea80000300800 */
[----:B------:R-:W2:Y:S04]  /*853e0*/  LDL.LU R27, [R1+0x52c] ;  /* 0x00052c00011b7983 */ /* 0x000ea80000300800 */
[----:B------:R-:W3:Y:S04]  /*853f0*/  LDL.64 R14, [R1+0x188] ;  /* 0x00018800010e7983 */ /* 0x000ee80000100a00 */
[----:B---3--:R0:W-:Y:S04]  /*85400*/  STL.64 [R1+0x2d10], R14 ;  /* 0x002d100e01007387 */ /* 0x0081e80000100a00 */
[----:B0-----:R-:W3:Y:S04]  /*85410*/  LDL.64 R14, [R1+0x198] ;  /* 0x00019800010e7983 */ /* 0x001ee80000100a00 */
[----:B---3--:R0:W-:Y:S04]  /*85420*/  STL.64 [R1+0x2d28], R14 ;  /* 0x002d280e01007387 */ /* 0x0081e80000100a00 */
[----:B------:R-:W3:Y:S04]  /*85430*/  LDL.LU R12, [R1+0x510] ;  /* 0x00051000010c7983 */ /* 0x000ee80000300800 */
[----:B------:R-:W3:Y:S04]  /*85440*/  LDL.LU R13, [R1+0x514] ;  /* 0x00051400010d7983 */ /* 0x000ee80000300800 */
[----:B0-----:R-:W3:Y:S04]  /*85450*/  LDL.LU R14, [R1+0x518] ;  /* 0x00051800010e7983 */ /* 0x001ee80000300800 */
[----:B------:R-:W3:Y:S04]  /*85460*/  LDL.LU R15, [R1+0x51c] ;  /* 0x00051c00010f7983 */ /* 0x000ee80000300800 */
[----:B------:R-:W4:Y:S04]  /*85470*/  LDL.64 R6, [R1+0x158] ;  /* 0x0001580001067983 */ /* 0x000f280000100a00 */
[----:B----4-:R0:W-:Y:S04]  /*85480*/  STL.64 [R1+0x2cf0], R6 ;  /* 0x002cf00601007387 */ /* 0x0101e80000100a00 */
[----:B------:R-:W4:Y:S04]  /*85490*/  LDL.LU R4, [R1+0x4e0] ;  /* 0x0004e00001047983 */ /* 0x000f280000300800 */
[----:B------:R-:W4:Y:S04]  /*854a0*/  LDL.LU R5, [R1+0x4e4] ;  /* 0x0004e40001057983 */ /* 0x000f280000300800 */
[----:B0-----:R-:W3:Y:S04]  /*854b0*/  LDL.LU R6, [R1+0x4e8] ;  /* 0x0004e80001067983 */ /* 0x001ee80000300800 */
        /* <DEDUP_REMOVED lines=16> */
[----:B------:R-:W3:Y:S04]  /*855c0*/  LDL R20, [R1+0x70] ;  /* 0x0000700001147983 */ /* 0x000ee80000100800 */
[----:B------:R-:W3:Y:S04]  /*855d0*/  LDL R21, [R1+0x74] ;  /* 0x0000740001157983 */ /* 0x000ee80000100800 */
[----:B0-----:R-:W3:Y:S04]  /*855e0*/  LDL R22, [R1+0x78] ;  /* 0x0000780001167983 */ /* 0x001ee80000100800 */
[----:B------:R-:W3:Y:S04]  /*855f0*/  LDL R23, [R1+0x7c] ;  /* 0x00007c0001177983 */ /* 0x000ee80000100800 */
[----:B------:R-:W-:Y:S04]  /*85600*/  STL.64 [R1+0xa80], R24 ;  /* 0x000a801801007387 */ /* 0x000fe80000100a00 */
[----:B------:R0:W-:Y:S04]  /*85610*/  STL.64 [R1+0xa88], R26 ;  /* 0x000a881a01007387 */ /* 0x0001e80000100a00 */
[----:B0-----:R-:W3:Y:S01]  /*85620*/  LDL.LU.64 R26, [R1+0x2d38] ;  /* 0x002d3800011a7983 */ /* 0x001ee20000300a00 */
[----:B------:R-:W-:-:S03]  /*85630*/  IMAD.MOV.U32 R18, RZ, RZ, R24 ;  /* 0x000000ffff127224 */ /* 0x000fc600078e0018 */
[----:B------:R0:W-:Y:S04]  /*85640*/  STL.64 [R1+0x2c58], R10 ;  /* 0x002c580a01007387 */ /* 0x0001e80000100a00 */
[----:B------:R-:W4:Y:S04]  /*85650*/  LDL.LU R8, [R1+0x4c0] ;  /* 0x0004c00001087983 */ /* 0x000f280000300800 */
[----:B------:R-:W4:Y:S04]  /*85660*/  LDL.LU R9, [R1+0x4c4] ;  /* 0x0004c40001097983 */ /* 0x000f280000300800 */
[----:B0-----:R-:W4:Y:S04]  /*85670*/  LDL.LU R10, [R1+0x4c8] ;  /* 0x0004c800010a7983 */ /* 0x001f280000300800 */
[----:B------:R-:W-:Y:S04]  /*85680*/  STL [R1+0x2614], R18 ;  /* 0x0026141201007387 */ /* 0x000fe80000100800 */
[----:B------:R-:W-:Y:S01]  /*85690*/  STL [R1+0x2610], R19 ;  /* 0x0026101301007387 */ /* 0x000fe20000100800 */
[----:B---3--:R-:W-:Y:S01]  /*856a0*/  HMMA.16816.F32 R12, R20, R26, R12 ;  /* 0x0000001a140c723c */ /* 0x008fe2000000180c */
[----:B------:R-:W-:-:S02]  /*856b0*/  IMAD.MOV.U32 R25, RZ, RZ, R27 ;  /* 0x000000ffff197224 */ /* 0x000fc400078e001b */
[----:B------:R-:W3:-:S15]  /*856c0*/  LDL.LU.64 R26, [R1+0x2d30] ;  /* 0x002d3000011a7983 */ /* 0x000ede0000300a00 */
[----:B------:R-:W-:Y:S01]  /*856d0*/  NOP ;  /* 0x0000000000007918 */ /* 0x000fe20000000000 */
[----:B------:R-:W-:Y:S04]  /*856e0*/  STL.64 [R1+0x510], R12 ;  /* 0x0005100c01007387 */ /* 0x000fe80000100a00 */
[----:B------:R0:W-:Y:S04]  /*856f0*/  STL.64 [R1+0x518], R14 ;  /* 0x0005180e01007387 */ /* 0x0001e80000100a00 */
[----:B0-----:R-:W2:Y:S01]  /*85700*/  LDL.LU.64 R14, [R1+0x2d28] ;  /* 0x002d2800010e7983 */ /* 0x001ea20000300a00 */
[----:B------:R-:W-:Y:S01]  /*85710*/  IMAD.MOV.U32 R11, RZ, RZ, R29 ;  /* 0x000000ffff0b7224 */ /* 0x000fe200078e001d */
[----:B------:R-:W-:-:S05]  /*85720*/  MOV R29, R12 ;  /* 0x0000000c001d7202 */ /* 0x000fca0000000f00 */
        /* <DEDUP_REMOVED lines=14> */
[----:B0-----:R-:W3:Y:S04]  /*85810*/  LDL.LU.64 R6, [R1+0x2d08] ;  /* 0x002d080001067983 */ /* 0x001ee80000300a00 */
[----:B------:R-:W3:Y:S01]  /*85820*/  LDL.LU.64 R4, [R1+0x2d00] ;  /* 0x002d000001047983 */ /* 0x000ee20000300a00 */
[----:B------:R-:W-:-:S02]  /*85830*/  IMAD.MOV.U32 R18, RZ, RZ, R2 ;  /* 0x000000ffff127224 */ /* 0x000fc400078e0002 */
[----:B------:R-:W-:Y:S02]  /*85840*/  IMAD.MOV.U32 R19, RZ, RZ, R0 ;  /* 0x000000ffff137224 */ /* 0x000fe400078e0000 */
[----:B------:R-:W-:Y:S02]  /*85850*/  IMAD.MOV.U32 R16, RZ, RZ, R14 ;  /* 0x000000ffff107224 */ /* 0x000fe400078e000e */
[----:B------:R-:W-:Y:S02]  /*85860*/  IMAD.MOV.U32 R13, RZ, RZ, R15 ;  /* 0x000000ffff0d7224 */ /* 0x000fe400078e000f */
[----:B------:R-:W2:Y:S04]  /*85870*/  LDL.LU.64 R14, [R1+0x2cf8] ;  /* 0x002cf800010e7983 */ /* 0x000ea80000300a00 */
[----:B------:R0:W-:Y:S04]  /*85880*/  STL.64 [R1+0x2cd0], R18 ;  /* 0x002cd01201007387 */ /* 0x0001e80000100a00 */
[----:B------:R-:W-:Y:S04]  /*85890*/  STL [R1+0x2cc8], R16 ;  /* 0x002cc81001007387 */ /* 0x000fe80000100800 */
[----:B0-----:R-:W2:Y:S01]  /*858a0*/  LDL.64 R18, [R1+0x168] ;  /* 0x0001680001127983 */ /* 0x001ea20000100a00 */
[----:B---3--:R-:W-:-:S15]  /*858b0*/  HMMA.16816.F32 R4, R20, R26, R4 ;  /* 0x0000001a1404723c */ /* 0x008fde0000001804 */
[----:B------:R-:W-:-:S04]  /*858c0*/  NOP ;  /* 0x0000000000007918 */ /* 0x000fc80000000000 */
[----:B------:R-:W-:Y:S04]  /*858d0*/  STL.64 [R1+0x4e0], R4 ;  /* 0x0004e00401007387 */ /* 0x000fe80000100a00 */
[----:B------:R0:W-:Y:S04]  /*858e0*/  STL.64 [R1+0x4e8], R6 ;  /* 0x0004e80601007387 */ /* 0x0001e80000100a00 */
[----:B0-----:R-:W4:Y:S04]  /*858f0*/  LDL.LU.64 R6, [R1+0x2cf0] ;  /* 0x002cf00001067983 */ /* 0x001f280000300a00 */
[----:B------:R-:W-:Y:S04]  /*85900*/  STL.64 [R1+0x2be8], R26 ;  /* 0x002be81a01007387 */ /* 0x000fe80000100a00 */
[----:B------:R0:W-:Y:S04]  /*85910*/  STL.64 [R1+0x2cc0], R24 ;  /* 0x002cc01801007387 */ /* 0x0001e80000100a00 */
[----:B0-----:R-:W3:Y:S04]  /*85920*/  LDL.LU R24, [R1+0x4d0] ;  /* 0x0004d00001187983 */ /* 0x001ee80000300800 */
[----:B------:R-:W3:Y:S04]  /*85930*/  LDL.LU R25, [R1+0x4d4] ;  /* 0x0004d40001197983 */ /* 0x000ee80000300800 */
[----:B------:R-:W3:Y:S04]  /*85940*/  LDL.LU R26, [R1+0x4d8] ;  /* 0x0004d800011a7983 */ /* 0x000ee80000300800 */
[----:B------:R-:W3:Y:S01]  /*85950*/  LDL.LU R27, [R1+0x4dc] ;  /* 0x0004dc00011b7983 */ /* 0x000ee20000300800 */
[----:B--2---:R-:W-:-:S02]  /*85960*/  IMAD.MOV.U32 R2, RZ, RZ, R18 ;  /* 0x000000ffff027224 */ /* 0x004fc400078e0012 */
[----:B------:R-:W-:Y:S01]  /*85970*/  IMAD.MOV.U32 R0, RZ, RZ, R19 ;  /* 0x000000ffff007224 */ /* 0x000fe200078e0013 */
[C---:B----4-:R-:W-:Y:S08]  /*85980*/  HMMA.16816.F32 R8, R20.reuse, R6, R8 ;  /* 0x000000061408723c */ /* 0x050ff00000001808 */
[----:B---3--:R-:W-:-:S15]  /*85990*/  HMMA.16816.F32 R24, R20, R18, R24 ;  /* 0x000000121418723c */ /* 0x008fde0000001818 */
[----:B------:R-:W-:-:S04]  /*859a0*/  NOP ;  /* 0x0000000000007918 */ /* 0x000fc80000000000 */
[----:B------:R-:W-:Y:S04]  /*859b0*/  STL.64 [R1+0x4d0], R24 ;  /* 0x0004d01801007387 */ /* 0x000fe80000100a00 */
[----:B------:R-:W-:Y:S04]  /*859c0*/  STL.64 [R1+0x4d8], R26 ;  /* 0x0004d81a01007387 */ /* 0x000fe80000100a00 */
[----:B------:R0:W-:Y:S04]  /*859d0*/  STL.64 [R1+0x4c0], R8 ;  /* 0x0004c00801007387 */ /* 0x0001e80000100a00 */
[----:B------:R1:W-:Y:S04]  /*859e0*/  STL.64 [R1+0x4c8], R10 ;  /* 0x0004c80a01007387 */ /* 0x0003e80000100a00 */
[----:B------:R-:W2:Y:S04]  /*859f0*/  LDL.64 R18, [R1+0x148] ;  /* 0x0001480001127983 */ /* 0x000ea80000100a00 */
[----:B0-----:R-:W3:Y:S04]  /*85a00*/  LDL.LU R8, [R1+0x460] ;  /* 0x0004600001087983 */ /* 0x001ee80000300800 */
[----:B------:R-:W3:Y:S04]  /*85a10*/  LDL.LU R9, [R1+0x464] ;  /* 0x0004640001097983 */ /* 0x000ee80000300800 */
[----:B-1----:R-:W4:Y:S04]  /*85a20*/  LDL.LU R10, [R1+0x468] ;  /* 0x00046800010a7983 */ /* 0x002f280000300800 */
        /* <DEDUP_REMOVED lines=11> */
[----:B----4-:R0:W-:Y:S04]  /*85ae0*/  STL.64 [R1+0x2c80], R10 ;  /* 0x002c800a01007387 */ /* 0x0101e80000100a00 */
[----:B---3--:R-:W-:Y:S04]  /*85af0*/  STL.64 [R1+0x2c78], R8 ;  /* 0x002c780801007387 */ /* 0x008fe80000100a00 */
[----:B0-----:R-:W3:Y:S04]  /*85b00*/  LDL.64 R10, [R1+0x108] ;  /* 0x00010800010a7983 */ /* 0x001ee80000100a00 */
[----:B---3--:R0:W-:Y:S04]  /*85b10*/  STL.64 [R1+0x2ca0], R10 ;  /* 0x002ca00a01007387 */ /* 0x0081e80000100a00 */
[----:B0-----:R-:W3:Y:S01]  /*85b20*/  LDL.64 R10, [R1+0x118] ;  /* 0x00011800010a7983 */ /* 0x001ee20000100a00 */
[----:B------:R-:W-:-:S02]  /*85b30*/  IMAD.MOV.U32 R12, RZ, RZ, R6 ;  /* 0x000000ffff0c7224 */ /* 0x000fc400078e0006 */
[----:B------:R-:W-:Y:S01]  /*85b40*/  IMAD.MOV.U32 R3, RZ, RZ, R7 ;  /* 0x000000ffff037224 */ /* 0x000fe200078e0007 */
[----:B---3--:R0:W-:Y:S04]  /*85b50*/  STL.64 [R1+0x2cb8], R10 ;  /* 0x002cb80a01007387 */ /* 0x0081e80000100a00 */
[----:B------:R-:W3:Y:S04]  /*85b60*/  LDL.LU R8, [R1+0x490] ;  /* 0x0004900001087983 */ /* 0x000ee80000300800 */
[----:B------:R-:W3:Y:S04]  /*85b70*/  LDL.LU R9, [R1+0x494] ;  /* 0x0004940001097983 */ /* 0x000ee80000300800 */
[----:B0-----:R-:W3:Y:S04]  /*85b80*/  LDL.LU R10, [R1+0x498] ;  /* 0x00049800010a7983 */ /* 0x001ee80000300800 */
[----:B------:R-:W3:Y:S04]  /*85b90*/  LDL.LU R11, [R1+0x49c] ;  /* 0x00049c00010b7983 */ /* 0x000ee80000300800 */
[----:B------:R-:W4:Y:S01]  /*85ba0*/  LDL.64 R6, [R1+0xf8] ;  /* 0x0000f80001067983 */ /* 0x000f220000100a00 */
[----:B--2---:R-:W-:Y:S03]  /*85bb0*/  HMMA.16816.F32 R20, R20, R18, R24 ;  /* 0x000000121414723c */ /* 0x004fe60000001818 */
[----:B----4-:R0:W-:Y:S04]  /*85bc0*/  STL.64 [R1+0x2c98], R6 ;  /* 0x002c980601007387 */ /* 0x0101e80000100a00 */
[----:B------:R-:W2:Y:S04]  /*85bd0*/  LDL.LU R4, [R1+0x470] ;  /* 0x0004700001047983 */ /* 0x000ea80000300800 */
[----:B------:R-:W2:Y:S04]  /*85be0*/  LDL.LU R5, [R1+0x474] ;  /* 0x0004740001057983 */ /* 0x000ea80000300800 */
[----:B0-----:R-:W4:Y:S04]  /*85bf0*/  LDL.LU R6, [R1+0x478] ;  /* 0x0004780001067983 */ /* 0x001f280000300800 */
[----:B------:R-:W4:Y:S04]  /*85c00*/  LDL.LU R7, [R1+0x47c] ;  /* 0x00047c0001077983 */ /* 0x000f280000300800 */
[----:B----4-:R-:W-:Y:S04]  /*85c10*/  STL.64 [R1+0x2cb0], R6 ;  /* 0x002cb00601007387 */ /* 0x010fe80000100a00 */
[----:B--2---:R0:W-:Y:S04]  /*85c20*/  STL.64 [R1+0x2ca8], R4 ;  /* 0x002ca80401007387 */ /* 0x0041e80000100a00 */
[----:B0-----:R-:W2:Y:S04]  /*85c30*/  LDL.LU R4, [R1+0x480] ;  /* 0x0004800001047983 */ /* 0x001ea80000300800 */
[----:B------:R-:W2:Y:S04]  /*85c40*/  LDL.LU R5, [R1+0x484] ;  /* 0x0004840001057983 */ /* 0x000ea80000300800 */
[----:B------:R-:W2:Y:S04]  /*85c50*/  LDL.LU R6, [R1+0x488] ;  /* 0x0004880001067983 */ /* 0x000ea80000300800 */
[----:B------:R-:W2:Y:S04]  /*85c60*/  LDL.LU R7, [R1+0x48c] ;  /* 0x00048c0001077983 */ /* 0x000ea80000300800 */
[----:B------:R-:W-:Y:S04]  /*85c70*/  STL [R1+0x2bd0], R12 ;  /* 0x002bd00c01007387 */ /* 0x000fe80000100800 */
[----:B------:R-:W4:Y:S04]  /*85c80*/  LDL.LU.64 R26, [R1+0x2ce8] ;  /* 0x002ce800011a7983 */ /* 0x000f280000300a00 */
[----:B------:R-:W4:Y:S04]  /*85c90*/  LDL.LU.64 R24, [R1+0x2ce0] ;  /* 0x002ce00001187983 */ /* 0x000f280000300a00 */
[----:B------:R-:W-:Y:S04]  /*85ca0*/  STL.64 [R1+0x4b0], R20 ;  /* 0x0004b01401007387 */ /* 0x000fe80000100a00 */
[----:B------:R0:W-:Y:S04]  /*85cb0*/  STL.64 [R1+0x4b8], R22 ;  /* 0x0004b81601007387 */ /* 0x0001e80000100a00 */
[----:B0-----:R-:W2:Y:S01]  /*85cc0*/  LDL.LU.64 R22, [R1+0x2cd8] ;  /* 0x002cd80001167983 */ /* 0x001ea20000300a00 */
[----:B------:R-:W-:Y:S01]  /*85cd0*/  IMAD.MOV.U32 R20, RZ, RZ, R18 ;  /* 0x000000ffff147224 */ /* 0x000fe200078e0012 */
[----:B------:R-:W-:-:S02]  /*85ce0*/  MOV R17, R19 ;  /* 0x0000001300117202 */ /* 0x000fc40000000f00 */
[----:B------:R-:W3:Y:S04]  /*85cf0*/  LDL.LU.64 R18, [R1+0x2cd0] ;  /* 0x002cd00001127983 */ /* 0x000ee80000300a00 */
[----:B------:R-:W3:Y:S04]  /*85d00*/  LDL.LU R16, [R1+0x2cc8] ;  /* 0x002cc80001107983 */ /* 0x000ee80000300800 */
[----:B--2---:R-:W-:Y:S04]  /*85d10*/  STL.64 [R1+0x2c90], R22 ;  /* 0x002c901601007387 */ /* 0x004fe80000100a00 */
[----:B------:R0:W-:Y:S04]  /*85d20*/  STL [R1+0x2c88], R20 ;  /* 0x002c881401007387 */ /* 0x0001e80000100800 */
[----:B0-----:R-:W4:Y:S04]  /*85d30*/  LDL.LU.64 R20, [R1+0x70] ;  /* 0x0000700001147983 */ /* 0x001f280000300a00 */
[----:B------:R-:W4:Y:S02]  /*85d40*/  LDL.LU.64 R22, [R1+0x78] ;  /* 0x0000780001167983 */ /* 0x000f240000300a00 */
[----:B----4-:R-:W-:-:S15]  /*85d50*/  HMMA.16816.F32 R24, R20, R14, R24 ;  /* 0x0000000e1418723c */ /* 0x010fde0000001818 */
[----:B------:R-:W-:-:S04]  /*85d60*/  NOP ;  /* 0x0000000000007918 */ /* 0x000fc80000000000 */
[----:B------:R0:W-:Y:S04]  /*85d70*/  STL.64 [R1+0x4a0], R24 ;  /* 0x0004a01801007387 */ /* 0x0001e80000100a00 */
[----:B------:R3:W-:Y:S04]  /*85d80*/  STL.64 [R1+0x4a8], R26 ;  /* 0x0004a81a01007387 */ /* 0x0007e80000100a00 */
[----:B0-----:R-:W2:Y:S01]  /*85d90*/  LDL.LU.64 R24, [R1+0x2cc0] ;  /* 0x002cc00001187983 */ /* 0x001ea20000300a00 */
[----:B---3--:R-:W-:Y:S02]  /*85da0*/  IMAD.MOV.U32 R26, RZ, RZ, R16 ;  /* 0x000000ffff1a7224 */ /* 0x008fe400078e0010 */
[----:B------:R-:W-:-:S05]  /*85db0*/  IMAD.MOV.U32 R27, RZ, RZ, R13 ;  /* 0x000000ffff1b7224 */ /* 0x000fca00078e000d */
[----:B------:R-:W-:Y:S04]  /*85dc0*/  STL.64 [R1+0x2c00], R26 ;  /* 0x002c001a01007387 */ /* 0x000fe80000100a00 */
[----:B------:R0:W-:Y:S04]  /*85dd0*/  STL.64 [R1+0x2ba0], R14 ;  /* 0x002ba00e01007387 */ /* 0x0001e80000100a00 */
[----:B0-----:R-:W3:Y:S02]  /*85de0*/  LDL.64 R14, [R1+0x128] ;  /* 0x00012800010e7983 */ /* 0x001ee40000100a00 */
[----:B---3--:R-:W-:-:S15]  /*85df0*/  HMMA.16816.F32 R8, R20, R14, R8 ;  /* 0x0000000e1408723c */ /* 0x008fde0000001808 */
[----:B------:R-:W-:-:S04]  /*85e00*/  NOP ;  /* 0x0000000000007918 */ /* 0x000fc80000000000 */
[----:B------:R-:W-:Y:S04]  /*85e10*/  STL.64 [R1+0x490], R8 ;  /* 0x0004900801007387 */ /* 0x000fe80000100a00 */
[----:B------:R0:W-:Y:S04]  /*85e20*/  STL.64 [R1+0x498], R10 ;  /* 0x0004980a01007387 */ /* 0x0001e80000100a00 */
[----:B0-----:R-:W3:Y:S01]  /*85e30*/  LDL.LU.64 R10, [R1+0x2cb8] ;  /* 0x002cb800010a7983 */ /* 0x001ee20000300a00 */
[----:B------:R-:W-:Y:S02]  /*85e40*/  IMAD.MOV.U32 R16, RZ, RZ, R14 ;  /* 0x000000ffff107224 */ /* 0x000fe400078e000e */
[----:B------:R-:W-:Y:S01]  /*85e50*/  IMAD.MOV.U32 R13, RZ, RZ, R15 ;  /* 0x000000ffff0d7224 */ /* 0x000fe200078e000f */
        /* <DEDUP_REMOVED lines=8> */
[----:B------:R-:W3:Y:S01]  /*85ee0*/  LDL.LU.64 R10, [R1+0x2ca0] ;  /* 0x002ca000010a7983 */ /* 0x000ee20000300a00 */
[----:B------:R-:W-:-:S02]  /*85ef0*/  IMAD.MOV.U32 R26, RZ, RZ, R28 ;  /* 0x000000ffff1a7224 */ /* 0x000fc400078e001c */
[----:B--2---:R-:W-:Y:S02]  /*85f00*/  IMAD.MOV.U32 R27, RZ, RZ, R24 ;  /* 0x000000ffff1b7224 */ /* 0x004fe400078e0018 */
[----:B------:R-:W-:-:S03]  /*85f10*/  IMAD.MOV.U32 R24, RZ, RZ, R20 ;  /* 0x000000ffff187224 */ /* 0x000fc600078e0014 */
[----:B------:R-:W-:Y:S01]  /*85f20*/  STL.64 [R1+0x2c18], R26 ;  /* 0x002c181a01007387 */ /* 0x000fe20000100a00 */
[----:B---3--:R-:W-:-:S15]  /*85f30*/  HMMA.16816.F32 R4, R20, R10, R4 ;  /* 0x0000000a1404723c */ /* 0x008fde0000001804 */
[----:B------:R-:W-:-:S04]  /*85f40*/  NOP ;  /* 0x0000000000007918 */ /* 0x000fc80000000000 */
[----:B------:R0:W-:Y:S04]  /*85f50*/  STL.64 [R1+0x470], R4 ;  /* 0x0004700401007387 */ /* 0x0001e80000100a00 */
[----:B------:R1:W-:Y:S01]  /*85f60*/  STL.64 [R1+0x478], R6 ;  /* 0x0004780601007387 */ /* 0x0003e20000100a00 */
[----:B0-----:R-:W-:-:S03]  /*85f70*/  IMAD.MOV.U32 R5, RZ, RZ, R22 ;  /* 0x000000ffff057224 */ /* 0x001fc600078e0016 */
[----:B-1----:R-:W2:Y:S01]  /*85f80*/  LDL.LU.64 R6, [R1+0x2c98] ;  /* 0x002c980001067983 */ /* 0x002ea20000300a00 */
[----:B------:R-:W-:-:S03]  /*85f90*/  IMAD.MOV.U32 R4, RZ, RZ, R23 ;  /* 0x000000ffff047224 */ /* 0x000fc600078e0017 */
[----:B------:R-:W3:Y:S04]  /*85fa0*/  LDL.LU.64 R22, [R1+0x2c90] ;  /* 0x002c900001167983 */ /* 0x000ee80000300a00 */
[----:B------:R-:W4:Y:S01]  /*85fb0*/  LDL.LU R20, [R1+0x2c88] ;  /* 0x002c880001147983 */ /* 0x000f220000300800 */
[----:B------:R-:W-:Y:S01]  /*85fc0*/  MOV R12, R21 ;  /* 0x00000015000c7202 */ /* 0x000fe20000000f00 */
[----:B------:R-:W-:Y:S02]  /*85fd0*/  IMAD.MOV.U32 R21, RZ, RZ, R11 ;  /* 0x000000ffff157224 */ /* 0x000fe400078e000b */
[----:B------:R-:W-:Y:S02]  /*85fe0*/  IMAD.MOV.U32 R28, RZ, RZ, R10 ;  /* 0x000000ffff1c7224 */ /* 0x000fe400078e000a */
[----:B------:R-:W2:Y:S04]  /*85ff0*/  LDL.LU.64 R10, [R1+0x2c80] ;  /* 0x002c8000010a7983 */ /* 0x000ea80000300a00 */
[----:B------:R-:W2:Y:S04]  /*86000*/  LDL.LU.64 R8, [R1+0x2c78] ;  /* 0x002c780001087983 */ /* 0x000ea80000300a00 */
[----:B---3--:R-:W-:Y:S04]  /*86010*/  STL.64 [R1+0x2c68], R22 ;  /* 0x002c681601007387 */ /* 0x008fe80000100a00 */
[----:B----4-:R-:W-:Y:S04]  /*86020*/  STL.64 [R1+0x2c60], R20 ;  /* 0x002c601401007387 */ /* 0x010fe80000100a00 */
[----:B------:R-:W3:Y:S01]  /*86030*/  LDL R26, [R1+0x1a8] ;  /* 0x0001a800011a7983 */ /* 0x000ee20000100800 */
[----:B------:R-:W-:-:S02]  /*86040*/  IMAD.MOV.U32 R27, RZ, RZ, R25 ;  /* 0x000000ffff1b7224 */ /* 0x000fc400078e0019 */
[----:B------:R-:W-:Y:S02]  /*86050*/  IMAD.MOV.U32 R25, RZ, RZ, R12 ;  /* 0x000000ffff197224 */ /* 0x000fe400078e000c */
[----:B--2---:R-:W-:Y:S01]  /*86060*/  IMAD.MOV.U32 R12, RZ, RZ, R6 ;  /* 0x000000ffff0c7224 */ /* 0x004fe200078e0006 */
[----:B---3--:R0:W-:Y:S02]  /*86070*/  STL.64 [R1+0x2c40], R26 ;  /* 0x002c401a01007387 */ /* 0x0081e40000100a00 */
[----:B0-----:R-:W-:Y:S02]  /*86080*/  IMAD.MOV.U32 R26, RZ, RZ, R5 ;  /* 0x000000ffff1a7224 */ /* 0x001fe400078e0005 */
[----:B------:R-:W-:-:S07]  /*86090*/  IMAD.MOV.U32 R27, RZ, RZ, R4 ;  /* 0x000000ffff1b7224 */ /* 0x000fce00078e0004 */
[----:B------:R-:W-:-:S15]  /*860a0*/  HMMA.16816.F32 R8, R24, R6, R8 ;  /* 0x000000061808723c */ /* 0x000fde0000001808 */
[----:B------:R-:W-:-:S04]  /*860b0*/  NOP ;  /* 0x0000000000007918 */ /* 0x000fc80000000000 */
        /* <DEDUP_REMOVED lines=8> */
[----:B------:R-:W4:Y:S04]  /*86140*/  LDL.LU R4, [R1+0x450] ;  /* 0x0004500001047983 */ /* 0x000f280000300800 */
[----:B------:R-:W4:Y:S01]  /*86150*/  LDL.LU R5, [R1+0x454] ;  /* 0x0004540001057983 */ /* 0x000f220000300800 */
[----:B------:R-:W-:-:S03]  /*86160*/  MOV R29, R7 ;  /* 0x00000007001d7202 */ /* 0x000fc60000000f00 */
        /* <DEDUP_REMOVED lines=45> */
[----:B------:R-:W-:Y:S01]  /*86440*/  STL.64 [R1+0x2b30], R6 ;  /* 0x002b300601007387 */ /* 0x000fe20000100a00 */
[----:B---3--:R-:W-:-:S15]  /*86450*/  HMMA.16816.F32 R8, R24, R22, R8 ;  /* 0x000000161808723c */ /* 0x008fde0000001808 */
[----:B------:R-:W-:-:S04]  /*86460*/  NOP ;  /* 0x0000000000007918 */ /* 0x000fc80000000000 */
[----:B------:R-:W-:Y:S04]  /*86470*/  STL.64 [R1+0x430], R8 ;  /* 0x0004300801007387 */ /* 0x000fe80000100a00 */
[----:B------:R0:W-:Y:S04]  /*86480*/  STL.64 [R1+0x438], R10 ;  /* 0x0004380a01007387 */ /* 0x0001e80000100a00 */
[----:B0-----:R-:W2:Y:S04]  /*86490*/  LDL.LU.64 R10, [R1+0x2c58] ;  /* 0x002c5800010a7983 */ /* 0x001ea80000300a00 */
[----:B------:R-:W-:Y:S01]  /*864a0*/  STL.64 [R1+0x2b28], R22 ;  /* 0x002b281601007387 */ /* 0x000fe20000100a00 */
[----:B------:R-:W-:-:S02]  /*864b0*/  IMAD.MOV.U32 R6, RZ, RZ, R2 ;  /* 0x000000ffff067224 */ /* 0x000fc400078e0002 */
[----:B------:R-:W-:Y:S01]  /*864c0*/  IMAD.MOV.U32 R7, RZ, RZ, R0 ;  /* 0x000000ffff077224 */ /* 0x000fe200078e0000 */
[----:B--2---:R-:W-:Y:S01]  /*864d0*/  HMMA.16816.F32 R24, R24, R10, R12 ;  /* 0x0000000a1818723c */ /* 0x004fe2000000180c */
[----:B------:R-:W2:Y:S04]  /*864e0*/  LDL.LU.64 R14, [R1+0x2c50] ;  /* 0x002c5000010e7983 */ /* 0x000ea80000300a00 */
[----:B------:R-:W2:Y:S01]  /*864f0*/  LDL.LU.64 R12, [R1+0x2c48] ;  /* 0x002c4800010c7983 */ /* 0x000ea20000300a00 */
[----:B------:R-:W-:Y:S02]  /*86500*/  IMAD.MOV.U32 R2, RZ, RZ, R10 ;  /* 0x000000ffff027224 */ /* 0x000fe400078e000a */
[----:B------:R-:W-:-:S11]  /*86510*/  IMAD.MOV.U32 R0, RZ, RZ, R11 ;  /* 0x000000ffff007224 */ /* 0x000fd600078e000b */
        /* <DEDUP_REMOVED lines=25> */
[----:B------:R-:W3:-:S13]  /*866b0*/  LDL.LU.64 R12, [R1+0x2bd8] ;  /* 0x002bd800010c7983 */ /* 0x000eda0000300a00 */
[----:B------:R0:W-:Y:S04]  /*866c0*/  STL.64 [R1+0x5b0], R24 ;  /* 0x0005b01801007387 */ /* 0x0001e80000100a00 */
[----:B------:R1:W-:Y:S04]  /*866d0*/  STL.64 [R1+0x5b8], R26 ;  /* 0x0005b81a01007387 */ /* 0x0003e80000100a00 */
[----:B0-----:R-:W2:Y:S04]  /*866e0*/  LDL.LU R24, [R1+0x2e0] ;  /* 0x0002e00001187983 */ /* 0x001ea80000300800 */
[----:B------:R-:W2:Y:S04]  /*866f0*/  LDL.LU R25, [R1+0x2e4] ;  /* 0x0002e40001197983 */ /* 0x000ea80000300800 */
[----:B-1----:R-:W2:Y:S04]  /*86700*/  LDL.LU R26, [R1+0x2e8] ;  /* 0x0002e800011a7983 */ /* 0x002ea80000300800 */
[----:B------:R-:W2:Y:S04]  /*86710*/  LDL.LU R27, [R1+0x2ec] ;  /* 0x0002ec00011b7983 */ /* 0x000ea80000300800 */
[----:B--2---:R0:W-:Y:S04]  /*86720*/  STL.64 [R1+0x2ae0], R26 ;  /* 0x002ae01a01007387 */ /* 0x0041e80000100a00 */
[----:B------:R-:W-:Y:S04]  /*86730*/  STL.64 [R1+0x2ad8], R24 ;  /* 0x002ad81801007387 */ /* 0x000fe80000100a00 */
[----:B0-----:R-:W2:Y:S04]  /*86740*/  LDL.LU.64 R26, [R1+0x198] ;  /* 0x00019800011a7983 */ /* 0x001ea80000300a00 */
[----:B--2---:R0:W-:Y:S04]  /*86750*/  STL.64 [R1+0x2af0], R26 ;  /* 0x002af01a01007387 */ /* 0x0041e80000100a00 */
[----:B0-----:R-:W2:Y:S04]  /*86760*/  LDL.LU.64 R26, [R1+0x1a8] ;  /* 0x0001a800011a7983 */ /* 0x001ea80000300a00 */
[----:B--2---:R0:W-:Y:S04]  /*86770*/  STL.64 [R1+0x2b08], R26 ;  /* 0x002b081a01007387 */ /* 0x0041e80000100a00 */
[----:B------:R-:W2:Y:S04]  /*86780*/  LDL.LU R24, [R1+0x3d0] ;  /* 0x0003d00001187983 */ /* 0x000ea80000300800 */
[----:B------:R-:W2:Y:S04]  /*86790*/  LDL.LU R25, [R1+0x3d4] ;  /* 0x0003d40001197983 */ /* 0x000ea80000300800 */
[----:B0-----:R-:W2:Y:S04]  /*867a0*/  LDL.LU R26, [R1+0x3d8] ;  /* 0x0003d800011a7983 */ /* 0x001ea80000300800 */
[----:B------:R-:W2:Y:S04]  /*867b0*/  LDL.LU R27, [R1+0x3dc] ;  /* 0x0003dc00011b7983 */ /* 0x000ea80000300800 */
[----:B------:R-:W3:Y:S01]  /*867c0*/  LDL.LU R4, [R1+0x350] ;  /* 0x0003500001047983 */ /* 0x000ee20000300800 */
[----:B--2---:R-:W-:-:S15]  /*867d0*/  HMMA.16816.F32 R24, R8, R6, R24 ;  /* 0x000000060818723c */ /* 0x004fde0000001818 */
[----:B------:R-:W-:-:S04]  /*867e0*/  NOP ;  /* 0x0000000000007918 */ /* 0x000fc80000000000 */
[----:B------:R-:W-:Y:S04]  /*867f0*/  STL.64 [R1+0x5a0], R24 ;  /* 0x0005a01801007387 */ /* 0x000fe80000100a00 */
[----:B------:R-:W-:Y:S04]  /*86800*/  STL.64 [R1+0x5a8], R26 ;  /* 0x0005a81a01007387 */ /* 0x000fe80000100a00 */
[----:B------:R-:W2:Y:S04]  /*86810*/  LDL.LU R5, [R1+0x354] ;  /* 0x0003540001057983 */ /* 0x000ea80000300800 */
[----:B------:R-:W2:Y:S04]  /*86820*/  LDL.LU R6, [R1+0x358] ;  /* 0x0003580001067983 */ /* 0x000ea80000300800 */
[----:B------:R-:W2:Y:S01]  /*86830*/  LDL.LU R7, [R1+0x35c] ;  /* 0x00035c0001077983 */ /* 0x000ea20000300800 */
[----:B---3--:R-:W-:-:S02]  /*86840*/  IMAD.MOV.U32 R18, RZ, RZ, R12 ;  /* 0x000000ffff127224 */ /* 0x008fc400078e000c */
[----:B------:R-:W-:Y:S01]  /*86850*/  IMAD.MOV.U32 R19, RZ, RZ, R29 ;  /* 0x000000ffff137224 */ /* 0x000fe200078e001d */
[----:B--2---:R-:W-:Y:S04]  /*86860*/  STL.64 [R1+0x2b48], R6 ;  /* 0x002b480601007387 */ /* 0x004fe80000100a00 */
[----:B------:R-:W-:Y:S04]  /*86870*/  STL.64 [R1+0x2b40], R4 ;  /* 0x002b400401007387 */ /* 0x000fe80000100a00 */
[----:B------:R-:W2:Y:S04]  /*86880*/  LDL.LU R12, [R1+0x2bd0] ;  /* 0x002bd000010c7983 */ /* 0x000ea80000300800 */
[----:B------:R0:W-:Y:S02]  /*86890*/  STL.64 [R1+0x2b50], R18 ;  /* 0x002b501201007387 */ /* 0x0001e40000100a00 */
[----:B0-----:R-:W-:-:S02]  /*868a0*/  IMAD.MOV.U32 R18, RZ, RZ, R28 ;  /* 0x000000ffff127224 */ /* 0x001fc400078e001c */
[----:B----4-:R-:W-:-:S05]  /*868b0*/  IMAD.MOV.U32 R19, RZ, RZ, R21 ;  /* 0x000000ffff137224 */ /* 0x010fca00078e0015 */
[----:B------:R0:W-:Y:S04]  /*868c0*/  STL.64 [R1+0x2b68], R18 ;  /* 0x002b681201007387 */ /* 0x0001e80000100a00 */
[----:B------:R-:W3:Y:S04]  /*868d0*/  LDL.LU R4, [R1+0x360] ;  /* 0x0003600001047983 */ /* 0x000ee80000300800 */
[----:B------:R-:W3:Y:S04]  /*868e0*/  LDL.LU R5, [R1+0x364] ;  /* 0x0003640001057983 */ /* 0x000ee80000300800 */
[----:B------:R-:W4:Y:S04]  /*868f0*/  LDL.LU R6, [R1+0x368] ;  /* 0x0003680001067983 */ /* 0x000f280000300800 */
[----:B------:R-:W4:Y:S01]  /*86900*/  LDL.LU R7, [R1+0x36c] ;  /* 0x00036c0001077983 */ /* 0x000f220000300800 */
[----:B0-----:R-:W-:Y:S01]  /*86910*/  IMAD.MOV.U32 R18, RZ, RZ, R15 ;  /* 0x000000ffff127224 */ /* 0x001fe200078e000f */
[----:B------:R-:W-:Y:S01]  /*86920*/  MOV R19, R14 ;  /* 0x0000000e00137202 */ /* 0x000fe20000000f00 */
[----:B------:R-:W-:-:S02]  /*86930*/  IMAD.MOV.U32 R14, RZ, RZ, R20 ;  /* 0x000000ffff0e7224 */ /* 0x000fc400078e0014 */
[----:B------:R-:W-:Y:S02]  /*86940*/  IMAD.MOV.U32 R15, RZ, RZ, R17 ;  /* 0x000000ffff0f7224 */ /* 0x000fe400078e0011 */
[----:B------:R0:W-:Y:S02]  /*86950*/  STL.64 [R1+0x2b80], R18 ;  /* 0x002b801201007387 */ /* 0x0001e40000100a00 */
[----:B0-----:R-:W-:Y:S02]  /*86960*/  IMAD.MOV.U32 R18, RZ, RZ, R16 ;  /* 0x000000ffff127224 */ /* 0x001fe400078e0010 */
[----:B------:R-:W-:Y:S01]  /*86970*/  IMAD.MOV.U32 R19, RZ, RZ, R13 ;  /* 0x000000ffff137224 */ /* 0x000fe200078e000d */
[----:B----4-:R-:W-:Y:S04]  /*86980*/  STL.64 [R1+0x2b60], R6 ;  /* 0x002b600601007387 */ /* 0x010fe80000100a00 */
[----:B---3--:R0:W-:Y:S04]  /*86990*/  STL.64 [R1+0x2b58], R4 ;  /* 0x002b580401007387 */ /* 0x0081e80000100a00 */
[----:B0-----:R-:W3:Y:S04]  /*869a0*/  LDL.LU R4, [R1+0x370] ;  /* 0x0003700001047983 */ /* 0x001ee80000300800 */
[----:B------:R-:W3:Y:S04]  /*869b0*/  LDL.LU R5, [R1+0x374] ;  /* 0x0003740001057983 */ /* 0x000ee80000300800 */
[----:B------:R-:W4:Y:S04]  /*869c0*/  LDL.LU R6, [R1+0x378] ;  /* 0x0003780001067983 */ /* 0x000f280000300800 */
[----:B------:R-:W4:Y:S04]  /*869d0*/  LDL.LU R7, [R1+0x37c] ;  /* 0x00037c0001077983 */ /* 0x000f280000300800 */
[----:B------:R-:W-:Y:S04]  /*869e0*/  STL.64 [R1+0x2bb8], R14 ;  /* 0x002bb80e01007387 */ /* 0x000fe80000100a00 */
        /* <DEDUP_REMOVED lines=19> */
[----:B0-----:R-:W3:Y:S04]  /*86b20*/  LDL.LU R4, [R1+0x380] ;  /* 0x0003800001047983 */ /* 0x001ee80000300800 */
[----:B------:R-:W3:Y:S04]  /*86b30*/  LDL.LU R5, [R1+0x384] ;  /* 0x0003840001057983 */ /* 0x000ee80000300800 */
[----:B------:R-:W4:Y:S04]  /*86b40*/  LDL.LU R6, [R1+0x388] ;  /* 0x0003880001067983 */ /* 0x000f280000300800 */
[----:B------:R-:W4:Y:S01]  /*86b50*/  LDL.LU R7, [R1+0x38c] ;  /* 0x00038c0001077983 */ /* 0x000f220000300800 */
[----:B------:R-:W-:-:S02]  /*86b60*/  IMAD.MOV.U32 R14, RZ, RZ, R12 ;  /* 0x000000ffff0e7224 */ /* 0x000fc400078e000c */
[----:B------:R-:W-:Y:S02]  /*86b70*/  IMAD.MOV.U32 R15, RZ, RZ, R3 ;  /* 0x000000ffff0f7224 */ /* 0x000fe400078e0003 */
[----:B------:R-:W-:Y:S02]  /*86b80*/  IMAD.MOV.U32 R26, RZ, RZ, R2 ;  /* 0x000000ffff1a7224 */ /* 0x000fe400078e0002 */
[----:B------:R-:W-:-:S03]  /*86b90*/  IMAD.MOV.U32 R27, RZ, RZ, R0 ;  /* 0x000000ffff1b7224 */ /* 0x000fc600078e0000 */
[C---:B--2---:R-:W-:Y:S01]  /*86ba0*/  HMMA.16816.F32 R12, R8.reuse, R14, R16 ;  /* 0x0000000e080c723c */ /* 0x044fe20000001810 */
        /* <DEDUP_REMOVED lines=32> */
[----:B0-----:R-:W2:Y:S04]  /*86db0*/  LDL.LU.64 R14, [R1+0x178] ;  /* 0x00017800010e7983 */ /* 0x001ea80000300a00 */
[----:B--2---:R0:W-:Y:S04]  /*86dc0*/  STL.64 [R1+0x2ae8], R14 ;  /* 0x002ae80e01007387 */ /* 0x0041e80000100a00 */
[----:B------:R-:W2:Y:S04]  /*86dd0*/  LDL.LU R12, [R1+0x300] ;  /* 0x00030000010c7983 */ /* 0x000ea80000300800 */
[----:B------:R-:W2:Y:S04]  /*86de0*/  LDL.LU R13, [R1+0x304] ;  /* 0x00030400010d7983 */ /* 0x000ea80000300800 */
[----:B0-----:R-:W2:Y:S04]  /*86df0*/  LDL.LU R14, [R1+0x308] ;  /* 0x00030800010e7983 */ /* 0x001ea80000300800 */
        /* <DEDUP_REMOVED lines=37> */
[----:B0-----:R-:W2:Y:S01]  /*87050*/  LDL.LU.64 R18, [R1+0x188] ;  /* 0x0001880001127983 */ /* 0x001ea20000300a00 */
[----:B---3--:R-:W-:-:S15]  /*87060*/  HMMA.16816.F32 R20, R8, R6, R20 ;  /* 0x000000060814723c */ /* 0x008fde0000001814 */
        /* <DEDUP_REMOVED lines=12> */
[----:B------:R-:W-:Y:S04]  /*87130*/  STL.64 [R1+0x3d0], R24 ;  /* 0x0003d01801007387 */ /* 0x000fe80000100a00 */
[----:B------:R0:W-:Y:S04]  /*87140*/  STL.64 [R1+0x3d8], R26 ;  /* 0x0003d81a01007387 */ /* 0x0001e80000100a00 */
[----:B0-----:R-:W3:Y:S04]  /*87150*/  LDL.LU.64 R26, [R1+0x2b20] ;  /* 0x002b2000011a7983 */ /* 0x001ee80000300a00 */
[----:B------:R0:W-:Y:S04]  /*87160*/  STL.64 [R1+0x29d0], R22 ;  /* 0x0029d01601007387 */ /* 0x0001e80000100a00 */
[----:B------:R-:W4:Y:S04]  /*87170*/  LDL.LU R20, [R1+0x310] ;  /* 0x0003100001147983 */ /* 0x000f280000300800 */
[----:B------:R-:W4:Y:S04]  /*87180*/  LDL.LU R21, [R1+0x314] ;  /* 0x0003140001157983 */ /* 0x000f280000300800 */
[----:B0-----:R-:W4:Y:S04]  /*87190*/  LDL.LU R22, [R1+0x318] ;  /* 0x0003180001167983 */ /* 0x001f280000300800 */
[----:B------:R-:W4:Y:S01]  /*871a0*/  LDL.LU R23, [R1+0x31c] ;  /* 0x00031c0001177983 */ /* 0x000f220000300800 */
[----:B---3--:R-:W-:Y:S03]  /*871b0*/  HMMA.16816.F32 R8, R8, R26, R12 ;  /* 0x0000001a0808723c */ /* 0x008fe6000000180c */
[----:B------:R-:W3:Y:S04]  /*871c0*/  LDL.LU.64 R14, [R1+0x2b18] ;  /* 0x002b1800010e7983 */ /* 0x000ee80000300a00 */
[----:B------:R-:W3:Y:S04]  /*871d0*/  LDL.LU.64 R12, [R1+0x2b10] ;  /* 0x002b1000010c7983 */ /* 0x000ee80000300a00 */
[----:B------:R-:W4:Y:S08]  /*871e0*/  LDL.LU.64 R26, [R1+0x2b08] ;  /* 0x002b0800011a7983 */ /* 0x000f300000300a00 */
[----:B------:R-:W-:Y:S04]  /*871f0*/  STL.64 [R1+0x3c0], R8 ;  /* 0x0003c00801007387 */ /* 0x000fe80000100a00 */
[----:B------:R0:W-:Y:S04]  /*87200*/  STL.64 [R1+0x3c8], R10 ;  /* 0x0003c80a01007387 */ /* 0x0001e80000100a00 */
[----:B0-----:R-:W4:Y:S04]  /*87210*/  LDL.LU.64 R10, [R1+0x2b00] ;  /* 0x002b0000010a7983 */ /* 0x001f280000300a00 */
[----:B------:R-:W4:Y:S02]  /*87220*/  LDL.LU.64 R8, [R1+0x2af8] ;  /* 0x002af80001087983 */ /* 0x000f240000300a00 */
[----:B----4-:R-:W-:-:S15]  /*87230*/  HMMA.16816.F32 R20, R8, R26, R20 ;  /* 0x0000001a0814723c */ /* 0x010fde0000001814 */
[----:B------:R-:W-:-:S04]  /*87240*/  NOP ;  /* 0x0000000000007918 */ /* 0x000fc80000000000 */
[----:B------:R0:W-:Y:S04]  /*87250*/  STL.64 [R1+0xa10], R20 ;  /* 0x000a101401007387 */ /* 0x0001e80000100a00 */
[----:B------:R1:W-:Y:S01]  /*87260*/  STL.64 [R1+0xa18], R22 ;  /* 0x000a181601007387 */ /* 0x0003e20000100a00 */
[----:B0-----:R-:W-:Y:S01]  /*87270*/  IMAD.MOV.U32 R21, RZ, RZ, R26 ;  /* 0x000000ffff157224 */ /* 0x001fe200078e001a */
[----:B------:R-:W-:Y:S02]  /*87280*/  MOV R20, R27 ;  /* 0x0000001b00147202 */ /* 0x000fe40000000f00 */
[----:B------:R-:W3:Y:S02]  /*87290*/  LDL.LU.64 R26, [R1+0x2af0] ;  /* 0x002af000011a7983 */ /* 0x000ee40000300a00 */
[----:B---3--:R-:W-:Y:S01]  /*872a0*/  HMMA.16816.F32 R12, R8, R26, R12 ;  /* 0x0000001a080c723c */ /* 0x008fe2000000180c */
[----:B-1----:R-:W-:-:S02]  /*872b0*/  IMAD.MOV.U32 R23, RZ, RZ, R26 ;  /* 0x000000ffff177224 */ /* 0x002fc400078e001a */
[----:B------:R-:W-:-:S15]  /*872c0*/  IMAD.MOV.U32 R22, RZ, RZ, R27 ;  /* 0x000000ffff167224 */ /* 0x000fde00078e001b */
[----:B------:R-:W-:Y:S01]  /*872d0*/  NOP ;  /* 0x0000000000007918 */ /* 0x000fe20000000000 */
[----:B------:R-:W-:Y:S04]  /*872e0*/  STL.64 [R1+0x9c0], R12 ;  /* 0x0009c00c01007387 */ /* 0x000fe80000100a00 */
[----:B------:R0:W-:Y:S04]  /*872f0*/  STL.64 [R1+0x9c8], R14 ;  /* 0x0009c80e01007387 */ /* 0x0001e80000100a00 */
[----:B0-----:R-:W3:Y:S04]  /*87300*/  LDL.LU.64 R14, [R1+0x2ae8] ;  /* 0x002ae800010e7983 */ /* 0x001ee80000300a00 */
[----:B------:R-:W3:Y:S04]  /*87310*/  LDL.LU.64 R26, [R1+0x2ae0] ;  /* 0x002ae000011a7983 */ /* 0x000ee80000300a00 */
[----:B------:R-:W3:Y:S01]  /*87320*/  LDL.LU.64 R24, [R1+0x2ad8] ;  /* 0x002ad80001187983 */ /* 0x000ee20000300a00 */
[----:B--2---:R-:W-:Y:S03]  /*87330*/  HMMA.16816.F32 R4, R8, R18, R4 ;  /* 0x000000120804723c */ /* 0x004fe60000001804 */
[----:B------:R-:W-:Y:S04]  /*87340*/  STL.64 [R1+0x2a38], R22 ;  /* 0x002a381601007387 */ /* 0x000fe80000100a00 */
[----:B------:R-:W-:Y:S01]  /*87350*/  STL.64 [R1+0x2a30], R20 ;  /* 0x002a301401007387 */ /* 0x000fe20000100a00 */
[----:B------:R-:W-:-:S11]  /*87360*/  IMAD.MOV.U32 R29, RZ, RZ, R18 ;  /* 0x000000ffff1d7224 */ /* 0x000fd600078e0012 */
[----:B------:R-:W-:Y:S04]  /*87370*/  STL.64 [R1+0x980], R4 ;  /* 0x0009800401007387 */ /* 0x000fe80000100a00 */
[----:B------:R3:W-:Y:S04]  /*87380*/  STL.64 [R1+0x988], R6 ;  /* 0x0009880601007387 */ /* 0x0007e80000100a00 */
[----:B------:R-:W-:Y:S01]  /*87390*/  STL [R1+0x2a44], R29 ;  /* 0x002a441d01007387 */ /* 0x000fe20000100800 */
[----:B---3--:R-:W-:Y:S01]  /*873a0*/  HMMA.16816.F32 R4, R8, R14, R24 ;  /* 0x0000000e0804723c */ /* 0x008fe20000001818 */
[----:B------:R-:W-:-:S02]  /*873b0*/  IMAD.MOV.U32 R26, RZ, RZ, R14 ;  /* 0x000000ffff1a7224 */ /* 0x000fc400078e000e */
[----:B------:R-:W-:-:S15]  /*873c0*/  IMAD.MOV.U32 R27, RZ, RZ, R15 ;  /* 0x000000ffff1b7224 */ /* 0x000fde00078e000f */
[----:B------:R-:W-:Y:S01]  /*873d0*/  NOP ;  /* 0x0000000000007918 */ /* 0x000fe20000000000 */
[----:B------:R0:W-:Y:S04]  /*873e0*/  STL.64 [R1+0x810], R4 ;  /* 0x0008100401007387 */ /* 0x0001e80000100a00 */
[----:B------:R1:W-:Y:S04]  /*873f0*/  STL.64 [R1+0x818], R6 ;  /* 0x0008180601007387 */ /* 0x0003e80000100a00 */
[----:B------:R2:W-:Y:S04]  /*87400*/  STL.64 [R1+0x2ad0], R26 ;  /* 0x002ad01a01007387 */ /* 0x0005e80000100a00 */
[----:B------:R-:W3:Y:S04]  /*87410*/  LDL.LU R20, [R1+0x250] ;  /* 0x0002500001147983 */ /* 0x000ee80000300800 */
[----:B------:R-:W3:Y:S04]  /*87420*/  LDL.LU R21, [R1+0x254] ;  /* 0x0002540001157983 */ /* 0x000ee80000300800 */
[----:B------:R-:W4:Y:S04]  /*87430*/  LDL.LU R22, [R1+0x258] ;  /* 0x0002580001167983 */ /* 0x000f280000300800 */
[----:B------:R-:W4:Y:S04]  /*87440*/  LDL.LU R23, [R1+0x25c] ;  /* 0x00025c0001177983 */ /* 0x000f280000300800 */
[----:B0-----:R-:W3:Y:S04]  /*87450*/  LDL.LU R4, [R1+0x2b0] ;  /* 0x0002b00001047983 */ /* 0x001ee80000300800 */
[----:B------:R-:W3:Y:S04]  /*87460*/  LDL.LU R5, [R1+0x2b4] ;  /* 0x0002b40001057983 */ /* 0x000ee80000300800 */
[----:B-1----:R-:W3:Y:S04]  /*87470*/  LDL.LU R6, [R1+0x2b8] ;  /* 0x0002b80001067983 */ /* 0x002ee80000300800 */
[----:B------:R-:W3:Y:S04]  /*87480*/  LDL.LU R7, [R1+0x2bc] ;  /* 0x0002bc0001077983 */ /* 0x000ee80000300800 */
[----:B------:R-:W4:Y:S04]  /*87490*/  LDL.LU R24, [R1+0x2d0] ;  /* 0x0002d00001187983 */ /* 0x000f280000300800 */
[----:B------:R-:W4:Y:S04]  /*874a0*/  LDL.LU R25, [R1+0x2d4] ;  /* 0x0002d40001197983 */ /* 0x000f280000300800 */
[----:B--2---:R-:W2:Y:S04]  /*874b0*/  LDL.LU R26, [R1+0x2d8] ;  /* 0x0002d800011a7983 */ /* 0x004ea80000300800 */
[----:B------:R-:W2:Y:S04]  /*874c0*/  LDL.LU R27, [R1+0x2dc] ;  /* 0x0002dc00011b7983 */ /* 0x000ea80000300800 */
[----:B---3--:R0:W-:Y:S04]  /*874d0*/  STL.64 [R1+0x2ab8], R6 ;  /* 0x002ab80601007387 */ /* 0x0081e80000100a00 */
[----:B------:R-:W-:Y:S04]  /*874e0*/  STL.64 [R1+0x2ab0], R4 ;  /* 0x002ab00401007387 */ /* 0x000fe80000100a00 */
[----:B0-----:R-:W3:Y:S04]  /*874f0*/  LDL.LU.64 R6, [R1+0x158] ;  /* 0x0001580001067983 */ /* 0x001ee80000300a00 */
[----:B---3--:R0:W-:Y:S04]  /*87500*/  STL.64 [R1+0x2ac8], R6 ;  /* 0x002ac80601007387 */ /* 0x0081e80000100a00 */
[----:B0-----:R-:W2:Y:S04]  /*87510*/  LDL.LU.64 R6, [R1+0x168] ;  /* 0x0001680001067983 */ /* 0x001ea80000300a00 */
[----:B------:R-:W3:Y:S01]  /*87520*/  LDL.LU.64 R14, [R1+0x148] ;  /* 0x00014800010e7983 */ /* 0x000ee20000300a00 */
[----:B------:R-:W-:-:S03]  /*87530*/  IMAD.MOV.U32 R28, RZ, RZ, R19 ;  /* 0x000000ffff1c7224 */ /* 0x000fc600078e0013 */
[----:B---3--:R0:W-:Y:S04]  /*87540*/  STL.64 [R1+0x2ac0], R14 ;  /* 0x002ac00e01007387 */ /* 0x0081e80000100a00 */
[----:B------:R-:W3:Y:S04]  /*87550*/  LDL.LU R12, [R1+0x2c0] ;  /* 0x0002c000010c7983 */ /* 0x000ee80000300800 */
[----:B------:R-:W3:Y:S04]  /*87560*/  LDL.LU R13, [R1+0x2c4] ;  /* 0x0002c400010d7983 */ /* 0x000ee80000300800 */
[----:B0-----:R-:W3:Y:S04]  /*87570*/  LDL.LU R14, [R1+0x2c8] ;  /* 0x0002c800010e7983 */ /* 0x001ee80000300800 */
[----:B------:R-:W3:Y:S04]  /*87580*/  LDL.LU R15, [R1+0x2cc] ;  /* 0x0002cc00010f7983 */ /* 0x000ee80000300800 */
        /* <DEDUP_REMOVED lines=18> */
[----:B------:R0:W-:Y:S04]  /*876b0*/  STL.64 [R1+0x2a60], R22 ;  /* 0x002a601601007387 */ /* 0x0001e80000100a00 */
[----:B----4-:R-:W-:Y:S04]  /*876c0*/  STL.64 [R1+0x2a58], R20 ;  /* 0x002a581401007387 */ /* 0x010fe80000100a00 */
[----:B0-----:R-:W4:Y:S01]  /*876d0*/  LDL.LU.64 R22, [R1+0x108] ;  /* 0x0001080001167983 */ /* 0x001f220000300a00 */
[----:B------:R-:W-:Y:S03]  /*876e0*/  HMMA.16816.F32 R24, R8, R6, R24 ;  /* 0x000000060818723c */ /* 0x000fe60000001818 */
[----:B----4-:R0:W-:Y:S04]  /*876f0*/  STL.64 [R1+0x2a78], R22 ;  /* 0x002a781601007387 */ /* 0x0101e80000100a00 */
[----:B0-----:R-:W4:Y:S01]  /*87700*/  LDL.LU.64 R22, [R1+0x118] ;  /* 0x0001180001167983 */ /* 0x001f220000300a00 */
[----:B------:R-:W-:-:S03]  /*87710*/  IMAD.MOV.U32 R2, RZ, RZ, R7 ;  /* 0x000000ffff027224 */ /* 0x000fc600078e0007 */
[----:B----4-:R0:W-:Y:S04]  /*87720*/  STL.64 [R1+0x2a98], R22 ;  /* 0x002a981601007387 */ /* 0x0101e80000100a00 */
[----:B------:R-:W4:Y:S04]  /*87730*/  LDL.LU R20, [R1+0x290] ;  /* 0x0002900001147983 */ /* 0x000f280000300800 */
[----:B------:R-:W4:Y:S04]  /*87740*/  LDL.LU R21, [R1+0x294] ;  /* 0x0002940001157983 */ /* 0x000f280000300800 */
[----:B0-----:R-:W4:Y:S04]  /*87750*/  LDL.LU R22, [R1+0x298] ;  /* 0x0002980001167983 */ /* 0x001f280000300800 */
[----:B------:R-:W4:Y:S04]  /*87760*/  LDL.LU R23, [R1+0x29c] ;  /* 0x00029c0001177983 */ /* 0x000f280000300800 */
[----:B------:R0:W-:Y:S04]  /*87770*/  STL.64 [R1+0x7f0], R24 ;  /* 0x0007f01801007387 */ /* 0x0001e80000100a00 */
[----:B------:R1:W-:Y:S01]  /*87780*/  STL.64 [R1+0x7f8], R26 ;  /* 0x0007f81a01007387 */ /* 0x0003e20000100a00 */
[----:B0-----:R-:W-:-:S03]  /*87790*/  IMAD.MOV.U32 R25, RZ, RZ, R6 ;  /* 0x000000ffff197224 */ /* 0x001fc600078e0006 */
[----:B-1----:R-:W2:Y:S04]  /*877a0*/  LDL.LU.64 R26, [R1+0x2ad0] ;  /* 0x002ad000011a7983 */ /* 0x002ea80000300a00 */
[----:B------:R-:W3:Y:S02]  /*877b0*/  LDL.LU.64 R6, [R1+0x2ac8] ;  /* 0x002ac80001067983 */ /* 0x000ee40000300a00 */
        /* <DEDUP_REMOVED lines=16> */
[----:B--2---:R-:W-:Y:S04]  /*878c0*/  STL.64 [R1+0x2a70], R26 ;  /* 0x002a701a01007387 */ /* 0x004fe80000100a00 */
[----:B------:R0:W-:Y:S04]  /*878d0*/  STL.64 [R1+0x2a68], R24 ;  /* 0x002a681801007387 */ /* 0x0001e80000100a00 */
[----:B0-----:R-:W2:Y:S04]  /*878e0*/  LDL.LU R24, [R1+0x270] ;  /* 0x0002700001187983 */ /* 0x001ea80000300800 */
[----:B------:R-:W2:Y:S04]  /*878f0*/  LDL.LU R25, [R1+0x274] ;  /* 0x0002740001197983 */ /* 0x000ea80000300800 */
[----:B------:R-:W2:Y:S04]  /*87900*/  LDL.LU R26, [R1+0x278] ;  /* 0x00027800011a7983 */ /* 0x000ea80000300800 */
[----:B------:R-:W2:Y:S01]  /*87910*/  LDL.LU R27, [R1+0x27c] ;  /* 0x00027c00011b7983 */ /* 0x000ea20000300800 */
[----:B---3--:R-:W-:Y:S01]  /*87920*/  HMMA.16816.F32 R16, R8, R14, R16 ;  /* 0x0000000e0810723c */ /* 0x008fe20000001810 */
[----:B------:R-:W-:-:S02]  /*87930*/  IMAD.MOV.U32 R5, RZ, RZ, R14 ;  /* 0x000000ffff057224 */ /* 0x000fc400078e000e */
[----:B------:R-:W-:-:S15]  /*87940*/  IMAD.MOV.U32 R4, RZ, RZ, R15 ;  /* 0x000000ffff047224 */ /* 0x000fde00078e000f */
[----:B------:R-:W-:Y:S01]  /*87950*/  NOP ;  /* 0x0000000000007918 */ /* 0x000fe20000000000 */
[----:B------:R-:W-:Y:S04]  /*87960*/  STL.64 [R1+0x770], R16 ;  /* 0x0007701001007387 */ /* 0x000fe80000100a00 */
[----:B------:R0:W-:Y:S04]  /*87970*/  STL.64 [R1+0x778], R18 ;  /* 0x0007781201007387 */ /* 0x0001e80000100a00 */
[----:B0-----:R-:W4:Y:S04]  /*87980*/  LDL.LU.64 R18, [R1+0x2aa0] ;  /* 0x002aa00001127983 */ /* 0x001f280000300a00 */
[----:B------:R-:W3:Y:S04]  /*87990*/  LDL.LU R12, [R1] ;  /* 0x00000000010c7983 */ /* 0x000ee80000300800 */
[----:B------:R-:W3:Y:S04]  /*879a0*/  LDL.LU R13, [R1+0x4] ;  /* 0x00000400010d7983 */ /* 0x000ee80000300800 */
[----:B------:R-:W2:Y:S04]  /*879b0*/  LDL.LU R14, [R1+0x8] ;  /* 0x00000800010e7983 */ /* 0x000ea80000300800 */
[----:B------:R-:W2:Y:S01]  /*879c0*/  LDL.LU R15, [R1+0xc] ;  /* 0x00000c00010f7983 */ /* 0x000ea20000300800 */
[----:B----4-:R-:W-:Y:S03]  /*879d0*/  HMMA.16816.F32 R20, R8, R18, R20 ;  /* 0x000000120814723c */ /* 0x010fe60000001814 */
[----:B--2---:R0:W-:Y:S04]  /*879e0*/  STL.64 [R1+0x2898], R14 ;  /* 0x0028980e01007387 */ /* 0x0041e80000100a00 */
[----:B---3--:R1:W-:Y:S04]  /*879f0*/  STL.64 [R1+0x2890], R12 ;  /* 0x0028900c01007387 */ /* 0x0083e80000100a00 */
[----:B0-----:R-:W2:Y:S04]  /*87a00*/  LDL.LU R14, [R1+0xf8] ;  /* 0x0000f800010e7983 */ /* 0x001ea80000300800 */
[----:B------:R-:W2:Y:S04]  /*87a10*/  LDL.LU R15, [R1+0xfc] ;  /* 0x0000fc00010f7983 */ /* 0x000ea80000300800 */
[----:B------:R-:W-:Y:S04]  /*87a20*/  STL.64 [R1+0x760], R20 ;  /* 0x0007601401007387 */ /* 0x000fe80000100a00 */
[----:B------:R0:W-:Y:S01]  /*87a30*/  STL.64 [R1+0x768], R22 ;  /* 0x0007681601007387 */ /* 0x0001e20000100a00 */
[----:B-1----:R-:W-:-:S02]  /*87a40*/  IMAD.MOV.U32 R13, RZ, RZ, R18 ;  /* 0x000000ffff0d7224 */ /* 0x002fc400078e0012 */
[----:B------:R-:W-:Y:S01]  /*87a50*/  IMAD.MOV.U32 R12, RZ, RZ, R19 ;  /* 0x000000ffff0c7224 */ /* 0x000fe200078e0013 */
[----:B0-----:R-:W3:Y:S04]  /*87a60*/  LDL.LU.64 R22, [R1+0x2a98] ;  /* 0x002a980001167983 */ /* 0x001ee80000300a00 */
        /* <DEDUP_REMOVED lines=9> */
[----:B------:R-:W4:Y:S02]  /*87b00*/  LDL.LU.64 R22, [R1+0x2a78] ;  /* 0x002a780001167983 */ /* 0x000f240000300a00 */
[----:B----4-:R-:W-:Y:S01]  /*87b10*/  HMMA.16816.F32 R24, R8, R22, R24 ;  /* 0x000000160818723c */ /* 0x010fe20000001818 */
[----:B------:R-:W-:Y:S01]  /*87b20*/  IMAD.MOV.U32 R29, RZ, RZ, R22 ;  /* 0x000000ffff1d7224 */ /* 0x000fe200078e0016 */
[----:B------:R-:W-:-:S15]  /*87b30*/  MOV R6, R23 ;  /* 0x0000001700067202 */ /* 0x000fde0000000f00 */
[----:B------:R-:W-:Y:S02]  /*87b40*/  NOP ;  /* 0x0000000000007918 */ /* 0x000fe40000000000 */
[----:B------:R-:W-:Y:S04]  /*87b50*/  STL.64 [R1+0x740], R24 ;  /* 0x0007401801007387 */ /* 0x000fe80000100a00 */
[----:B------:R0:W-:Y:S04]  /*87b60*/  STL.64 [R1+0x748], R26 ;  /* 0x0007481a01007387 */ /* 0x0001e80000100a00 */
[----:B0-----:R-:W4:Y:S04]  /*87b70*/  LDL.LU.64 R26, [R1+0x2a70] ;  /* 0x002a7000011a7983 */ /* 0x001f280000300a00 */
[----:B------:R-:W2:Y:S04]  /*87b80*/  LDL.LU.64 R24, [R1+0x2a68] ;  /* 0x002a680001187983 */ /* 0x000ea80000300a00 */
[----:B------:R-:W2:Y:S04]  /*87b90*/  LDL.LU.64 R22, [R1+0x2a60] ;  /* 0x002a600001167983 */ /* 0x000ea80000300a00 */
[----:B------:R-:W2:Y:S02]  /*87ba0*/  LDL.LU.64 R20, [R1+0x2a58] ;  /* 0x002a580001147983 */ /* 0x000ea40000300a00 */
[----:B--2---:R-:W-:-:S15]  /*87bb0*/  HMMA.16816.F32 R20, R8, R14, R20 ;  /* 0x0000000e0814723c */ /* 0x004fde0000001814 */
[----:B------:R-:W-:-:S04]  /*87bc0*/  NOP ;  /* 0x0000000000007918 */ /* 0x000fc80000000000 */
[----:B------:R-:W-:Y:S04]  /*87bd0*/  STL.64 [R1+0x730], R20 ;  /* 0x0007301401007387 */ /* 0x000fe80000100a00 */
[----:B------:R0:W-:Y:S04]  /*87be0*/  STL.64 [R1+0x738], R22 ;  /* 0x0007381601007387 */ /* 0x0001e80000100a00 */
[----:B0-----:R-:W3:Y:S04]  /*87bf0*/  LDL.LU.64 R22, [R1+0x2a50] ;  /* 0x002a500001167983 */ /* 0x001ee80000300a00 */
[----:B------:R-:W3:Y:S04]  /*87c00*/  LDL.LU.64 R20, [R1+0x2a48] ;  /* 0x002a480001147983 */ /* 0x000ee80000300a00 */
[----:B------:R0:W-:Y:S02]  /*87c10*/  STL.64 [R1+0x28a8], R14 ;  /* 0x0028a80e01007387 */ /* 0x0001e40000100a00 */
[----:B0-----:R-:W-:-:S02]  /*87c20*/  IMAD.MOV.U32 R14, RZ, RZ, R29 ;  /* 0x000000ffff0e7224 */ /* 0x001fc400078e001d */
[----:B------:R-:W-:Y:S01]  /*87c30*/  IMAD.MOV.U32 R15, RZ, RZ, R6 ;  /* 0x000000ffff0f7224 */ /* 0x000fe200078e0006 */
[----:B------:R-:W2:Y:S04]  /*87c40*/  LDL.LU R29, [R1+0x2a44] ;  /* 0x002a4400011d7983 */ /* 0x000ea80000300800 */
[----:B------:R-:W2:Y:S04]  /*87c50*/  LDL.LU R6, [R1+0x2a40] ;  /* 0x002a400001067983 */ /* 0x000ea80000300800 */
[----:B------:R0:W-:Y:S02]  /*87c60*/  STL.64 [R1+0x28c0], R14 ;  /* 0x0028c00e01007387 */ /* 0x0001e40000100a00 */
[----:B0-----:R-:W-:-:S02]  /*87c70*/  IMAD.MOV.U32 R14, RZ, RZ, R17 ;  /* 0x000000ffff0e7224 */ /* 0x001fc400078e0011 */
[----:B------:R-:W-:Y:S01]  /*87c80*/  IMAD.MOV.U32 R15, RZ, RZ, R16 ;  /* 0x000000ffff0f7224 */ /* 0x000fe200078e0010 */
[----:B---3--:R-:W-:-:S15]  /*87c90*/  HMMA.16816.F32 R20, R8, R18, R20 ;  /* 0x000000120814723c */ /* 0x008fde0000001814 */
[----:B------:R-:W-:-:S04]  /*87ca0*/  NOP ;  /* 0x0000000000007918 */ /* 0x000fc80000000000 */
[----:B------:R-:W-:Y:S04]  /*87cb0*/  STL.64 [R1+0x720], R20 ;  /* 0x0007201401007387 */ /* 0x000fe80000100a00 */
[----:B------:R0:W-:Y:S04]  /*87cc0*/  STL.64 [R1+0x728], R22 ;  /* 0x0007281601007387 */ /* 0x0001e80000100a00 */
[----:B0-----:R-:W3:Y:S04]  /*87cd0*/  LDL.LU.64 R22, [R1+0x2a38] ;  /* 0x002a380001167983 */ /* 0x001ee80000300a00 */
[----:B------:R-:W2:Y:S04]  /*87ce0*/  LDL.LU.64 R20, [R1+0x2a30] ;  /* 0x002a300001147983 */ /* 0x000ea80000300a00 */
        /* <DEDUP_REMOVED lines=26> */
[----:B0-----:R-:W-:Y:S01]  /*87e90*/  IMAD.MOV.U32 R14, RZ, RZ, R0 ;  /* 0x000000ffff0e7224 */ /* 0x001fe200078e0000 */
[----:B------:R-:W-:Y:S01]  /*87ea0*/  MOV R15, R3 ;  /* 0x00000003000f7202 */ /* 0x000fe20000000f00 */
[----:B------:R-:W2:Y:S04]  /*87eb0*/  LDL.LU R0, [R1+0x2a24] ;  /* 0x002a240001007983 */ /* 0x000ea80000300800 */
[----:B------:R-:W2:Y:S04]  /*87ec0*/  LDL.LU R3, [R1+0x2a20] ;  /* 0x002a200001037983 */ /* 0x000ea80000300800 */
[----:B------:R-:W-:Y:S04]  /*87ed0*/  STL.64 [R1+0x2930], R14 ;  /* 0x0029300e01007387 */ /* 0x000fe80000100a00 */
[----:B------:R-:W-:Y:S04]  /*87ee0*/  STL.64 [R1+0x28d0], R18 ;  /* 0x0028d01201007387 */ /* 0x000fe80000100a00 */
[----:B------:R0:W-:Y:S04]  /*87ef0*/  STL.64 [R1+0x28c8], R16 ;  /* 0x0028c81001007387 */ /* 0x0001e80000100a00 */
[----:B0-----:R-:W2:Y:S04]  /*87f00*/  LDL.LU R16, [R1+0x60] ;  /* 0x0000600001107983 */ /* 0x001ea80000300800 */
[----:B------:R-:W2:Y:S04]  /*87f10*/  LDL.LU R17, [R1+0x64] ;  /* 0x0000640001117983 */ /* 0x000ea80000300800 */
[----:B------:R-:W2:Y:S04]  /*87f20*/  LDL.LU R18, [R1+0x68] ;  /* 0x0000680001127983 */ /* 0x000ea80000300800 */
[----:B------:R-:W2:Y:S01]  /*87f30*/  LDL.LU R19, [R1+0x6c] ;  /* 0x00006c0001137983 */ /* 0x000ea20000300800 */
[----:B------:R-:W-:-:S03]  /*87f40*/  IMAD.MOV.U32 R14, RZ, RZ, R25 ;  /* 0x000000ffff0e7224 */ /* 0x000fc600078e0019 */
[----:B------:R-:W3:Y:S01]  /*87f50*/  LDL.LU R25, [R1+0x2a1c] ;  /* 0x002a1c0001197983 */ /* 0x000ee20000300800 */
[----:B------:R-:W-:-:S03]  /*87f60*/  IMAD.MOV.U32 R15, RZ, RZ, R2 ;  /* 0x000000ffff0f7224 */ /* 0x000fc600078e0002 */
[----:B------:R-:W3:Y:S04]  /*87f70*/  LDL.LU R2, [R1+0x2a18] ;  /* 0x002a180001027983 */ /* 0x000ee80000300800 */
[----:B------:R4:W-:Y:S02]  /*87f80*/  STL.64 [R1+0x2948], R14 ;  /* 0x0029480e01007387 */ /* 0x0009e40000100a00 */
[----:B----4-:R-:W-:Y:S02]  /*87f90*/  IMAD.MOV.U32 R14, RZ, RZ, R26 ;  /* 0x000000ffff0e7224 */ /* 0x010fe400078e001a */
[----:B------:R-:W-:Y:S01]  /*87fa0*/  IMAD.MOV.U32 R15, RZ, RZ, R27 ;  /* 0x000000ffff0f7224 */ /* 0x000fe200078e001b */
[----:B--2---:R-:W-:Y:S04]  /*87fb0*/  STL.64 [R1+0x28e8], R18 ;  /* 0x0028e81201007387 */ /* 0x004fe80000100a00 */
[----:B------:R0:W-:Y:S02]  /*87fc0*/  STL.64 [R1+0x28e0], R16 ;  /* 0x0028e01001007387 */ /* 0x0001e40000100a00 */
[----:B0-----:R-:W-:-:S02]  /*87fd0*/  IMAD.MOV.U32 R16, RZ, RZ, R3 ;  /* 0x000000ffff107224 */ /* 0x001fc400078e0003 */
[----:B------:R-:W-:Y:S01]  /*87fe0*/  IMAD.MOV.U32 R17, RZ, RZ, R0 ;  /* 0x000000ffff117224 */ /* 0x000fe200078e0000 */
[----:B------:R-:W2:Y:S04]  /*87ff0*/  LDL.LU R3, [R1+0x2a14] ;  /* 0x002a140001037983 */ /* 0x000ea80000300800 */
[----:B------:R-:W4:Y:S01]  /*88000*/  LDL.LU R0, [R1+0x2a10] ;  /* 0x002a100001007983 */ /* 0x000f220000300800 */
[----:B------:R-:W-:Y:S02]  /*88010*/  IMAD.MOV.U32 R18, RZ, RZ, R24 ;  /* 0x000000ffff127224 */ /* 0x000fe400078e0018 */
[----:B---3--:R-:W-:Y:S01]  /*88020*/  IMAD.MOV.U32 R19, RZ, RZ, R25 ;  /* 0x000000ffff137224 */ /* 0x008fe200078e0019 */
[----:B------:R-:W3:Y:S04]  /*88030*/  LDL.LU R24, [R1+0x2a0c] ;  /* 0x002a0c0001187983 */ /* 0x000ee80000300800 */
[----:B------:R-:W3:Y:S04]  /*88040*/  LDL.LU R25, [R1+0x2a08] ;  /* 0x002a080001197983 */ /* 0x000ee80000300800 */
[----:B------:R-:W3:Y:S04]  /*88050*/  LDL.LU R26, [R1+0x2a04] ;  /* 0x002a0400011a7983 */ /* 0x000ee80000300800 */
[----:B------:R-:W3:Y:S04]  /*88060*/  LDL.LU R27, [R1+0x2a00] ;  /* 0x002a0000011b7983 */ /* 0x000ee80000300800 */
[----:B------:R-:W-:Y:S04]  /*88070*/  STL.64 [R1+0x2960], R14 ;  /* 0x0029600e01007387 */ /* 0x000fe80000100a00 */
[----:B------:R-:W-:Y:S04]  /*88080*/  STL.64 [R1+0x2910], R18 ;  /* 0x0029101201007387 */ /* 0x000fe80000100a00 */
[----:B------:R0:W-:Y:S04]  /*88090*/  STL.64 [R1+0x2908], R16 ;  /* 0x0029081001007387 */ /* 0x0001e80000100a00 */
[----:B0-----:R-:W3:Y:S01]  /*880a0*/  LDL.LU R16, [R1+0x1b0] ;  /* 0x0001b00001107983 */ /* 0x001ee20000300800 */
[----:B------:R-:W-:-:S02]  /*880b0*/  IMAD.MOV.U32 R14, RZ, RZ, R29 ;  /* 0x000000ffff0e7224 */ /* 0x000fc400078e001d */
[----:B------:R-:W-:Y:S02]  /*880c0*/  IMAD.MOV.U32 R15, RZ, RZ, R28 ;  /* 0x000000ffff0f7224 */ /* 0x000fe400078e001c */
[----:B------:R-:W-:Y:S01]  /*880d0*/  IMAD.MOV.U32 R19, RZ, RZ, R2 ;  /* 0x000000ffff137224 */ /* 0x000fe200078e0002 */
[----:B--2---:R-:W-:Y:S01]  /*880e0*/  MOV R18, R3 ;  /* 0x0000000300127202 */ /* 0x004fe20000000f00 */
[----:B----4-:R-:W-:Y:S02]  /*880f0*/  IMAD.MOV.U32 R17, RZ, RZ, R0 ;  /* 0x000000ffff117224 */ /* 0x010fe400078e0000 */
[----:B------:R-:W2:Y:S04]  /*88100*/  LDL.LU R0, [R1+0x29fc] ;  /* 0x0029fc0001007983 */ /* 0x000ea80000300800 */
[----:B------:R-:W4:Y:S04]  /*88110*/  LDL.LU R3, [R1+0x29f8] ;  /* 0x0029f80001037983 */ /* 0x000f280000300800 */
[----:B------:R-:W4:Y:S04]  /*88120*/  LDL.LU R2, [R1+0x29f4] ;  /* 0x0029f40001027983 */ /* 0x000f280000300800 */
[----:B------:R0:W-:Y:S04]  /*88130*/  STL.64 [R1+0x2978], R14 ;  /* 0x0029780e01007387 */ /* 0x0001e80000100a00 */
[----:B------:R3:W-:Y:S01]  /*88140*/  STL.64 [R1+0x2928], R18 ;  /* 0x0029281201007387 */ /* 0x0007e20000100a00 */
[----:B0-----:R-:W-:-:S02]  /*88150*/  IMAD.MOV.U32 R14, RZ, RZ, R23 ;  /* 0x000000ffff0e7224 */ /* 0x001fc400078e0017 */
[----:B------:R-:W-:Y:S02]  /*88160*/  IMAD.MOV.U32 R15, RZ, RZ, R22 ;  /* 0x000000ffff0f7224 */ /* 0x000fe400078e0016 */
[----:B---3--:R-:W-:Y:S01]  /*88170*/  IMAD.MOV.U32 R19, RZ, RZ, R24 ;  /* 0x000000ffff137224 */ /* 0x008fe200078e0018 */
[----:B------:R0:W-:Y:S04]  /*88180*/  STL.64 [R1+0x2920], R16 ;  /* 0x0029201001007387 */ /* 0x0001e80000100a00 */
[----:B------:R1:W-:Y:S01]  /*88190*/  STL.64 [R1+0x2990], R14 ;  /* 0x0029900e01007387 */ /* 0x0003e20000100a00 */
[----:B------:R-:W-:-:S03]  /*881a0*/  IMAD.MOV.U32 R18, RZ, RZ, R25 ;  /* 0x000000ffff127224 */ /* 0x000fc600078e0019 */
[----:B------:R-:W3:Y:S04]  /*881b0*/  LDL.LU R24, [R1+0x230] ;  /* 0x0002300001187983 */ /* 0x000ee80000300800 */
[----:B------:R-:W3:Y:S01]  /*881c0*/  LDL.LU R25, [R1+0x234] ;  /* 0x0002340001197983 */ /* 0x000ee20000300800 */
[----:B0-----:R-:W-:Y:S02]  /*881d0*/  IMAD.MOV.U32 R17, RZ, RZ, R26 ;  /* 0x000000ffff117224 */ /* 0x001fe400078e001a */
[----:B------:R-:W-:Y:S01]  /*881e0*/  IMAD.MOV.U32 R16, RZ, RZ, R27 ;  /* 0x000000ffff107224 */ /* 0x000fe200078e001b */
[----:B------:R-:W3:Y:S01]  /*881f0*/  LDL.LU R26, [R1+0x238] ;  /* 0x00023800011a7983 */ /* 0x000ee20000300800 */
[----:B-1----:R-:W-:Y:S01]  /*88200*/  MOV R14, R21 ;  /* 0x00000015000e7202 */ /* 0x002fe20000000f00 */
[----:B------:R-:W-:-:S02]  /*88210*/  IMAD.MOV.U32 R15, RZ, RZ, R20 ;  /* 0x000000ffff0f7224 */ /* 0x000fc400078e0014 */
[----:B------:R-:W3:Y:S04]  /*88220*/  LDL.LU R27, [R1+0x23c] ;  /* 0x00023c00011b7983 */ /* 0x000ee80000300800 */
[----:B------:R-:W3:Y:S04]  /*88230*/  LDL.LU R20, [R1+0x240] ;  /* 0x0002400001147983 */ /* 0x000ee80000300800 */
[----:B------:R-:W3:Y:S04]  /*88240*/  LDL.LU R21, [R1+0x244] ;  /* 0x0002440001157983 */ /* 0x000ee80000300800 */
[----:B------:R-:W3:Y:S04]  /*88250*/  LDL.LU R22, [R1+0x248] ;  /* 0x0002480001167983 */ /* 0x000ee80000300800 */
[----:B------:R-:W3:Y:S04]  /*88260*/  LDL.LU R23, [R1+0x24c] ;  /* 0x00024c0001177983 */ /* 0x000ee80000300800 */
[----:B------:R0:W-:Y:S04]  /*88270*/  STL.64 [R1+0x29b8], R14 ;  /* 0x0029b80e01007387 */ /* 0x0001e80000100a00 */
[----:B0-----:R-:W3:Y:S04]  /*88280*/  LDL.LU.64 R14, [R1+0xb8] ;  /* 0x0000b800010e7983 */ /* 0x001ee80000300a00 */
[----:B------:R-:W-:Y:S04]  /*88290*/  STL.64 [R1+0x2940], R18 ;  /* 0x0029401201007387 */ /* 0x000fe80000100a00 */
[----:B------:R0:W-:Y:S04]  /*882a0*/  STL.64 [R1+0x2938], R16 ;  /* 0x0029381001007387 */ /* 0x0001e80000100a00 */
[----:B0-----:R-:W3:Y:S01]  /*882b0*/  LDL.LU R16, [R1+0x1d0] ;  /* 0x0001d00001107983 */ /* 0x001ee20000300800 */
[----:B--2---:R-:W-:-:S02]  /*882c0*/  IMAD.MOV.U32 R19, RZ, RZ, R0 ;  /* 0x000000ffff137224 */ /* 0x004fc400078e0000 */
[----:B----4-:R-:W-:Y:S02]  /*882d0*/  IMAD.MOV.U32 R18, RZ, RZ, R3 ;  /* 0x000000ffff127224 */ /* 0x010fe400078e0003 */
[----:B------:R-:W-:Y:S02]  /*882e0*/  IMAD.MOV.U32 R17, RZ, RZ, R2 ;  /* 0x000000ffff117224 */ /* 0x000fe400078e0002 */
[----:B------:R-:W2:Y:S04]  /*882f0*/  LDL.LU R2, [R1+0x29f0] ;  /* 0x0029f00001027983 */ /* 0x000ea80000300800 */
[----:B------:R-:W4:Y:S04]  /*88300*/  LDL.LU R3, [R1+0x29ec] ;  /* 0x0029ec0001037983 */ /* 0x000f280000300800 */
[----:B------:R-:W2:Y:S04]  /*88310*/  LDL.LU R0, [R1+0x29e8] ;  /* 0x0029e80001007983 */ /* 0x000ea80000300800 */
[----:B------:R-:W-:Y:S04]  /*88320*/  STL.64 [R1+0x2958], R18 ;  /* 0x0029581201007387 */ /* 0x000fe80000100a00 */
[----:B---3--:R0:W-:Y:S04]  /*88330*/  STL.64 [R1+0x2950], R16 ;  /* 0x0029501001007387 */ /* 0x0081e80000100a00 */
[----:B0-----:R-:W3:Y:S04]  /*88340*/  LDL.LU R16, [R1+0x1e0] ;  /* 0x0001e00001107983 */ /* 0x001ee80000300800 */
[----:B------:R-:W3:Y:S04]  /*88350*/  LDL.LU R17, [R1+0x1e4] ;  /* 0x0001e40001117983 */ /* 0x000ee80000300800 */
[----:B------:R-:W2:Y:S04]  /*88360*/  LDL.LU R18, [R1+0x1e8] ;  /* 0x0001e80001127983 */ /* 0x000ea80000300800 */
[----:B------:R-:W2:Y:S04]  /*88370*/  LDL.LU R19, [R1+0x1ec] ;  /* 0x0001ec0001137983 */ /* 0x000ea80000300800 */
[----:B--2---:R-:W-:Y:S04]  /*88380*/  STL.64 [R1+0x2970], R18 ;  /* 0x0029701201007387 */ /* 0x004fe80000100a00 */
[----:B---3--:R0:W-:Y:S04]  /*88390*/  STL.64 [R1+0x2968], R16 ;  /* 0x0029681001007387 */ /* 0x0081e80000100a00 */
[----:B0-----:R-:W2:Y:S01]  /*883a0*/  LDL.LU R16, [R1+0x1f0] ;  /* 0x0001f00001107983 */ /* 0x001ea20000300800 */
[----:B----4-:R-:W-:-:S02]  /*883b0*/  IMAD.MOV.U32 R18, RZ, RZ, R3 ;  /* 0x000000ffff127224 */ /* 0x010fc400078e0003 */
[----:B------:R-:W-:Y:S02]  /*883c0*/  IMAD.MOV.U32 R19, RZ, RZ, R2 ;  /* 0x000000ffff137224 */ /* 0x000fe400078e0002 */
[----:B------:R-:W-:Y:S02]  /*883d0*/  IMAD.MOV.U32 R17, RZ, RZ, R0 ;  /* 0x000000ffff117224 */ /* 0x000fe400078e0000 */
[----:B------:R-:W3:Y:S04]  /*883e0*/  LDL.LU R0, [R1+0x29e4] ;  /* 0x0029e40001007983 */ /* 0x000ee80000300800 */
[----:B------:R-:W4:Y:S04]  /*883f0*/  LDL.LU R3, [R1+0x29e0] ;  /* 0x0029e00001037983 */ /* 0x000f280000300800 */
[----:B------:R-:W3:Y:S04]  /*88400*/  LDL.LU R2, [R1+0x29dc] ;  /* 0x0029dc0001027983 */ /* 0x000ee80000300800 */
[----:B------:R-:W-:Y:S01]  /*88410*/  STL.64 [R1+0x2988], R18 ;  /* 0x0029881201007387 */ /* 0x000fe20000100a00 */
[----:B------:R-:W-:Y:S03]  /*88420*/  HMMA.16816.F32 R20, R8, R6, R20 ;  /* 0x000000060814723c */ /* 0x000fe60000001814 */
[----:B--2---:R0:W-:Y:S04]  /*88430*/  STL.64 [R1+0x2980], R16 ;  /* 0x0029801001007387 */ /* 0x0041e80000100a00 */
[----:B0-----:R-:W2:Y:S04]  /*88440*/  LDL.LU R16, [R1+0x200] ;  /* 0x0002000001107983 */ /* 0x001ea80000300800 */
[----:B------:R-:W2:Y:S04]  /*88450*/  LDL.LU R17, [R1+0x204] ;  /* 0x0002040001117983 */ /* 0x000ea80000300800 */
[----:B------:R-:W2:Y:S04]  /*88460*/  LDL.LU R18, [R1+0x208] ;  /* 0x0002080001127983 */ /* 0x000ea80000300800 */
[----:B------:R-:W2:Y:S04]  /*88470*/  LDL.LU R19, [R1+0x20c] ;  /* 0x00020c0001137983 */ /* 0x000ea80000300800 */
[----:B--2---:R-:W-:Y:S04]  /*88480*/  STL.64 [R1+0x29a0], R18 ;  /* 0x0029a01201007387 */ /* 0x004fe80000100a00 */
[----:B------:R0:W-:Y:S04]  /*88490*/  STL.64 [R1+0x2998], R16 ;  /* 0x0029981001007387 */ /* 0x0001e80000100a00 */
[----:B0-----:R-:W2:Y:S01]  /*884a0*/  LDL.LU R16, [R1+0x210] ;  /* 0x0002100001107983 */ /* 0x001ea20000300800 */
[----:B---3--:R-:W-:-:S03]  /*884b0*/  IMAD.MOV.U32 R17, RZ, RZ, R2 ;  /* 0x000000ffff117224 */ /* 0x008fc600078e0002 */
[----:B------:R-:W3:Y:S04]  /*884c0*/  LDL.LU R2, [R1+0x29d8] ;  /* 0x0029d80001027983 */ /* 0x000ee80000300800 */
        /* <DEDUP_REMOVED lines=8> */
[----:B------:R-:W2:Y:S01]  /*88550*/  LDL.LU.64 R24, [R1+0x29c0] ;  /* 0x0029c00001187983 */ /* 0x000ea20000300a00 */
[----:B----4-:R-:W-:Y:S01]  /*88560*/  IMAD.MOV.U32 R18, RZ, RZ, R3 ;  /* 0x000000ffff127224 */ /* 0x010fe200078e0003 */
[----:B------:R-:W-:Y:S01]  /*88570*/  MOV R19, R0 ;  /* 0x0000000000137202 */ /* 0x000fe20000000f00 */
[----:B------:R-:W-:-:S02]  /*88580*/  IMAD.MOV.U32 R3, RZ, RZ, R14 ;  /* 0x000000ffff037224 */ /* 0x000fc400078e000e */
[----:B------:R-:W-:Y:S01]  /*88590*/  IMAD.MOV.U32 R0, RZ, RZ, R15 ;  /* 0x000000ffff007224 */ /* 0x000fe200078e000f */
[----:B--2---:R-:W-:Y:S01]  /*885a0*/  HMMA.16816.F32 R24, R8, R14, R24 ;  /* 0x0000000e0818723c */ /* 0x004fe20000001818 */
[----:B------:R-:W2:-:S15]  /*885b0*/  LDL.LU.64 R14, [R1+0x29b8] ;  /* 0x0029b800010e7983 */ /* 0x000e9e0000300a00 */
[----:B------:R-:W-:-:S03]  /*885c0*/  NOP ;  /* 0x0000000000007918 */ /* 0x000fc60000000000 */
[----:B------:R-:W-:Y:S01]  /*885d0*/  STL.64 [R1+0x6f0], R24 ;  /* 0x0006f01801007387 */ /* 0x000fe20000100a00 */
[----:B------:R-:W-:-:S03]  /*885e0*/  IMAD.MOV.U32 R9, RZ, RZ, R26 ;  /* 0x000000ffff097224 */ /* 0x000fc600078e001a */
[----:B------:R0:W-:Y:S01]  /*885f0*/  STL.64 [R1+0x6f8], R26 ;  /* 0x0006f81a01007387 */ /* 0x0001e20000100a00 */
[----:B------:R-:W-:-:S03]  /*88600*/  IMAD.MOV.U32 R8, RZ, RZ, R24 ;  /* 0x000000ffff087224 */ /* 0x000fc600078e0018 */
[----:B0-----:R-:W2:Y:S04]  /*88610*/  LDL.LU.64 R26, [R1+0x29b0] ;  /* 0x0029b000011a7983 */ /* 0x001ea80000300a00 */
        /* <DEDUP_REMOVED lines=52> */
[----:B------:R1:W-:Y:S01]  /*88960*/  STL.64 [R1+0x908], R10 ;  /* 0x0009080a01007387 */ /* 0x0003e20000100a00 */
[----:B0-----:R-:W0:Y:S03]  /*88970*/  LDC R9, c[0x0][0x3a8] ;  /* 0x0000ea00ff097b82 */ /* 0x001e260000000800 */
[----:B-1----:R-:W4:Y:S01]  /*88980*/  LDL.LU.64 R10, [R1+0xdd8] ;  /* 0x000dd800010a7983 */ /* 0x002f220000300a00 */
[----:B--2---:R-:W-:Y:S03]  /*88990*/  HMMA.16816.F32 R12, R24, R14, R16 ;  /* 0x0000000e180c723c */ /* 0x004fe60000001810 */
[----:B------:R-:W2:Y:S04]  /*889a0*/  LDL.LU.64 R18, [R1+0x28e8] ;  /* 0x0028e80001127983 */ /* 0x000ea80000300a00 */
[----:B------:R-:W2:-:S12]  /*889b0*/  LDL.LU.64 R16, [R1+0x28e0] ;  /* 0x0028e00001107983 */ /* 0x000e980000300a00 */
[----:B------:R-:W-:Y:S04]  /*889c0*/  STL.64 [R1+0x8e0], R12 ;  /* 0x0008e00c01007387 */ /* 0x000fe80000100a00 */
[----:B------:R1:W-:Y:S04]  /*889d0*/  STL.64 [R1+0x8e8], R14 ;  /* 0x0008e80e01007387 */ /* 0x0003e80000100a00 */
[----:B-1----:R-:W2:Y:S02]  /*889e0*/  LDL.LU.64 R14, [R1+0x28d8] ;  /* 0x0028d800010e7983 */ /* 0x002ea40000300a00 */
[----:B--2---:R-:W-:Y:S02]  /*889f0*/  HMMA.16816.F32 R12, R24, R14, R16 ;  /* 0x0000000e180c723c */ /* 0x004fe40000001810 */
[----:B------:R-:W2:Y:S04]  /*88a00*/  LDL.LU.64 R18, [R1+0x28d0] ;  /* 0x0028d00001127983 */ /* 0x000ea80000300a00 */
[----:B------:R-:W2:-:S13]  /*88a10*/  LDL.LU.64 R16, [R1+0x28c8] ;  /* 0x0028c80001107983 */ /* 0x000e9a0000300a00 */
        /* <DEDUP_REMOVED lines=10> */
[----:B------:R-:W2:-:S15]  /*88ac0*/  LDL.LU.64 R18, [R1+0x28a0] ;  /* 0x0028a00001127983 */ /* 0x000e9e0000300a00 */
[----:B------:R-:W-:Y:S02]  /*88ad0*/  NOP ;  /* 0x0000000000007918 */ /* 0x000fe40000000000 */
[----:B------:R-:W-:Y:S04]  /*88ae0*/  STL.64 [R1+0x880], R12 ;  /* 0x0008800c01007387 */ /* 0x000fe80000100a00 */
[----:B------:R1:W-:Y:S04]  /*88af0*/  STL.64 [R1+0x888], R14 ;  /* 0x0008880e01007387 */ /* 0x0003e80000100a00 */
[----:B-1----:R-:W2:Y:S04]  /*88b00*/  LDL.LU.64 R14, [R1+0x2898] ;  /* 0x00289800010e7983 */ /* 0x002ea80000300a00 */
[----:B------:R-:W2:Y:S02]  /*88b10*/  LDL.LU.64 R12, [R1+0x2890] ;  /* 0x00289000010c7983 */ /* 0x000ea40000300a00 */
[----:B--2---:R-:W-:Y:S02]  /*88b20*/  HMMA.16816.F32 R16, R24, R18, R12 ;  /* 0x000000121810723c */ /* 0x004fe4000000180c */
[----:B------:R-:W2:Y:S04]  /*88b30*/  LDL.LU.64 R14, [R1+0x2888] ;  /* 0x00288800010e7983 */ /* 0x000ea80000300a00 */
[----:B------:R-:W2:-:S13]  /*88b40*/  LDL.LU.64 R12, [R1+0x2880] ;  /* 0x00288000010c7983 */ /* 0x000e9a0000300a00 */
[----:B------:R1:W-:Y:S04]  /*88b50*/  STL.64 [R1+0x890], R16 ;  /* 0x0008901001007387 */ /* 0x0003e80000100a00 */
[----:B------:R-:W-:Y:S04]  /*88b60*/  STL.64 [R1+0x898], R18 ;  /* 0x0008981201007387 */ /* 0x000fe80000100a00 */
[----:B-1----:R-:W3:Y:S01]  /*88b70*/  LDL.LU R17, [R1+0x22ac] ;  /* 0x0022ac0001117983 */ /* 0x002ee20000300800 */
[----:B--2---:R-:W-:Y:S03]  /*88b80*/  HMMA.16816.F32 R12, R24, R6, R12 ;  /* 0x00000006180c723c */ /* 0x004fe6000000180c */
[----:B------:R-:W2:Y:S04]  /*88b90*/  LDL.LU.64 R6, [R1+0x2878] ;  /* 0x0028780001067983 */ /* 0x000ea80000300a00 */
[----:B------:R-:W2:-:S12]  /*88ba0*/  LDL.LU.64 R4, [R1+0x2870] ;  /* 0x0028700001047983 */ /* 0x000e980000300a00 */
[----:B------:R1:W-:Y:S04]  /*88bb0*/  STL.64 [R1+0x8a0], R12 ;  /* 0x0008a00c01007387 */ /* 0x0003e80000100a00 */
[----:B------:R-:W-:Y:S04]  /*88bc0*/  STL.64 [R1+0x8a8], R14 ;  /* 0x0008a80e01007387 */ /* 0x000fe80000100a00 */
[----:B-1----:R-:W3:Y:S04]  /*88bd0*/  LDL.LU R12, [R1+0x229c] ;  /* 0x00229c00010c7983 */ /* 0x002ee80000300800 */
[----:B------:R-:W3:Y:S01]  /*88be0*/  LDL.LU R28, [R1+0x2294] ;  /* 0x00229400011c7983 */ /* 0x000ee20000300800 */
[----:B--2---:R-:W-:Y:S03]  /*88bf0*/  HMMA.16816.F32 R4, R24, R22, R4 ;  /* 0x000000161804723c */ /* 0x004fe60000001804 */
[----:B------:R-:W2:Y:S04]  /*88c00*/  LDL.LU.64 R22, [R1+0x2868] ;  /* 0x0028680001167983 */ /* 0x000ea80000300a00 */
[----:B------:R-:W2:-:S12]  /*88c10*/  LDL.LU.64 R20, [R1+0x2860] ;  /* 0x0028600001147983 */ /* 0x000e980000300a00 */
[----:B------:R-:W-:Y:S04]  /*88c20*/  STL.64 [R1+0x8c0], R4 ;  /* 0x0008c00401007387 */ /* 0x000fe80000100a00 */
[----:B------:R1:W-:Y:S04]  /*88c30*/  STL.64 [R1+0x8c8], R6 ;  /* 0x0008c80601007387 */ /* 0x0003e80000100a00 */
[----:B-1----:R-:W2:Y:S04]  /*88c40*/  LDL.LU.64 R6, [R1+0xde0] ;  /* 0x000de00001067983 */ /* 0x002ea80000300a00 */
[----:B------:R-:W3:Y:S04]  /*88c50*/  LDL.LU R13, [R1+0x228c] ;  /* 0x00228c00010d7983 */ /* 0x000ee80000300800 */
[----:B------:R-:W2:Y:S04]  /*88c60*/  LDL.LU R14, [R1+0x2284] ;  /* 0x00228400010e7983 */ /* 0x000ea80000300800 */
[----:B------:R-:W2:Y:S01]  /*88c70*/  LDL.LU R15, [R1+0x22a8] ;  /* 0x0022a800010f7983 */ /* 0x000ea20000300800 */
[----:B0-----:R-:W-:-:S04]  /*88c80*/  IMAD.SHL.U32 R9, R9, 0x80, RZ ;  /* 0x0000008009097824 */ /* 0x001fc800078e00ff */
[----:B------:R-:W-:-:S05]  /*88c90*/  IMAD.SHL.U32 R9, R9, 0x2, RZ ;  /* 0x0000000209097824 */ /* 0x000fca00078e00ff */
[-C--:B----4-:R-:W-:Y:S01]  /*88ca0*/  IADD3 R5, P1, PT, R10, R9.reuse, RZ ;  /* 0x000000090a057210 */ /* 0x090fe20007f3e0ff */
[----:B--2---:R0:W-:Y:S04]  /*88cb0*/  STL.64 [R1+0x2858], R14 ;  /* 0x0028580e01007387 */ /* 0x0041e80000100a00 */
[----:B---3--:R-:W-:Y:S04]  /*88cc0*/  STL.64 [R1+0x2850], R12 ;  /* 0x0028500c01007387 */ /* 0x008fe80000100a00 */
[----:B------:R-:W2:Y:S04]  /*88cd0*/  LDL.LU R8, [R1+0x227c] ;  /* 0x00227c0001087983 */ /* 0x000ea80000300800 */
[----:B------:R-:W3:Y:S04]  /*88ce0*/  LDL.LU R29, [R1+0x22a0] ;  /* 0x0022a000011d7983 */ /* 0x000ee80000300800 */
[----:B------:R-:W4:Y:S01]  /*88cf0*/  LDL.LU R19, [R1+0x2274] ;  /* 0x0022740001137983 */ /* 0x000f220000300800 */
[----:B------:R-:W-:-:S03]  /*88d00*/  IADD3 R4, P0, PT, R6, R9, RZ ;  /* 0x0000000906047210 */ /* 0x000fc60007f1e0ff */
[----:B------:R-:W2:Y:S01]  /*88d10*/  LDL.LU R18, [R1+0x2298] ;  /* 0x0022980001127983 */ /* 0x000ea20000300800 */
[----:B0-----:R-:W-:Y:S01]  /*88d20*/  MOV R15, R0 ;  /* 0x00000000000f7202 */ /* 0x001fe20000000f00 */
[----:B------:R-:W-:Y:S02]  /*88d30*/  IMAD.MOV.U32 R14, RZ, RZ, R3 ;  /* 0x000000ffff0e7224 */ /* 0x000fe400078e0003 */
[----:B------:R-:W2:Y:S04]  /*88d40*/  LDL.LU R0, [R1+0x226c] ;  /* 0x00226c0001007983 */ /* 0x000ea80000300800 */
[----:B------:R-:W2:Y:S04]  /*88d50*/  LDL.LU R16, [R1+0x2290] ;  /* 0x0022900001107983 */ /* 0x000ea80000300800 */
[----:B------:R-:W2:Y:S04]  /*88d60*/  LDL.LU R3, [R1+0x2264] ;  /* 0x0022640001037983 */ /* 0x000ea80000300800 */
[----:B------:R0:W-:Y:S04]  /*88d70*/  STL [R1+0x2624], R4 ;  /* 0x0026240401007387 */ /* 0x0001e80000100800 */
[----:B0-----:R-:W2:Y:S04]  /*88d80*/  LDL.LU R4, [R1+0x22a4] ;  /* 0x0022a40001047983 */ /* 0x001ea80000300800 */
[----:B------:R0:W-:Y:S04]  /*88d90*/  STL [R1+0x2628], R5 ;  /* 0x0026280501007387 */ /* 0x0001e80000100800 */
[----:B0-----:R-:W2:Y:S01]  /*88da0*/  LDL.LU R5, [R1+0xdec] ;  /* 0x000dec0001057983 */ /* 0x001ea20000300800 */
[----:B------:R-:W-:-:S02]  /*88db0*/  IMAD.X R6, R7, 0x1, R2, P0 ;  /* 0x0000000107067824 */ /* 0x000fc400000e0602 */
[----:B------:R-:W-:Y:S01]  /*88dc0*/  IMAD.X R7, R11, 0x1, R2, P1 ;  /* 0x000000010b077824 */ /* 0x000fe200008e0602 */
[----:B------:R-:W-:Y:S02]  /*88dd0*/  HMMA.16816.F32 R20, R24, R14, R20 ;  /* 0x0000000e1814723c */ /* 0x000fe40000001814 */
[----:B------:R-:W-:Y:S01]  /*88de0*/  STL [R1+0x262c], R6 ;  /* 0x00262c0601007387 */ /* 0x000fe20000100800 */
[----:B--2---:R-:W-:-:S05]  /*88df0*/  VIADD R5, R5, 0x1 ;  /* 0x0000000105057836 */ /* 0x004fca0000000000 */
[----:B------:R-:W-:Y:S04]  /*88e00*/  STL [R1+0xdec], R5 ;  /* 0x000dec0501007387 */ /* 0x000fe80000100800 */
[----:B------:R-:W-:Y:S04]  /*88e10*/  STL [R1+0x2630], R7 ;  /* 0x0026300701007387 */ /* 0x000fe80000100800 */
[----:B------:R-:W2:Y:S04]  /*88e20*/  LDL.LU.64 R14, [R1+0x2858] ;  /* 0x00285800010e7983 */ /* 0x000ea80000300a00 */
[----:B------:R-:W2:Y:S01]  /*88e30*/  LDL.LU.64 R12, [R1+0x2850] ;  /* 0x00285000010c7983 */ /* 0x000ea20000300a00 */
[----:B------:R-:W-:-:S02]  /*88e40*/  IMAD.MOV.U32 R10, RZ, RZ, R20 ;  /* 0x000000ffff0a7224 */ /* 0x000fc400078e0014 */
[----:B------:R-:W-:Y:S01]  /*88e50*/  IMAD.MOV.U32 R11, RZ, RZ, R22 ;  /* 0x000000ffff0b7224 */ /* 0x000fe200078e0016 */
[-C--:B------:R-:W-:Y:S01]  /*88e60*/  IADD3 R17, P5, PT, R17, R9.reuse, RZ ;  /* 0x0000000911117210 */ /* 0x080fe20007fbe0ff */
[----:B------:R-:W-:Y:S04]  /*88e70*/  STL.64 [R1+0x8b0], R20 ;  /* 0x0008b01401007387 */ /* 0x000fe80000100a00 */
[----:B------:R-:W-:Y:S04]  /*88e80*/  STL.64 [R1+0x8b8], R22 ;  /* 0x0008b81601007387 */ /* 0x000fe80000100a00 */
[----:B------:R-:W-:Y:S04]  /*88e90*/  STL [R1+0x2638], R10 ;  /* 0x0026380a01007387 */ /* 0x000fe80000100800 */
[----:B------:R-:W-:Y:S04]  /*88ea0*/  STL [R1+0x2634], R11 ;  /* 0x0026340b01007387 */ /* 0x000fe80000100800 */
[----:B------:R0:W-:Y:S01]  /*88eb0*/  STL [R1+0x22ac], R17 ;  /* 0x0022ac1101007387 */ /* 0x0001e20000100800 */
[----:B------:R-:W-:-:S02]  /*88ec0*/  IADD3 R28, P2, PT, R28, R9, RZ ;  /* 0x000000091c1c7210 */ /* 0x000fc40007f5e0ff */
[-C--:B------:R-:W-:Y:S01]  /*88ed0*/  IADD3 R4, P6, PT, R4, R9.reuse, RZ ;  /* 0x0000000904047210 */ /* 0x080fe20007fde0ff */
[----:B0-----:R-:W2:Y:S04]  /*88ee0*/  LDL.LU R17, [R1+0x2288] ;  /* 0x0022880001117983 */ /* 0x001ea80000300800 */
[----:B------:R0:W-:Y:S04]  /*88ef0*/  STL [R1+0x2294], R28 ;  /* 0x0022941c01007387 */ /* 0x0001e80000100800 */
[----:B------:R-:W-:Y:S01]  /*88f00*/  STL [R1+0x22a4], R4 ;  /* 0x0022a40401007387 */ /* 0x000fe20000100800 */
[----:B---3--:R-:W-:Y:S01]  /*88f10*/  IMAD.X R29, R29, 0x1, R2, P6 ;  /* 0x000000011d1d7824 */ /* 0x008fe200030e0602 */
[----:B----4-:R-:W-:-:S02]  /*88f20*/  IADD3 R19, P6, PT, R19, R9, RZ ;  /* 0x0000000913137210 */ /* 0x010fc40007fde0ff */
[----:B0-----:R-:W3:Y:S01]  /*88f30*/  LDL.LU R28, [R1+0x225c] ;  /* 0x00225c00011c7983 */ /* 0x001ee20000300800 */
[--C-:B------:R-:W-:Y:S01]  /*88f40*/  IMAD.X R16, R16, 0x1, R2.reuse, P2 ;  /* 0x0000000110107824 */ /* 0x100fe200010e0602 */
[-C--:B------:R-:W-:Y:S02]  /*88f50*/  IADD3 R3, P2, PT, R3, R9.reuse, RZ ;  /* 0x0000000903037210 */ /* 0x080fe40007f5e0ff */
[-C--:B--2---:R-:W-:Y:S02]  /*88f60*/  IADD3 R12, P1, PT, R12, R9.reuse, RZ ;  /* 0x000000090c0c7210 */ /* 0x084fe40007f3e0ff */
[-C--:B------:R-:W-:Y:S02]  /*88f70*/  IADD3 R13, P3, PT, R13, R9.reuse, RZ ;  /* 0x000000090d0d7210 */ /* 0x080fe40007f7e0ff */
[-C--:B------:R-:W-:Y:S01]  /*88f80*/  IADD3 R14, P4, PT, R14, R9.reuse, RZ ;  /* 0x000000090e0e7210 */ /* 0x080fe20007f9e0ff */
[--C-:B------:R-:W-:Y:S01]  /*88f90*/  IMAD.X R15, R15, 0x1, R2.reuse, P5 ;  /* 0x000000010f0f7824 */ /* 0x100fe200028e0602 */
[----:B------:R-:W-:Y:S01]  /*88fa0*/  IADD3 R8, P5, PT, R8, R9, RZ ;  /* 0x0000000908087210 */ /* 0x000fe20007fbe0ff */
[----:B------:R-:W-:Y:S04]  /*88fb0*/  STL [R1+0x229c], R12 ;  /* 0x00229c0c01007387 */ /* 0x000fe80000100800 */
[----:B------:R-:W-:Y:S04]  /*88fc0*/  STL [R1+0x228c], R13 ;  /* 0x00228c0d01007387 */ /* 0x000fe80000100800 */
[----:B------:R-:W-:Y:S04]  /*88fd0*/  STL [R1+0x2284], R14 ;  /* 0x0022840e01007387 */ /* 0x000fe80000100800 */
[----:B------:R-:W-:Y:S01]  /*88fe0*/  STL [R1+0x22a8], R15 ;  /* 0x0022a80f01007387 */ /* 0x000fe20000100800 */
[----:B------:R-:W-:-:S03]  /*88ff0*/  IMAD.X R18, R18, 0x1, R2, P1 ;  /* 0x0000000112127824 */ /* 0x000fc600008e0602 */
[----:B------:R-:W-:Y:S04]  /*89000*/  STL [R1+0x227c], R8 ;  /* 0x00227c0801007387 */ /* 0x000fe80000100800 */
[----:B------:R-:W-:Y:S01]  /*89010*/  STL [R1+0x22a0], R29 ;  /* 0x0022a01d01007387 */ /* 0x000fe20000100800 */
[----:B------:R-:W-:-:S03]  /*89020*/  IADD3 R0, P1, PT, R0, R9, RZ ;  /* 0x0000000900007210 */ /* 0x000fc60007f3e0ff */
[----:B------:R-:W2:Y:S04]  /*89030*/  LDL.LU R11, [R1+0x2280] ;  /* 0x00228000010b7983 */ /* 0x000ea80000300800 */
[----:B------:R-:W-:Y:S04]  /*89040*/  STL [R1+0x2274], R19 ;  /* 0x0022741301007387 */ /* 0x000fe80000100800 */
[----:B------:R-:W4:Y:S04]  /*89050*/  LDL.LU R10, [R1+0x2254] ;  /* 0x00225400010a7983 */ /* 0x000f280000300800 */
[----:B------:R0:W-:Y:S04]  /*89060*/  STL [R1+0x2298], R18 ;  /* 0x0022981201007387 */ /* 0x0001e80000100800 */
[----:B------:R-:W4:Y:S04]  /*89070*/  LDL.LU R24, [R1+0x2278] ;  /* 0x0022780001187983 */ /* 0x000f280000300800 */
[----:B------:R1:W-:Y:S04]  /*89080*/  STL [R1+0x226c], R0 ;  /* 0x00226c0001007387 */ /* 0x0003e80000100800 */
[----:B0-----:R-:W4:Y:S04]  /*89090*/  LDL.LU R18, [R1+0x224c] ;  /* 0x00224c0001127983 */ /* 0x001f280000300800 */
[----:B-1----:R-:W4:Y:S04]  /*890a0*/  LDL.LU R0, [R1+0x2270] ;  /* 0x0022700001007983 */ /* 0x002f280000300800 */
[----:B------:R-:W4:Y:S04]  /*890b0*/  LDL.LU R25, [R1+0x2244] ;  /* 0x0022440001197983 */ /* 0x000f280000300800 */
[----:B------:R-:W4:Y:S04]  /*890c0*/  LDL.LU R26, [R1+0x2268] ;  /* 0x00226800011a7983 */ /* 0x000f280000300800 */
[----:B------:R-:W-:Y:S04]  /*890d0*/  STL [R1+0x2290], R16 ;  /* 0x0022901001007387 */ /* 0x000fe80000100800 */
[----:B------:R-:W4:Y:S04]  /*890e0*/  LDL.LU R27, [R1+0x223c] ;  /* 0x00223c00011b7983 */ /* 0x000f280000300800 */
[----:B------:R0:W-:Y:S04]  /*890f0*/  STL [R1+0x2264], R3 ;  /* 0x0022640301007387 */ /* 0x0001e80000100800 */
[----:B------:R-:W4:Y:S04]  /*89100*/  LDL.LU R20, [R1+0x2260] ;  /* 0x0022600001147983 */ /* 0x000f280000300800 */
[----:B------:R-:W4:Y:S04]  /*89110*/  LDL.LU R21, [R1+0x2234] ;  /* 0x0022340001157983 */ /* 0x000f280000300800 */
[----:B------:R-:W4:Y:S04]  /*89120*/  LDL.LU R22, [R1+0x2258] ;  /* 0x0022580001167983 */ /* 0x000f280000300800 */
[----:B------:R-:W4:Y:S04]  /*89130*/  LDL.LU R23, [R1+0x222c] ;  /* 0x00222c0001177983 */ /* 0x000f280000300800 */
[----:B------:R-:W4:Y:S01]  /*89140*/  LDL.LU R7, [R1+0x2250] ;  /* 0x0022500001077983 */ /* 0x000f220000300800 */
[----:B------:R-:W-:-:S03]  /*89150*/  ISETP.NE.U32.AND P0, PT, R5, UR6, PT ;  /* 0x0000000605007c0c */ /* 0x000fc6000bf05070 */
[----:B------:R-:W4:Y:S04]  /*89160*/  LDL.LU R6, [R1+0x2224] ;  /* 0x0022240001067983 */ /* 0x000f280000300800 */
[----:B------:R-:W4:Y:S04]  /*89170*/  LDL.LU R5, [R1+0x2248] ;  /* 0x0022480001057983 */ /* 0x000f280000300800 */
[----:B0-----:R-:W4:Y:S01]  /*89180*/  LDL.LU R3, [R1+0x221c] ;  /* 0x00221c0001037983 */ /* 0x001f220000300800 */
[----:B------:R-:W-:-:S03]  /*89190*/  IADD3.X R17, PT, PT, R17, R2, RZ, P3, !PT ;  /* 0x0000000211117210 */ /* 0x000fc60001ffe4ff */
[----:B------:R-:W4:Y:S04]  /*891a0*/  LDL.LU R4, [R1+0x2240] ;  /* 0x0022400001047983 */ /* 0x000f280000300800 */
[----:B------:R-:W4:Y:S01]  /*891b0*/  LDL.LU R12, [R1+0x2214] ;  /* 0x00221400010c7983 */ /* 0x000f220000300800 */
[----:B---3--:R-:W-:-:S03]  /*891c0*/  IADD3 R28, P3, PT, R28, R9, RZ ;  /* 0x000000091c1c7210 */ /* 0x008fc60007f7e0ff */
[----:B------:R0:W-:Y:S04]  /*891d0*/  STL [R1+0x2288], R17 ;  /* 0x0022881101007387 */ /* 0x0001e80000100800 */
[----:B0-----:R-:W3:Y:S04]  /*891e0*/  LDL.LU R17, [R1+0x2238] ;  /* 0x0022380001117983 */ /* 0x001ee80000300800 */
        /* <DEDUP_REMOVED lines=8> */
[----:B0-----:R-:W3:Y:S01]  /*89270*/  LDL.LU R28, [R1+0x2218] ;  /* 0x00221800011c7983 */ /* 0x001ee20000300800 */
[--C-:B--2---:R-:W-:Y:S01]  /*89280*/  IMAD.X R11, R11, 0x1, R2.reuse, P4 ;  /* 0x000000010b0b7824 */ /* 0x104fe200020e0602 */
[----:B----4-:R-:W-:Y:S01]  /*89290*/  IADD3 R10, P4, PT, R10, R9, RZ ;  /* 0x000000090a0a7210 */ /* 0x010fe20007f9e0ff */
[----:B------:R-:W-:-:S03]  /*892a0*/  IMAD.X R24, R24, 0x1, R2, P5 ;  /* 0x0000000118187824 */ /* 0x000fc600028e0602 */
[----:B------:R-:W-:Y:S04]  /*892b0*/  STL [R1+0x2280], R11 ;  /* 0x0022800b01007387 */ /* 0x000fe80000100800 */
[----:B------:R-:W-:Y:S01]  /*892c0*/  STL [R1+0x2254], R10 ;  /* 0x0022540a01007387 */ /* 0x000fe20000100800 */
[----:B------:R-:W-:Y:S01]  /*892d0*/  IADD3 R18, P5, PT, R18, R9, RZ ;  /* 0x0000000912127210 */ /* 0x000fe20007fbe0ff */
[----:B------:R-:W-:-:S04]  /*892e0*/  IMAD.X R0, R0, 0x1, R2, P6 ;  /* 0x0000000100007824 */ /* 0x000fc800030e0602 */
[----:B------:R0:W-:Y:S04]  /*892f0*/  STL [R1+0x224c], R18 ;  /* 0x00224c1201007387 */ /* 0x0001e80000100800 */
[----:B------:R-:W-:Y:S04]  /*89300*/  STL [R1+0x2278], R24 ;  /* 0x0022781801007387 */ /* 0x000fe80000100800 */
[----:B0-----:R-:W2:Y:S04]  /*89310*/  LDL.LU R18, [R1+0x21ec] ;  /* 0x0021ec0001127983 */ /* 0x001ea80000300800 */
[----:B------:R0:W-:Y:S04]  /*89320*/  STL [R1+0x2270], R0 ;  /* 0x0022700001007387 */ /* 0x0001e80000100800 */
[----:B0-----:R-:W4:Y:S01]  /*89330*/  LDL.LU R0, [R1+0x2210] ;  /* 0x0022100001007983 */ /* 0x001f220000300800 */
[-C--:B------:R-:W-:Y:S01]  /*89340*/  IADD3 R25, P6, PT, R25, R9.reuse, RZ ;  /* 0x0000000919197210 */ /* 0x080fe20007fde0ff */
[--C-:B------:R-:W-:Y:S01]  /*89350*/  IMAD.X R26, R26, 0x1, R2.reuse, P1 ;  /* 0x000000011a1a7824 */ /* 0x100fe200008e0602 */
[-C--:B------:R-:W-:Y:S01]  /*89360*/  IADD3 R27, P1, PT, R27, R9.reuse, RZ ;  /* 0x000000091b1b7210 */ /* 0x080fe20007f3e0ff */
[--C-:B------:R-:W-:Y:S01]  /*89370*/  IMAD.X R20, R20, 0x1, R2.reuse, P2 ;  /* 0x0000000114147824 */ /* 0x100fe200010e0602 */
[----:B------:R-:W-:Y:S01]  /*89380*/  IADD3 R21, P2, PT, R21, R9, RZ ;  /* 0x0000000915157210 */ /* 0x000fe20007f5e0ff */
[----:B------:R-:W-:Y:S01]  /*89390*/  STL [R1+0x2244], R25 ;  /* 0x0022441901007387 */ /* 0x000fe20000100800 */
[----:B------:R-:W-:-:S03]  /*893a0*/  IMAD.X R22, R22, 0x1, R2, P3 ;  /* 0x0000000116167824 */ /* 0x000fc600018e0602 */
[----:B------:R-:W-:Y:S01]  /*893b0*/  STL [R1+0x2268], R26 ;  /* 0x0022681a01007387 */ /* 0x000fe20000100800 */
[----:B------:R-:W-:-:S03]  /*893c0*/  IADD3 R23, P3, PT, R23, R9, RZ ;  /* 0x0000000917177210 */ /* 0x000fc60007f7e0ff */
[----:B------:R-:W-:Y:S01]  /*893d0*/  STL [R1+0x223c], R27 ;  /* 0x00223c1b01007387 */ /* 0x000fe20000100800 */
[--C-:B------:R-:W-:Y:S02]  /*893e0*/  IMAD.X R7, R7, 0x1, R2.reuse, P4 ;  /* 0x0000000107077824 */ /* 0x100fe400020e0602 */
[----:B------:R-:W-:Y:S01]  /*893f0*/  IMAD.X R5, R5, 0x1, R2, P5 ;  /* 0x0000000105057824 */ /* 0x000fe200028e0602 */
[----:B------:R-:W-:Y:S01]  /*89400*/  STL [R1+0x2260], R20 ;  /* 0x0022601401007387 */ /* 0x000fe20000100800 */
[----:B------:R-:W-:-:S03]  /*89410*/  IADD3 R3, P5, PT, R3, R9, RZ ;  /* 0x0000000903037210 */ /* 0x000fc60007fbe0ff */
[----:B------:R-:W-:Y:S01]  /*89420*/  STL [R1+0x2234], R21 ;  /* 0x0022341501007387 */ /* 0x000fe20000100800 */
[----:B------:R-:W-:-:S03]  /*89430*/  IADD3 R6, P4, PT, R6, R9, RZ ;  /* 0x0000000906067210 */ /* 0x000fc60007f9e0ff */
[----:B------:R-:W-:Y:S04]  /*89440*/  STL [R1+0x2258], R22 ;  /* 0x0022581601007387 */ /* 0x000fe80000100800 */
[----:B------:R-:W-:Y:S04]  /*89450*/  STL [R1+0x222c], R23 ;  /* 0x00222c1701007387 */ /* 0x000fe80000100800 */
[----:B------:R-:W-:Y:S04]  /*89460*/  STL [R1+0x2250], R7 ;  /* 0x0022500701007387 */ /* 0x000fe80000100800 */
[----:B------:R0:W-:Y:S04]  /*89470*/  STL [R1+0x221c], R3 ;  /* 0x00221c0301007387 */ /* 0x0001e80000100800 */
[----:B------:R-:W-:Y:S04]  /*89480*/  STL [R1+0x2224], R6 ;  /* 0x0022240601007387 */ /* 0x000fe80000100800 */
[----:B0-----:R-:W4:Y:S01]  /*89490*/  LDL.LU R3, [R1+0x21e4] ;  /* 0x0021e40001037983 */ /* 0x001f220000300800 */
[----:B---3--:R-:W-:Y:S01]  /*894a0*/  IADD3.X R17, PT, PT, R17, R2, RZ, P1, !PT ;  /* 0x0000000211117210 */ /* 0x008fe20000ffe4ff */
[----:B------:R-:W-:Y:S01]  /*894b0*/  IMAD.X R4, R4, 0x1, R2, P6 ;  /* 0x0000000104047824 */ /* 0x000fe200030e0602 */
[-C--:B------:R-:W-:Y:S01]  /*894c0*/  IADD3 R12, P6, PT, R12, R9.reuse, RZ ;  /* 0x000000090c0c7210 */ /* 0x080fe20007fde0ff */
[----:B------:R-:W-:Y:S01]  /*894d0*/  STL [R1+0x2248], R5 ;  /* 0x0022480501007387 */ /* 0x000fe20000100800 */
[----:B------:R-:W-:-:S03]  /*894e0*/  IADD3 R13, P1, PT, R13, R9, RZ ;  /* 0x000000090d0d7210 */ /* 0x000fc60007f3e0ff */
[----:B------:R0:W-:Y:S01]  /*894f0*/  STL [R1+0x2238], R17 ;  /* 0x0022381101007387 */ /* 0x0001e20000100800 */
[----:B------:R-:W-:-:S03]  /*89500*/  IMAD.X R14, R14, 0x1, R2, P2 ;  /* 0x000000010e0e7824 */ /* 0x000fc600010e0602 */
[----:B------:R-:W-:Y:S01]  /*89510*/  STL [R1+0x2240], R4 ;  /* 0x0022400401007387 */ /* 0x000fe20000100800 */
[-C--:B------:R-:W-:Y:S01]  /*89520*/  IADD3 R15, P2, PT, R15, R9.reuse, RZ ;  /* 0x000000090f0f7210 */ /* 0x080fe20007f5e0ff */
[--C-:B------:R-:W-:Y:S01]  /*89530*/  IMAD.X R8, R8, 0x1, R2.reuse, P3 ;  /* 0x0000000108087824 */ /* 0x100fe200018e0602 */
[-C--:B------:R-:W-:Y:S01]  /*89540*/  IADD3 R29, P3, PT, R29, R9.reuse, RZ ;  /* 0x000000091d1d7210 */ /* 0x080fe20007f7e0ff */
[----:B------:R-:W-:Y:S01]  /*89550*/  IMAD.X R19, R19, 0x1, R2, P4 ;  /* 0x0000000113137824 */ /* 0x000fe200020e0602 */
[----:B0-----:R-:W3:Y:S04]  /*89560*/  LDL.LU R17, [R1+0x2208] ;  /* 0x0022080001117983 */ /* 0x001ee80000300800 */
[----:B------:R-:W-:Y:S04]  /*89570*/  STL [R1+0x2214], R12 ;  /* 0x0022140c01007387 */ /* 0x000fe80000100800 */
[----:B------:R-:W-:Y:S04]  /*89580*/  STL [R1+0x220c], R13 ;  /* 0x00220c0d01007387 */ /* 0x000fe80000100800 */
[----:B------:R-:W-:Y:S04]  /*89590*/  STL [R1+0x2230], R14 ;  /* 0x0022300e01007387 */ /* 0x000fe80000100800 */
[----:B------:R-:W-:Y:S01]  /*895a0*/  STL [R1+0x2204], R15 ;  /* 0x0022040f01007387 */ /* 0x000fe20000100800 */
[----:B------:R-:W-:-:S03]  /*895b0*/  IADD3 R16, P4, PT, R16, R9, RZ ;  /* 0x0000000910107210 */ /* 0x000fc60007f9e0ff */
[----:B------:R-:W-:Y:S04]  /*895c0*/  STL [R1+0x2228], R8 ;  /* 0x0022280801007387 */ /* 0x000fe80000100800 */
[----:B------:R-:W-:Y:S01]  /*895d0*/  STL [R1+0x21fc], R29 ;  /* 0x0021fc1d01007387 */ /* 0x000fe20000100800 */
[----:B------:R-:W-:-:S03]  /*895e0*/  IMAD.X R28, R28, 0x1, R2, P5 ;  /* 0x000000011c1c7824 */ /* 0x000fc600028e0602 */
[----:B------:R-:W3:Y:S04]  /*895f0*/  LDL.LU R11, [R1+0x21dc] ;  /* 0x0021dc00010b7983 */ /* 0x000ee80000300800 */
[----:B------:R-:W-:Y:S04]  /*89600*/  STL [R1+0x2220], R19 ;  /* 0x0022201301007387 */ /* 0x000fe80000100800 */
[----:B------:R-:W3:Y:S04]  /*89610*/  LDL.LU R10, [R1+0x2200] ;  /* 0x00220000010a7983 */ /* 0x000ee80000300800 */
[----:B------:R0:W-:Y:S04]  /*89620*/  STL [R1+0x21f4], R16 ;  /* 0x0021f41001007387 */ /* 0x0001e80000100800 */
[----:B------:R-:W3:Y:S04]  /*89630*/  LDL.LU R24, [R1+0x21d4] ;  /* 0x0021d40001187983 */ /* 0x000ee80000300800 */
[----:B------:R1:W-:Y:S04]  /*89640*/  STL [R1+0x2218], R28 ;  /* 0x0022181c01007387 */ /* 0x0003e80000100800 */
[----:B0-----:R-:W3:Y:S04]  /*89650*/  LDL.LU R16, [R1+0x21f8] ;  /* 0x0021f80001107983 */ /* 0x001ee80000300800 */
[----:B-1----:R-:W3:Y:S04]  /*89660*/  LDL.LU R28, [R1+0x21cc] ;  /* 0x0021cc00011c7983 */ /* 0x002ee80000300800 */
[----:B------:R-:W3:Y:S04]  /*89670*/  LDL.LU R25, [R1+0x21f0] ;  /* 0x0021f00001197983 */ /* 0x000ee80000300800 */
[----:B------:R-:W3:Y:S01]  /*89680*/  LDL.LU R26, [R1+0x21c4] ;  /* 0x0021c400011a7983 */ /* 0x000ee20000300800 */
[----:B--2---:R-:W-:-:S05]  /*89690*/  IADD3 R18, P5, PT, R18, R9, RZ ;  /* 0x0000000912127210 */ /* 0x004fca0007fbe0ff */
[----:B------:R-:W-:Y:S04]  /*896a0*/  STL [R1+0x21ec], R18 ;  /* 0x0021ec1201007387 */ /* 0x000fe80000100800 */
[----:B------:R-:W2:Y:S01]  /*896b0*/  LDL.LU R27, [R1+0x21e8] ;  /* 0x0021e800011b7983 */ /* 0x000ea20000300800 */
[----:B----4-:R-:W-:-:S05]  /*896c0*/  IMAD.X R0, R0, 0x1, R2, P6 ;  /* 0x0000000100007824 */ /* 0x010fca00030e0602 */
[----:B------:R0:W-:Y:S04]  /*896d0*/  STL [R1+0x2210], R0 ;  /* 0x0022100001007387 */ /* 0x0001e80000100800 */
[----:B------:R-:W4:Y:S04]  /*896e0*/  LDL.LU R20, [R1+0x21bc] ;  /* 0x0021bc0001147983 */ /* 0x000f280000300800 */
[----:B------:R-:W4:Y:S04]  /*896f0*/  LDL.LU R21, [R1+0x21e0] ;  /* 0x0021e00001157983 */ /* 0x000f280000300800 */
[----:B------:R-:W4:Y:S04]  /*89700*/  LDL.LU R22, [R1+0x21b4] ;  /* 0x0021b40001167983 */ /* 0x000f280000300800 */
[----:B------:R-:W4:Y:S04]  /*89710*/  LDL.LU R23, [R1+0x21d8] ;  /* 0x0021d80001177983 */ /* 0x000f280000300800 */
[----:B------:R-:W4:Y:S04]  /*89720*/  LDL.LU R7, [R1+0x21ac] ;  /* 0x0021ac0001077983 */ /* 0x000f280000300800 */
[----:B------:R-:W4:Y:S04]  /*89730*/  LDL.LU R6, [R1+0x21d0] ;  /* 0x0021d00001067983 */ /* 0x000f280000300800 */
[----:B------:R-:W4:Y:S04]  /*89740*/  LDL.LU R5, [R1+0x21a4] ;  /* 0x0021a40001057983 */ /* 0x000f280000300800 */
[----:B0-----:R-:W4:Y:S04]  /*89750*/  LDL.LU R0, [R1+0x21c8] ;  /* 0x0021c80001007983 */ /* 0x001f280000300800 */
[----:B------:R-:W4:Y:S04]  /*89760*/  LDL.LU R4, [R1+0x219c] ;  /* 0x00219c0001047983 */ /* 0x000f280000300800 */
[----:B------:R-:W4:Y:S01]  /*89770*/  LDL.LU R12, [R1+0x21c0] ;  /* 0x0021c000010c7983 */ /* 0x000f220000300800 */
[----:B------:R-:W-:-:S05]  /*89780*/  IADD3 R3, P6, PT, R3, R9, RZ ;  /* 0x0000000903037210 */ /* 0x000fca0007fde0ff */
[----:B------:R0:W-:Y:S04]  /*89790*/  STL [R1+0x21e4], R3 ;  /* 0x0021e40301007387 */ /* 0x0001e80000100800 */
[----:B0-----:R-:W4:Y:S01]  /*897a0*/  LDL.LU R3, [R1+0x2194] ;  /* 0x0021940001037983 */ /* 0x001f220000300800 */
[----:B---3--:R-:W-:-:S03]  /*897b0*/  IMAD.X R17, R17, 0x1, R2, P1 ;  /* 0x0000000111117824 */ /* 0x008fc600008e0602 */
[----:B------:R-:W3:Y:S04]  /*897c0*/  LDL.LU R13, [R1+0x21b8] ;  /* 0x0021b800010d7983 */ /* 0x000ee80000300800 */
[----:B------:R-:W3:Y:S04]  /*897d0*/  LDL.LU R14, [R1+0x218c] ;  /* 0x00218c00010e7983 */ /* 0x000ee80000300800 */
[----:B------:R-:W3:Y:S04]  /*897e0*/  LDL.LU R15, [R1+0x21b0] ;  /* 0x0021b000010f7983 */ /* 0x000ee80000300800 */
[----:B------:R0:W-:Y:S04]  /*897f0*/  STL [R1+0x2208], R17 ;  /* 0x0022081101007387 */ /* 0x0001e80000100800 */
[----:B------:R-:W3:Y:S04]  /*89800*/  LDL.LU R8, [R1+0x2184] ;  /* 0x0021840001087983 */ /* 0x000ee80000300800 */
[----:B------:R-:W3:Y:S04]  /*89810*/  LDL.LU R29, [R1+0x21a8] ;  /* 0x0021a800011d7983 */ /* 0x000ee80000300800 */
[----:B------:R-:W3:Y:S04]  /*89820*/  LDL.LU R19, [R1+0x217c] ;  /* 0x00217c0001137983 */ /* 0x000ee80000300800 */
[----:B------:R-:W3:Y:S01]  /*89830*/  LDL.LU R18, [R1+0x21a0] ;  /* 0x0021a00001127983 */ /* 0x000ee20000300800 */
[-C--:B------:R-:W-:Y:S01]  /*89840*/  IADD3 R11, P1, PT, R11, R9.reuse, RZ ;  /* 0x000000090b0b7210 */ /* 0x080fe20007f3e0ff */
[--C-:B------:R-:W-:Y:S01]  /*89850*/  IMAD.X R10, R10, 0x1, R2.reuse, P2 ;  /* 0x000000010a0a7824 */ /* 0x100fe200010e0602 */
[-C--:B------:R-:W-:Y:S01]  /*89860*/  IADD3 R24, P2, PT, R24, R9.reuse, RZ ;  /* 0x0000000918187210 */ /* 0x080fe20007f5e0ff */
[----:B0-----:R-:W3:Y:S04]  /*89870*/  LDL.LU R17, [R1+0x2174] ;  /* 0x0021740001117983 */ /* 0x001ee80000300800 */
[----:B------:R-:W-:Y:S04]  /*89880*/  STL [R1+0x21dc], R11 ;  /* 0x0021dc0b01007387 */ /* 0x000fe80000100800 */
[----:B------:R-:W-:Y:S01]  /*89890*/  STL [R1+0x2200], R10 ;  /* 0x0022000a01007387 */ /* 0x000fe20000100800 */
[--C-:B------:R-:W-:Y:S01]  /*898a0*/  IMAD.X R16, R16, 0x1, R2.reuse, P3 ;  /* 0x0000000110107824 */ /* 0x100fe200018e0602 */
[----:B------:R-:W-:Y:S01]  /*898b0*/  IADD3 R28, P3, PT, R28, R9, RZ ;  /* 0x000000091c1c7210 */ /* 0x000fe20007f7e0ff */
[----:B------:R-:W-:-:S03]  /*898c0*/  IMAD.X R25, R25, 0x1, R2, P4 ;  /* 0x0000000119197824 */ /* 0x000fc600020e0602 */
[----:B------:R0:W-:Y:S04]  /*898d0*/  STL [R1+0x21f8], R16 ;  /* 0x0021f81001007387 */ /* 0x0001e80000100800 */
[----:B------:R-:W-:Y:S01]  /*898e0*/  STL [R1+0x21d4], R24 ;  /* 0x0021d41801007387 */ /* 0x000fe20000100800 */
[----:B------:R-:W-:-:S03]  /*898f0*/  IADD3 R26, P4, PT, R26, R9, RZ ;  /* 0x000000091a1a7210 */ /* 0x000fc60007f9e0ff */
[----:B0-----:R-:W3:Y:S04]  /*89900*/  LDL.LU R16, [R1+0x2198] ;  /* 0x0021980001107983 */ /* 0x001ee80000300800 */
[----:B------:R0:W-:Y:S04]  /*89910*/  STL [R1+0x21cc], R28 ;  /* 0x0021cc1c01007387 */ /* 0x0001e80000100800 */
[----:B0-----:R-:W3:Y:S04]  /*89920*/  LDL.LU R28, [R1+0x216c] ;  /* 0x00216c00011c7983 */ /* 0x001ee80000300800 */
[----:B------:R-:W-:Y:S04]  /*89930*/  STL [R1+0x21f0], R25 ;  /* 0x0021f01901007387 */ /* 0x000fe80000100800 */
[----:B------:R-:W-:Y:S01]  /*89940*/  STL [R1+0x21c4], R26 ;  /* 0x0021c41a01007387 */ /* 0x000fe20000100800 */
[----:B--2---:R-:W-:-:S05]  /*89950*/  IADD3.X R27, PT, PT, R27, R2, RZ, P5, !PT ;  /* 0x000000021b1b7210 */ /* 0x004fca0002ffe4ff */
[----:B------:R-:W-:Y:S01]  /*89960*/  STL [R1+0x21e8], R27 ;  /* 0x0021e81b01007387 */ /* 0x000fe20000100800 */
[-C--:B----4-:R-:W-:Y:S01]  /*89970*/  IADD3 R20, P5, PT, R20, R9.reuse, RZ ;  /* 0x0000000914147210 */ /* 0x090fe20007fbe0ff */
[--C-:B------:R-:W-:Y:S01]  /*89980*/  IMAD.X R21, R21, 0x1, R2.reuse, P6 ;  /* 0x0000000115157824 */ /* 0x100fe200030e0602 */
[-C--:B------:R-:W-:Y:S01]  /*89990*/  IADD3 R22, P6, PT, R22, R9.reuse, RZ ;  /* 0x0000000916167210 */ /* 0x080fe20007fde0ff */
[--C-:B------:R-:W-:Y:S01]  /*899a0*/  IMAD.X R23, R23, 0x1, R2.reuse, P1 ;  /* 0x0000000117177824 */ /* 0x100fe200008e0602 */
[----:B------:R-:W-:Y:S01]  /*899b0*/  IADD3 R7, P1, PT, R7, R9, RZ ;  /* 0x0000000907077210 */ /* 0x000fe20007f3e0ff */
[----:B------:R-:W-:Y:S04]  /*899c0*/  STL [R1+0x21bc], R20 ;  /* 0x0021bc1401007387 */ /* 0x000fe80000100800 */
[----:B------:R-:W-:Y:S01]  /*899d0*/  STL [R1+0x21e0], R21 ;  /* 0x0021e01501007387 */ /* 0x000fe20000100800 */
[----:B------:R-:W-:-:S02]  /*899e0*/  IMAD.X R0, R0, 0x1, R2, P3 ;  /* 0x0000000100007824 */ /* 0x000fc400018e0602 */
[--C-:B------:R-:W-:Y:S01]  /*899f0*/  IMAD.X R6, R6, 0x1, R2.reuse, P2 ;  /* 0x0000000106067824 */ /* 0x100fe200010e0602 */
[----:B------:R-:W-:Y:S04]  /*89a00*/  STL [R1+0x21b4], R22 ;  /* 0x0021b41601007387 */ /* 0x000fe80000100800 */
[----:B------:R-:W-:Y:S04]  /*89a10*/  STL [R1+0x21d8], R23 ;  /* 0x0021d81701007387 */ /* 0x000fe80000100800 */
[----:B------:R-:W-:Y:S04]  /*89a20*/  STL [R1+0x21ac], R7 ;  /* 0x0021ac0701007387 */ /* 0x000fe80000100800 */
[----:B------:R0:W-:Y:S04]  /*89a30*/  STL [R1+0x21c8], R0 ;  /* 0x0021c80001007387 */ /* 0x0001e80000100800 */
[----:B------:R-:W-:Y:S04]  /*89a40*/  STL [R1+0x21d0], R6 ;  /* 0x0021d00601007387 */ /* 0x000fe80000100800 */
[----:B0-----:R-:W2:Y:S01]  /*89a50*/  LDL.LU R0, [R1+0x2190] ;  /* 0x0021900001007983 */ /* 0x001ea20000300800 */
[-C--:B------:R-:W-:Y:S01]  /*89a60*/  IADD3 R5, P2, PT, R5, R9.reuse, RZ ;  /* 0x0000000905057210 */ /* 0x080fe20007f5e0ff */
[----:B------:R-:W-:Y:S01]  /*89a70*/  IMAD.X R12, R12, 0x1, R2, P4 ;  /* 0x000000010c0c7824 */ /* 0x000fe200020e0602 */
[----:B------:R-:W-:-:S03]  /*89a80*/  IADD3 R4, P3, PT, R4, R9, RZ ;  /* 0x0000000904047210 */ /* 0x000fc60007f7e0ff */
[----:B------:R-:W-:Y:S01]  /*89a90*/  STL [R1+0x21a4], R5 ;  /* 0x0021a40501007387 */ /* 0x000fe20000100800 */
[----:B------:R-:W-:-:S05]  /*89aa0*/  IADD3 R3, P4, PT, R3, R9, RZ ;  /* 0x0000000903037210 */ /* 0x000fca0007f9e0ff */
[----:B------:R0:W-:Y:S04]  /*89ab0*/  STL [R1+0x2194], R3 ;  /* 0x0021940301007387 */ /* 0x0001e80000100800 */
[----:B------:R-:W-:Y:S04]  /*89ac0*/  STL [R1+0x219c], R4 ;  /* 0x00219c0401007387 */ /* 0x000fe80000100800 */
[----:B0-----:R-:W4:Y:S01]  /*89ad0*/  LDL.LU R3, [R1+0x2164] ;  /* 0x0021640001037983 */ /* 0x001f220000300800 */
[--C-:B---3--:R-:W-:Y:S01]  /*89ae0*/  IMAD.X R13, R13, 0x1, R2.reuse, P5 ;  /* 0x000000010d0d7824 */ /* 0x108fe200028e0602 */
[-C--:B------:R-:W-:Y:S01]  /*89af0*/  IADD3 R14, P5, PT, R14, R9.reuse, RZ ;  /* 0x000000090e0e7210 */ /* 0x080fe20007fbe0ff */
[--C-:B------:R-:W-:Y:S01]  /*89b00*/  IMAD.X R15, R15, 0x1, R2.reuse, P6 ;  /* 0x000000010f0f7824 */ /* 0x100fe200030e0602 */
[----:B------:R-:W-:Y:S01]  /*89b10*/  IADD3 R8, P6, PT, R8, R9, RZ ;  /* 0x0000000908087210 */ /* 0x000fe20007fde0ff */
[----:B------:R-:W-:Y:S01]  /*89b20*/  STL [R1+0x21c0], R12 ;  /* 0x0021c00c01007387 */ /* 0x000fe20000100800 */
[----:B------:R-:W-:-:S03]  /*89b30*/  IMAD.X R29, R29, 0x1, R2, P1 ;  /* 0x000000011d1d7824 */ /* 0x000fc600008e0602 */
[----:B------:R-:W-:Y:S04]  /*89b40*/  STL [R1+0x21b8], R13 ;  /* 0x0021b80d01007387 */ /* 0x000fe80000100800 */
[----:B------:R-:W-:Y:S01]  /*89b50*/  STL [R1+0x218c], R14 ;  /* 0x00218c0e01007387 */ /* 0x000fe20000100800 */
[----:B------:R-:W-:-:S03]  /*89b60*/  IADD3 R19, P1, PT, R19, R9, RZ ;  /* 0x0000000913137210 */ /* 0x000fc60007f3e0ff */
[----:B------:R-:W-:Y:S01]  /*89b70*/  STL [R1+0x21b0], R15 ;  /* 0x0021b00f01007387 */ /* 0x000fe20000100800 */
[----:B------:R-:W-:-:S03]  /*89b80*/  IMAD.X R18, R18, 0x1, R2, P2 ;  /* 0x0000000112127824 */ /* 0x000fc600010e0602 */
[----:B------:R-:W-:Y:S04]  /*89b90*/  STL [R1+0x2184], R8 ;  /* 0x0021840801007387 */ /* 0x000fe80000100800 */
[----:B------:R-:W-:Y:S01]  /*89ba0*/  STL [R1+0x21a8], R29 ;  /* 0x0021a81d01007387 */ /* 0x000fe20000100800 */
[----:B------:R-:W-:-:S03]  /*89bb0*/  IADD3 R17, P2, PT, R17, R9, RZ ;  /* 0x0000000911117210 */ /* 0x000fc60007f5e0ff */
[----:B------:R-:W3:Y:S04]  /*89bc0*/  LDL.LU R11, [R1+0x2188] ;  /* 0x00218800010b7983 */ /* 0x000ee80000300800 */
[----:B------:R-:W-:Y:S04]  /*89bd0*/  STL [R1+0x217c], R19 ;  /* 0x00217c1301007387 */ /* 0x000fe80000100800 */
[----:B------:R-:W3:Y:S04]  /*89be0*/  LDL.LU R10, [R1+0x215c] ;  /* 0x00215c00010a7983 */ /* 0x000ee80000300800 */
[----:B------:R0:W-:Y:S04]  /*89bf0*/  STL [R1+0x21a0], R18 ;  /* 0x0021a01201007387 */ /* 0x0001e80000100800 */
[----:B------:R-:W3:Y:S04]  /*89c00*/  LDL.LU R24, [R1+0x2180] ;  /* 0x0021800001187983 */ /* 0x000ee80000300800 */
[----:B------:R1:W-:Y:S01]  /*89c10*/  STL [R1+0x2174], R17 ;  /* 0x0021741101007387 */ /* 0x0003e20000100800 */
[----:B------:R-:W-:-:S03]  /*89c20*/  IADD3.X R16, PT, PT, R16, R2, RZ, P3, !PT ;  /* 0x0000000210107210 */ /* 0x000fc60001ffe4ff */
[----:B0-----:R-:W3:Y:S04]  /*89c30*/  LDL.LU R18, [R1+0x2154] ;  /* 0x0021540001127983 */ /* 0x001ee80000300800 */
[----:B-1----:R-:W3:Y:S04]  /*89c40*/  LDL.LU R17, [R1+0x2178] ;  /* 0x0021780001117983 */ /* 0x002ee80000300800 */
[----:B------:R-:W3:Y:S04]  /*89c50*/  LDL.LU R25, [R1+0x214c] ;  /* 0x00214c0001197983 */ /* 0x000ee80000300800 */
[----:B------:R-:W3:Y:S01]  /*89c60*/  LDL.LU R26, [R1+0x2170] ;  /* 0x00217000011a7983 */ /* 0x000ee20000300800 */
[----:B------:R-:W-:-:S03]  /*89c70*/  IADD3 R28, P3, PT, R28, R9, RZ ;  /* 0x000000091c1c7210 */ /* 0x000fc60007f7e0ff */
[----:B------:R-:W-:Y:S04]  /*89c80*/  STL [R1+0x2198], R16 ;  /* 0x0021981001007387 */ /* 0x000fe80000100800 */
        /* <DEDUP_REMOVED lines=9> */
[----:B0-----:R-:W3:Y:S04]  /*89d20*/  LDL.LU R28, [R1+0x2124] ;  /* 0x00212400011c7983 */ /* 0x001ee80000300800 */
[----:B------:R-:W3:Y:S04]  /*89d30*/  LDL.LU R4, [R1+0x2148] ;  /* 0x0021480001047983 */ /* 0x000ee80000300800 */
[----:B------:R-:W3:Y:S01]  /*89d40*/  LDL.LU R12, [R1+0x211c] ;  /* 0x00211c00010c7983 */ /* 0x000ee20000300800 */
[----:B--2---:R-:W-:-:S05]  /*89d50*/  IMAD.X R0, R0, 0x1, R2, P4 ;  /* 0x0000000100007824 */ /* 0x004fca00020e0602 */
[----:B------:R0:W-:Y:S04]  /*89d60*/  STL [R1+0x2190], R0 ;  /* 0x0021900001007387 */ /* 0x0001e80000100800 */
[----:B0-----:R-:W2:Y:S04]  /*89d70*/  LDL.LU R0, [R1+0x2140] ;  /* 0x0021400001007983 */ /* 0x001ea80000300800 */
[----:B------:R-:W2:Y:S04]  /*89d80*/  LDL.LU R13, [R1+0x2114] ;  /* 0x00211400010d7983 */ /* 0x000ea80000300800 */
[----:B------:R-:W2:Y:S04]  /*89d90*/  LDL.LU R14, [R1+0x2138] ;  /* 0x00213800010e7983 */ /* 0x000ea80000300800 */
[----:B------:R-:W2:Y:S01]  /*89da0*/  LDL.LU R15, [R1+0x210c] ;  /* 0x00210c00010f7983 */ /* 0x000ea20000300800 */
[----:B----4-:R-:W-:-:S05]  /*89db0*/  IADD3 R3, P4, PT, R3, R9, RZ ;  /* 0x0000000903037210 */ /* 0x010fca0007f9e0ff */
[----:B------:R0:W-:Y:S04]  /*89dc0*/  STL [R1+0x2164], R3 ;  /* 0x0021640301007387 */ /* 0x0001e80000100800 */
[----:B------:R-:W4:Y:S04]  /*89dd0*/  LDL.LU R8, [R1+0x2130] ;  /* 0x0021300001087983 */ /* 0x000f280000300800 */
[----:B------:R-:W4:Y:S04]  /*89de0*/  LDL.LU R29, [R1+0x2104] ;  /* 0x00210400011d7983 */ /* 0x000f280000300800 */
[----:B------:R-:W4:Y:S04]  /*89df0*/  LDL.LU R19, [R1+0x2128] ;  /* 0x0021280001137983 */ /* 0x000f280000300800 */
[----:B------:R-:W4:Y:S04]  /*89e00*/  LDL.LU R16, [R1+0x20fc] ;  /* 0x0020fc0001107983 */ /* 0x000f280000300800 */
[----:B0-----:R-:W4:Y:S01]  /*89e10*/  LDL.LU R3, [R1+0x2120] ;  /* 0x0021200001037983 */ /* 0x001f220000300800 */
[--C-:B---3--:R-:W-:Y:S01]  /*89e20*/  IMAD.X R11, R11, 0x1, R2.reuse, P5 ;  /* 0x000000010b0b7824 */ /* 0x108fe200028e0602 */
[----:B------:R-:W-:Y:S01]  /*89e30*/  IADD3 R10, P5, PT, R10, R9, RZ ;  /* 0x000000090a0a7210 */ /* 0x000fe20007fbe0ff */
[----:B------:R-:W-:-:S03]  /*89e40*/  IMAD.X R24, R24, 0x1, R2, P6 ;  /* 0x0000000118187824 */ /* 0x000fc600030e0602 */
[----:B------:R-:W-:Y:S04]  /*89e50*/  STL [R1+0x2188], R11 ;  /* 0x0021880b01007387 */ /* 0x000fe80000100800 */
[----:B------:R-:W-:Y:S01]  /*89e60*/  STL [R1+0x215c], R10 ;  /* 0x00215c0a01007387 */ /* 0x000fe20000100800 */
[-C--:B------:R-:W-:Y:S01]  /*89e70*/  IADD3 R18, P6, PT, R18, R9.reuse, RZ ;  /* 0x0000000912127210 */ /* 0x080fe20007fde0ff */
[----:B------:R-:W-:Y:S01]  /*89e80*/  IMAD.X R17, R17, 0x1, R2, P1 ;  /* 0x0000000111117824 */ /* 0x000fe200008e0602 */
[----:B------:R-:W-:-:S03]  /*89e90*/  IADD3 R25, P1, PT, R25, R9, RZ ;  /* 0x0000000919197210 */ /* 0x000fc60007f3e0ff */
[----:B------:R0:W-:Y:S04]  /*89ea0*/  STL [R1+0x2154], R18 ;  /* 0x0021541201007387 */ /* 0x0001e80000100800 */
[----:B------:R-:W-:Y:S01]  /*89eb0*/  STL [R1+0x2180], R24 ;  /* 0x0021801801007387 */ /* 0x000fe20000100800 */
[--C-:B------:R-:W-:Y:S01]  /*89ec0*/  IMAD.X R26, R26, 0x1, R2.reuse, P2 ;  /* 0x000000011a1a7824 */ /* 0x100fe200010e0602 */
[-C--:B------:R-:W-:Y:S02]  /*89ed0*/  IADD3 R27, P2, PT, R27, R9.reuse, RZ ;  /* 0x000000091b1b7210 */ /* 0x080fe40007f5e0ff */
[----:B0-----:R-:W3:Y:S04]  /*89ee0*/  LDL.LU R18, [R1+0x20f4] ;  /* 0x0020f40001127983 */ /* 0x001ee80000300800 */
[----:B------:R0:W-:Y:S01]  /*89ef0*/  STL [R1+0x2178], R17 ;  /* 0x0021781101007387 */ /* 0x0001e20000100800 */
[--C-:B------:R-:W-:Y:S01]  /*89f00*/  IMAD.X R20, R20, 0x1, R2.reuse, P3 ;  /* 0x0000000114147824 */ /* 0x100fe200018e0602 */
[-C--:B------:R-:W-:Y:S01]  /*89f10*/  IADD3 R21, P3, PT, R21, R9.reuse, RZ ;  /* 0x0000000915157210 */ /* 0x080fe20007f7e0ff */
[--C-:B------:R-:W-:Y:S01]  /*89f20*/  IMAD.X R22, R22, 0x1, R2.reuse, P4 ;  /* 0x0000000116167824 */ /* 0x100fe200020e0602 */
[----:B------:R-:W-:Y:S01]  /*89f30*/  IADD3 R23, P4, PT, R23, R9, RZ ;  /* 0x0000000917177210 */ /* 0x000fe20007f9e0ff */
[----:B0-----:R-:W3:Y:S04]  /*89f40*/  LDL.LU R17, [R1+0x2118] ;  /* 0x0021180001117983 */ /* 0x001ee80000300800 */
[----:B------:R-:W-:Y:S04]  /*89f50*/  STL [R1+0x214c], R25 ;  /* 0x00214c1901007387 */ /* 0x000fe80000100800 */
[----:B------:R-:W-:Y:S04]  /*89f60*/  STL [R1+0x2170], R26 ;  /* 0x0021701a01007387 */ /* 0x000fe80000100800 */
[----:B------:R-:W-:Y:S01]  /*89f70*/  STL [R1+0x2144], R27 ;  /* 0x0021441b01007387 */ /* 0x000fe20000100800 */
[----:B------:R-:W-:-:S02]  /*89f80*/  IMAD.X R7, R7, 0x1, R2, P5 ;  /* 0x0000000107077824 */ /* 0x000fc400028e0602 */
        /* <DEDUP_REMOVED lines=9> */
[----:B------:R-:W-:Y:S01]  /*8a020*/  STL [R1+0x212c], R6 ;  /* 0x00212c0601007387 */ /* 0x000fe20000100800 */
[----:B------:R-:W-:-:S03]  /*8a030*/  IADD3.X R4, PT, PT, R4, R2, RZ, P1, !PT ;  /* 0x0000000204047210 */ /* 0x000fc60000ffe4ff */
[----:B0-----:R-:W3:Y:S04]  /*8a040*/  LDL.LU R28, [R1+0x20ec] ;  /* 0x0020ec00011c7983 */ /* 0x001ee80000300800 */
[----:B------:R-:W-:Y:S01]  /*8a050*/  STL [R1+0x2150], R5 ;  /* 0x0021500501007387 */ /* 0x000fe20000100800 */
[----:B--2---:R-:W-:-:S05]  /*8a060*/  IMAD.X R0, R0, 0x1, R2, P2 ;  /* 0x0000000100007824 */ /* 0x004fca00010e0602 */
[----:B------:R0:W-:Y:S04]  /*8a070*/  STL [R1+0x2140], R0 ;  /* 0x0021400001007387 */ /* 0x0001e80000100800 */
[----:B------:R-:W-:Y:S04]  /*8a080*/  STL [R1+0x2148], R4 ;  /* 0x0021480401007387 */ /* 0x000fe80000100800 */
[----:B0-----:R-:W2:Y:S01]  /*8a090*/  LDL.LU R0, [R1+0x2110] ;  /* 0x0021100001007983 */ /* 0x001ea20000300800 */
[-C--:B------:R-:W-:Y:S02]  /*8a0a0*/  IADD3 R12, P1, PT, R12, R9.reuse, RZ ;  /* 0x000000090c0c7210 */ /* 0x080fe40007f3e0ff */
[-C--:B------:R-:W-:Y:S01]  /*8a0b0*/  IADD3 R13, P2, PT, R13, R9.reuse, RZ ;  /* 0x000000090d0d7210 */ /* 0x080fe20007f5e0ff */
[--C-:B------:R-:W-:Y:S01]  /*8a0c0*/  IMAD.X R14, R14, 0x1, R2.reuse, P3 ;  /* 0x000000010e0e7824 */ /* 0x100fe200018e0602 */
[-C--:B------:R-:W-:Y:S01]  /*8a0d0*/  IADD3 R15, P3, PT, R15, R9.reuse, RZ ;  /* 0x000000090f0f7210 */ /* 0x080fe20007f7e0ff */
[----:B------:R-:W-:Y:S01]  /*8a0e0*/  STL [R1+0x211c], R12 ;  /* 0x00211c0c01007387 */ /* 0x000fe20000100800 */
[----:B----4-:R-:W-:Y:S01]  /*8a0f0*/  IMAD.X R8, R8, 0x1, R2, P4 ;  /* 0x0000000108087824 */ /* 0x010fe200020e0602 */
[----:B------:R-:W-:-:S02]  /*8a100*/  IADD3 R29, P4, PT, R29, R9, RZ ;  /* 0x000000091d1d7210 */ /* 0x000fc40007f9e0ff */
[----:B------:R-:W-:Y:S04]  /*8a110*/  STL [R1+0x2114], R13 ;  /* 0x0021140d01007387 */ /* 0x000fe80000100800 */
[----:B------:R-:W-:Y:S01]  /*8a120*/  STL [R1+0x2138], R14 ;  /* 0x0021380e01007387 */ /* 0x000fe20000100800 */
[----:B------:R-:W-:-:S03]  /*8a130*/  IMAD.X R19, R19, 0x1, R2, P5 ;  /* 0x0000000113137824 */ /* 0x000fc600028e0602 */
[----:B------:R-:W-:Y:S01]  /*8a140*/  STL [R1+0x210c], R15 ;  /* 0x00210c0f01007387 */ /* 0x000fe20000100800 */
[----:B------:R-:W-:-:S03]  /*8a150*/  IADD3 R16, P5, PT, R16, R9, RZ ;  /* 0x0000000910107210 */ /* 0x000fc60007fbe0ff */
[----:B------:R-:W-:Y:S04]  /*8a160*/  STL [R1+0x2130], R8 ;  /* 0x0021300801007387 */ /* 0x000fe80000100800 */
[----:B------:R-:W-:Y:S01]  /*8a170*/  STL [R1+0x2104], R29 ;  /* 0x0021041d01007387 */ /* 0x000fe20000100800 */
[----:B------:R-:W-:-:S03]  /*8a180*/  IMAD.X R3, R3, 0x1, R2, P6 ;  /* 0x0000000103037824 */ /* 0x000fc600030e0602 */
[----:B------:R-:W4:Y:S04]  /*8a190*/  LDL.LU R11, [R1+0x20e4] ;  /* 0x0020e400010b7983 */ /* 0x000f280000300800 */
        /* <DEDUP_REMOVED lines=8> */
[----:B------:R-:W4:Y:S01]  /*8a220*/  LDL.LU R26, [R1+0x20cc] ;  /* 0x0020cc00011a7983 */ /* 0x000f220000300800 */
[----:B---3--:R-:W-:-:S05]  /*8a230*/  IADD3 R18, P6, PT, R18, R9, RZ ;  /* 0x0000000912127210 */ /* 0x008fca0007fde0ff */
[----:B------:R-:W-:Y:S04]  /*8a240*/  STL [R1+0x20f4], R18 ;  /* 0x0020f41201007387 */ /* 0x000fe80000100800 */
[----:B------:R-:W3:Y:S01]  /*8a250*/  LDL.LU R27, [R1+0x20f0] ;  /* 0x0020f000011b7983 */ /* 0x000ee20000300800 */
[----:B------:R-:W-:-:S05]  /*8a260*/  IMAD.X R17, R17, 0x1, R2, P1 ;  /* 0x0000000111117824 */ /* 0x000fca00008e0602 */
        /* <DEDUP_REMOVED lines=11> */
[----:B------:R-:W-:-:S05]  /*8a320*/  IADD3 R28, P1, PT, R28, R9, RZ ;  /* 0x000000091c1c7210 */ /* 0x000fca0007f3e0ff */
[----:B------:R0:W-:Y:S04]  /*8a330*/  STL [R1+0x20ec], R28 ;  /* 0x0020ec1c01007387 */ /* 0x0001e80000100800 */
[----:B0-----:R-:W3:Y:S04]  /*8a340*/  LDL.LU R28, [R1+0x209c] ;  /* 0x00209c00011c7983 */ /* 0x001ee80000300800 */
[----:B------:R-:W3:Y:S04]  /*8a350*/  LDL.LU R13, [R1+0x20c0] ;  /* 0x0020c000010d7983 */ /* 0x000ee80000300800 */
[----:B------:R-:W3:Y:S04]  /*8a360*/  LDL.LU R14, [R1+0x2094] ;  /* 0x00209400010e7983 */ /* 0x000ee80000300800 */
[----:B------:R-:W3:Y:S01]  /*8a370*/  LDL.LU R15, [R1+0x20b8] ;  /* 0x0020b800010f7983 */ /* 0x000ee20000300800 */
[----:B--2---:R-:W-:-:S05]  /*8a380*/  IMAD.X R0, R0, 0x1, R2, P2 ;  /* 0x0000000100007824 */ /* 0x004fca00010e0602 */
[----:B------:R0:W-:Y:S04]  /*8a390*/  STL [R1+0x2110], R0 ;  /* 0x0021100001007387 */ /* 0x0001e80000100800 */
[----:B------:R-:W2:Y:S04]  /*8a3a0*/  LDL.LU R8, [R1+0x208c] ;  /* 0x00208c0001087983 */ /* 0x000ea80000300800 */
[----:B------:R-:W2:Y:S04]  /*8a3b0*/  LDL.LU R29, [R1+0x20b0] ;  /* 0x0020b000011d7983 */ /* 0x000ea80000300800 */
[----:B------:R-:W2:Y:S04]  /*8a3c0*/  LDL.LU R19, [R1+0x2084] ;  /* 0x0020840001137983 */ /* 0x000ea80000300800 */
[----:B------:R-:W2:Y:S04]  /*8a3d0*/  LDL.LU R18, [R1+0x20a8] ;  /* 0x0020a80001127983 */ /* 0x000ea80000300800 */
[----:B0-----:R-:W2:Y:S01]  /*8a3e0*/  LDL.LU R0, [R1+0x207c] ;  /* 0x00207c0001007983 */ /* 0x001ea20000300800 */
[-C--:B----4-:R-:W-:Y:S01]  /*8a3f0*/  IADD3 R11, P2, PT, R11, R9.reuse, RZ ;  /* 0x000000090b0b7210 */ /* 0x090fe20007f5e0ff */
[----:B------:R-:W-:Y:S01]  /*8a400*/  IMAD.X R10, R10, 0x1, R2, P3 ;  /* 0x000000010a0a7824 */ /* 0x000fe200018e0602 */
[----:B------:R-:W-:-:S03]  /*8a410*/  IADD3 R24, P3, PT, R24, R9, RZ ;  /* 0x0000000918187210 */ /* 0x000fc60007f7e0ff */
[----:B------:R-:W-:Y:S04]  /*8a420*/  STL [R1+0x20e4], R11 ;  /* 0x0020e40b01007387 */ /* 0x000fe80000100800 */
[----:B------:R-:W-:Y:S01]  /*8a430*/  STL [R1+0x2108], R10 ;  /* 0x0021080a01007387 */ /* 0x000fe20000100800 */
[----:B------:R-:W-:Y:S01]  /*8a440*/  IMAD.X R16, R16, 0x1, R2, P4 ;  /* 0x0000000110107824 */ /* 0x000fe200020e0602 */
[----:B------:R-:W-:-:S04]  /*8a450*/  IADD3 R3, P4, PT, R3, R9, RZ ;  /* 0x0000000903037210 */ /* 0x000fc80007f9e0ff */
[----:B------:R0:W-:Y:S04]  /*8a460*/  STL [R1+0x2100], R16 ;  /* 0x0021001001007387 */ /* 0x0001e80000100800 */
[----:B------:R-:W-:Y:S04]  /*8a470*/  STL [R1+0x20dc], R24 ;  /* 0x0020dc1801007387 */ /* 0x000fe80000100800 */
[----:B0-----:R-:W4:Y:S04]  /*8a480*/  LDL.LU R16, [R1+0x20a0] ;  /* 0x0020a00001107983 */ /* 0x001f280000300800 */
[----:B------:R0:W-:Y:S04]  /*8a490*/  STL [R1+0x20d4], R3 ;  /* 0x0020d40301007387 */ /* 0x0001e80000100800 */
[----:B0-----:R-:W4:Y:S01]  /*8a4a0*/  LDL.LU R3, [R1+0x2074] ;  /* 0x0020740001037983 */ /* 0x001f220000300800 */
[----:B------:R-:W-:-:S02]  /*8a4b0*/  IADD3.X R25, PT, PT, R25, R2, RZ, P5, !PT ;  /* 0x0000000219197210 */ /* 0x000fc40002ffe4ff */
[-C--:B------:R-:W-:Y:S01]  /*8a4c0*/  IADD3 R26, P5, PT, R26, R9.reuse, RZ ;  /* 0x000000091a1a7210 */ /* 0x080fe20007fbe0ff */
[--C-:B---3--:R-:W-:Y:S01]  /*8a4d0*/  IMAD.X R27, R27, 0x1, R2.reuse, P6 ;  /* 0x000000011b1b7824 */ /* 0x108fe200030e0602 */
[-C--:B------:R-:W-:Y:S01]  /*8a4e0*/  IADD3 R20, P6, PT, R20, R9.reuse, RZ ;  /* 0x0000000914147210 */ /* 0x080fe20007fde0ff */
[----:B------:R-:W-:Y:S01]  /*8a4f0*/  IMAD.X R21, R21, 0x1, R2, P1 ;  /* 0x0000000115157824 */ /* 0x000fe200008e0602 */
[----:B------:R-:W-:Y:S01]  /*8a500*/  STL [R1+0x20f8], R25 ;  /* 0x0020f81901007387 */ /* 0x000fe20000100800 */
[----:B------:R-:W-:-:S03]  /*8a510*/  IADD3 R22, P1, PT, R22, R9, RZ ;  /* 0x0000000916167210 */ /* 0x000fc60007f3e0ff */
[----:B------:R-:W-:Y:S01]  /*8a520*/  STL [R1+0x20cc], R26 ;  /* 0x0020cc1a01007387 */ /* 0x000fe20000100800 */
[----:B------:R-:W-:-:S03]  /*8a530*/  IMAD.X R23, R23, 0x1, R2, P2 ;  /* 0x0000000117177824 */ /* 0x000fc600010e0602 */
[----:B------:R-:W-:Y:S01]  /*8a540*/  STL [R1+0x20f0], R27 ;  /* 0x0020f01b01007387 */ /* 0x000fe20000100800 */
[----:B------:R-:W-:-:S03]  /*8a550*/  IADD3 R7, P2, PT, R7, R9, RZ ;  /* 0x0000000907077210 */ /* 0x000fc60007f5e0ff */
[----:B------:R-:W-:Y:S01]  /*8a560*/  STL [R1+0x20c4], R20 ;  /* 0x0020c41401007387 */ /* 0x000fe20000100800 */
[----:B------:R-:W-:-:S03]  /*8a570*/  IMAD.X R17, R17, 0x1, R2, P4 ;  /* 0x0000000111117824 */ /* 0x000fc600020e0602 */
[----:B------:R-:W-:Y:S01]  /*8a580*/  STL [R1+0x20e8], R21 ;  /* 0x0020e81501007387 */ /* 0x000fe20000100800 */
[----:B------:R-:W-:-:S03]  /*8a590*/  IMAD.X R6, R6, 0x1, R2, P3 ;  /* 0x0000000106067824 */ /* 0x000fc600018e0602 */
[----:B------:R-:W-:Y:S04]  /*8a5a0*/  STL [R1+0x20bc], R22 ;  /* 0x0020bc1601007387 */ /* 0x000fe80000100800 */
[----:B------:R-:W-:Y:S04]  /*8a5b0*/  STL [R1+0x20e0], R23 ;  /* 0x0020e01701007387 */ /* 0x000fe80000100800 */
[----:B------:R-:W-:Y:S04]  /*8a5c0*/  STL [R1+0x20b4], R7 ;  /* 0x0020b40701007387 */ /* 0x000fe80000100800 */
[----:B------:R0:W-:Y:S01]  /*8a5d0*/  STL [R1+0x20d0], R17 ;  /* 0x0020d01101007387 */ /* 0x0001e20000100800 */
[----:B------:R-:W-:-:S03]  /*8a5e0*/  IADD3 R5, P3, PT, R5, R9, RZ ;  /* 0x0000000905057210 */ /* 0x000fc60007f7e0ff */
[----:B------:R-:W-:Y:S01]  /*8a5f0*/  STL [R1+0x20d8], R6 ;  /* 0x0020d80601007387 */ /* 0x000fe20000100800 */
[--C-:B------:R-:W-:Y:S01]  /*8a600*/  IMAD.X R12, R12, 0x1, R2.reuse, P5 ;  /* 0x000000010c0c7824 */ /* 0x100fe200028e0602 */
[-C--:B------:R-:W-:Y:S02]  /*8a610*/  IADD3 R4, P4, PT, R4, R9.reuse, RZ ;  /* 0x0000000904047210 */ /* 0x080fe40007f9e0ff */
[----:B0-----:R-:W3:Y:S04]  /*8a620*/  LDL.LU R17, [R1+0x2098] ;  /* 0x0020980001117983 */ /* 0x001ee80000300800 */
[----:B------:R-:W-:Y:S01]  /*8a630*/  STL [R1+0x20ac], R5 ;  /* 0x0020ac0501007387 */ /* 0x000fe20000100800 */
[-C--:B------:R-:W-:Y:S01]  /*8a640*/  IADD3 R28, P5, PT, R28, R9.reuse, RZ ;  /* 0x000000091c1c7210 */ /* 0x080fe20007fbe0ff */
[--C-:B------:R-:W-:Y:S01]  /*8a650*/  IMAD.X R13, R13, 0x1, R2.reuse, P6 ;  /* 0x000000010d0d7824 */ /* 0x100fe200030e0602 */
[----:B------:R-:W-:Y:S01]  /*8a660*/  IADD3 R14, P6, PT, R14, R9, RZ ;  /* 0x000000090e0e7210 */ /* 0x000fe20007fde0ff */
[----:B------:R-:W-:-:S02]  /*8a670*/  IMAD.X R15, R15, 0x1, R2, P1 ;  /* 0x000000010f0f7824 */ /* 0x000fc400008e0602 */
[----:B------:R0:W-:Y:S04]  /*8a680*/  STL [R1+0x209c], R28 ;  /* 0x00209c1c01007387 */ /* 0x0001e80000100800 */
[----:B------:R-:W-:Y:S04]  /*8a690*/  STL [R1+0x20a4], R4 ;  /* 0x0020a40401007387 */ /* 0x000fe80000100800 */
[----:B0-----:R-:W3:Y:S04]  /*8a6a0*/  LDL.LU R28, [R1+0x206c] ;  /* 0x00206c00011c7983 */ /* 0x001ee80000300800 */
[----:B------:R-:W-:Y:S04]  /*8a6b0*/  STL [R1+0x20c8], R12 ;  /* 0x0020c80c01007387 */ /* 0x000fe80000100800 */
[----:B------:R-:W-:Y:S04]  /*8a6c0*/  STL [R1+0x20c0], R13 ;  /* 0x0020c00d01007387 */ /* 0x000fe80000100800 */
[----:B------:R-:W-:Y:S04]  /*8a6d0*/  STL [R1+0x2094], R14 ;  /* 0x0020940e01007387 */ /* 0x000fe80000100800 */
[----:B------:R-:W-:Y:S01]  /*8a6e0*/  STL [R1+0x20b8], R15 ;  /* 0x0020b80f01007387 */ /* 0x000fe20000100800 */
[-C--:B--2---:R-:W-:Y:S01]  /*8a6f0*/  IADD3 R8, P1, PT, R8, R9.reuse, RZ ;  /* 0x0000000908087210 */ /* 0x084fe20007f3e0ff */
[----:B------:R-:W-:Y:S01]  /*8a700*/  IMAD.X R29, R29, 0x1, R2, P2 ;  /* 0x000000011d1d7824 */ /* 0x000fe200010e0602 */
[----:B------:R-:W-:-:S02]  /*8a710*/  IADD3 R19, P2, PT, R19, R9, RZ ;  /* 0x0000000913137210 */ /* 0x000fc40007f5e0ff */
[----:B------:R-:W-:Y:S01]  /*8a720*/  IADD3.X R18, PT, PT, R18, R2, RZ, P3, !PT ;  /* 0x0000000212127210 */ /* 0x000fe20001ffe4ff */
[----:B------:R-:W-:Y:S04]  /*8a730*/  STL [R1+0x208c], R8 ;  /* 0x00208c0801007387 */ /* 0x000fe80000100800 */
[----:B------:R-:W-:Y:S04]  /*8a740*/  STL [R1+0x20b0], R29 ;  /* 0x0020b01d01007387 */ /* 0x000fe80000100800 */
[----:B------:R-:W2:Y:S04]  /*8a750*/  LDL.LU R11, [R1+0x2090] ;  /* 0x00209000010b7983 */ /* 0x000ea80000300800 */
[----:B------:R-:W-:Y:S01]  /*8a760*/  STL [R1+0x2084], R19 ;  /* 0x0020841301007387 */ /* 0x000fe20000100800 */
[----:B------:R-:W-:-:S03]  /*8a770*/  IADD3 R0, P3, PT, R0, R9, RZ ;  /* 0x0000000900007210 */ /* 0x000fc60007f7e0ff */
[----:B------:R-:W2:Y:S04]  /*8a780*/  LDL.LU R10, [R1+0x2064] ;  /* 0x00206400010a7983 */ /* 0x000ea80000300800 */
[----:B------:R0:W-:Y:S04]  /*8a790*/  STL [R1+0x20a8], R18 ;  /* 0x0020a81201007387 */ /* 0x0001e80000100800 */
[----:B------:R-:W2:Y:S04]  /*8a7a0*/  LDL.LU R24, [R1+0x2088] ;  /* 0x0020880001187983 */ /* 0x000ea80000300800 */
[----:B------:R1:W-:Y:S04]  /*8a7b0*/  STL [R1+0x207c], R0 ;  /* 0x00207c0001007387 */ /* 0x0003e80000100800 */
[----:B0-----:R-:W2:Y:S04]  /*8a7c0*/  LDL.LU R18, [R1+0x205c] ;  /* 0x00205c0001127983 */ /* 0x001ea80000300800 */
[----:B-1----:R-:W2:Y:S04]  /*8a7d0*/  LDL.LU R0, [R1+0x2080] ;  /* 0x0020800001007983 */ /* 0x002ea80000300800 */
[----:B------:R-:W2:Y:S04]  /*8a7e0*/  LDL.LU R25, [R1+0x2054] ;  /* 0x0020540001197983 */ /* 0x000ea80000300800 */
[----:B------:R-:W2:Y:S01]  /*8a7f0*/  LDL.LU R26, [R1+0x2078] ;  /* 0x00207800011a7983 */ /* 0x000ea20000300800 */
[----:B----4-:R-:W-:-:S05]  /*8a800*/  IMAD.X R16, R16, 0x1, R2, P4 ;  /* 0x0000000110107824 */ /* 0x010fca00020e0602 */
[----:B------:R-:W-:Y:S04]  /*8a810*/  STL [R1+0x20a0], R16 ;  /* 0x0020a01001007387 */ /* 0x000fe80000100800 */
[----:B------:R-:W4:Y:S01]  /*8a820*/  LDL.LU R27, [R1+0x204c] ;  /* 0x00204c00011b7983 */ /* 0x000f220000300800 */
[----:B------:R-:W-:-:S05]  /*8a830*/  IADD3 R3, P4, PT, R3, R9, RZ ;  /* 0x0000000903037210 */ /* 0x000fca0007f9e0ff */
        /* <DEDUP_REMOVED lines=11> */
[----:B---3--:R-:W-:-:S05]  /*8a8f0*/  IMAD.X R17, R17, 0x1, R2, P5 ;  /* 0x0000000111117824 */ /* 0x008fca00028e0602 */
[----:B------:R0:W-:Y:S04]  /*8a900*/  STL [R1+0x2098], R17 ;  /* 0x0020981101007387 */ /* 0x0001e80000100800 */
[----:B0-----:R-:W3:Y:S04]  /*8a910*/  LDL.LU R17, [R1+0x2048] ;  /* 0x0020480001117983 */ /* 0x001ee80000300800 */
[----:B------:R-:W3:Y:S04]  /*8a920*/  LDL.LU R13, [R1+0x201c] ;  /* 0x00201c00010d7983 */ /* 0x000ee80000300800 */
[----:B------:R-:W3:Y:S04]  /*8a930*/  LDL.LU R14, [R1+0x2040] ;  /* 0x00204000010e7983 */ /* 0x000ee80000300800 */
[----:B------:R-:W3:Y:S01]  /*8a940*/  LDL.LU R15, [R1+0x2014] ;  /* 0x00201400010f7983 */ /* 0x000ee20000300800 */
[----:B------:R-:W-:-:S05]  /*8a950*/  IADD3 R28, P5, PT, R28, R9, RZ ;  /* 0x000000091c1c7210 */ /* 0x000fca0007fbe0ff */
[----:B------:R0:W-:Y:S04]  /*8a960*/  STL [R1+0x206c], R28 ;  /* 0x00206c1c01007387 */ /* 0x0001e80000100800 */
[----:B------:R-:W3:Y:S04]  /*8a970*/  LDL.LU R8, [R1+0x2038] ;  /* 0x0020380001087983 */ /* 0x000ee80000300800 */
[----:B------:R-:W3:Y:S04]  /*8a980*/  LDL.LU R29, [R1+0x200c] ;  /* 0x00200c00011d7983 */ /* 0x000ee80000300800 */
[----:B------:R-:W3:Y:S04]  /*8a990*/  LDL.LU R19, [R1+0x2030] ;  /* 0x0020300001137983 */ /* 0x000ee80000300800 */
[----:B------:R-:W3:Y:S04]  /*8a9a0*/  LDL.LU R16, [R1+0x2004] ;  /* 0x0020040001107983 */ /* 0x000ee80000300800 */
[----:B0-----:R-:W3:Y:S01]  /*8a9b0*/  LDL.LU R28, [R1+0x2028] ;  /* 0x00202800011c7983 */ /* 0x001ee20000300800 */
[--C-:B--2---:R-:W-:Y:S01]  /*8a9c0*/  IMAD.X R11, R11, 0x1, R2.reuse, P6 ;  /* 0x000000010b0b7824 */ /* 0x104fe200030e0602 */
[----:B------:R-:W-:Y:S01]  /*8a9d0*/  IADD3 R10, P6, PT, R10, R9, RZ ;  /* 0x000000090a0a7210 */ /* 0x000fe20007fde0ff */
        /* <DEDUP_REMOVED lines=9> */
[----:B0-----:R-:W2:Y:S01]  /*8aa70*/  LDL.LU R0, [R1+0x2020] ;  /* 0x0020200001007983 */ /* 0x001ea20000300800 */
[-C--:B------:R-:W-:Y:S01]  /*8aa80*/  IADD3 R25, P2, PT, R25, R9.reuse, RZ ;  /* 0x0000000919197210 */ /* 0x080fe20007f5e0ff */
[----:B------:R-:W-:Y:S01]  /*8aa90*/  IMAD.X R26, R26, 0x1, R2, P3 ;  /* 0x000000011a1a7824 */ /* 0x000fe200018e0602 */
[----:B----4-:R-:W-:-:S03]  /*8aaa0*/  IADD3 R27, P3, PT, R27, R9, RZ ;  /* 0x000000091b1b7210 */ /* 0x010fc60007f7e0ff */
[----:B------:R-:W-:Y:S04]  /*8aab0*/  STL [R1+0x2054], R25 ;  /* 0x0020541901007387 */ /* 0x000fe80000100800 */
[----:B------:R-:W-:Y:S01]  /*8aac0*/  STL [R1+0x2078], R26 ;  /* 0x0020781a01007387 */ /* 0x000fe20000100800 */
[--C-:B------:R-:W-:Y:S01]  /*8aad0*/  IMAD.X R20, R20, 0x1, R2.reuse, P4 ;  /* 0x0000000114147824 */ /* 0x100fe200020e0602 */
[-C--:B------:R-:W-:Y:S01]  /*8aae0*/  IADD3 R21, P4, PT, R21, R9.reuse, RZ ;  /* 0x0000000915157210 */ /* 0x080fe20007f9e0ff */
[--C-:B------:R-:W-:Y:S01]  /*8aaf0*/  IMAD.X R22, R22, 0x1, R2.reuse, P5 ;  /* 0x0000000116167824 */ /* 0x100fe200028e0602 */
[----:B------:R-:W-:Y:S01]  /*8ab00*/  IADD3 R23, P5, PT, R23, R9, RZ ;  /* 0x0000000917177210 */ /* 0x000fe20007fbe0ff */
[----:B------:R-:W-:Y:S01]  /*8ab10*/  STL [R1+0x204c], R27 ;  /* 0x00204c1b01007387 */ /* 0x000fe20000100800 */
[----:B------:R-:W-:Y:S01]  /*8ab20*/  IMAD.X R7, R7, 0x1, R2, P6 ;  /* 0x0000000107077824 */ /* 0x000fe200030e0602 */
[----:B------:R-:W-:-:S02]  /*8ab30*/  IADD3.X R5, PT, PT, R5, R2, RZ, P1, !PT ;  /* 0x0000000205057210 */ /* 0x000fc40000ffe4ff */
[----:B------:R-:W-:Y:S04]  /*8ab40*/  STL [R1+0x2070], R20 ;  /* 0x0020701401007387 */ /* 0x000fe80000100800 */
[----:B------:R-:W-:Y:S01]  /*8ab50*/  STL [R1+0x2044], R21 ;  /* 0x0020441501007387 */ /* 0x000fe20000100800 */
[-C--:B------:R-:W-:Y:S02]  /*8ab60*/  IADD3 R3, P1, PT, R3, R9.reuse, RZ ;  /* 0x0000000903037210 */ /* 0x080fe40007f3e0ff */
[-C--:B------:R-:W-:Y:S01]  /*8ab70*/  IADD3 R6, P6, PT, R6, R9.reuse, RZ ;  /* 0x0000000906067210 */ /* 0x080fe20007fde0ff */
[----:B------:R-:W-:Y:S04]  /*8ab80*/  STL [R1+0x2068], R22 ;  /* 0x0020681601007387 */ /* 0x000fe80000100800 */
[----:B------:R-:W-:Y:S04]  /*8ab90*/  STL [R1+0x203c], R23 ;  /* 0x00203c1701007387 */ /* 0x000fe80000100800 */
[----:B------:R-:W-:Y:S04]  /*8aba0*/  STL [R1+0x2060], R7 ;  /* 0x0020600701007387 */ /* 0x000fe80000100800 */
[----:B------:R0:W-:Y:S04]  /*8abb0*/  STL [R1+0x202c], R3 ;  /* 0x00202c0301007387 */ /* 0x0001e80000100800 */
[----:B------:R-:W-:Y:S04]  /*8abc0*/  STL [R1+0x2034], R6 ;  /* 0x0020340601007387 */ /* 0x000fe80000100800 */
[----:B0-----:R-:W4:Y:S01]  /*8abd0*/  LDL.LU R3, [R1+0x1ff4] ;  /* 0x001ff40001037983 */ /* 0x001f220000300800 */
[----:B------:R-:W-:Y:S01]  /*8abe0*/  IMAD.X R4, R4, 0x1, R2, P2 ;  /* 0x0000000104047824 */ /* 0x000fe200010e0602 */
[----:B------:R-:W-:-:S02]  /*8abf0*/  IADD3 R12, P2, PT, R12, R9, RZ ;  /* 0x000000090c0c7210 */ /* 0x000fc40007f5e0ff */
[----:B------:R-:W-:Y:S01]  /*8ac00*/  STL [R1+0x2058], R5 ;  /* 0x0020580501007387 */ /* 0x000fe20000100800 */
[--C-:B---3--:R-:W-:Y:S01]  /*8ac10*/  IMAD.X R17, R17, 0x1, R2.reuse, P3 ;  /* 0x0000000111117824 */ /* 0x108fe200018e0602 */
[-C--:B------:R-:W-:Y:S01]  /*8ac20*/  IADD3 R13, P3, PT, R13, R9.reuse, RZ ;  /* 0x000000090d0d7210 */ /* 0x080fe20007f7e0ff */
[--C-:B------:R-:W-:Y:S01]  /*8ac30*/  IMAD.X R14, R14, 0x1, R2.reuse, P4 ;  /* 0x000000010e0e7824 */ /* 0x100fe200020e0602 */
[-C--:B------:R-:W-:Y:S02]  /*8ac40*/  IADD3 R15, P4, PT, R15, R9.reuse, RZ ;  /* 0x000000090f0f7210 */ /* 0x080fe40007f9e0ff */
[----:B------:R0:W-:Y:S04]  /*8ac50*/  STL [R1+0x2048], R17 ;  /* 0x0020481101007387 */ /* 0x0001e80000100800 */
[----:B------:R-:W-:Y:S01]  /*8ac60*/  STL [R1+0x2050], R4 ;  /* 0x0020500401007387 */ /* 0x000fe20000100800 */
[----:B------:R-:W-:Y:S01]  /*8ac70*/  IMAD.X R8, R8, 0x1, R2, P5 ;  /* 0x0000000108087824 */ /* 0x000fe200028e0602 */
[----:B------:R-:W-:-:S02]  /*8ac80*/  IADD3 R29, P5, PT, R29, R9, RZ ;  /* 0x000000091d1d7210 */ /* 0x000fc40007fbe0ff */
[----:B0-----:R-:W3:Y:S04]  /*8ac90*/  LDL.LU R17, [R1+0x2018] ;  /* 0x0020180001117983 */ /* 0x001ee80000300800 */
[----:B------:R-:W-:Y:S04]  /*8aca0*/  STL [R1+0x2024], R12 ;  /* 0x0020240c01007387 */ /* 0x000fe80000100800 */
        /* <DEDUP_REMOVED lines=21> */
[----:B------:R-:W-:-:S05]  /*8ae00*/  IMAD.X R0, R0, 0x1, R2, P2 ;  /* 0x0000000100007824 */ /* 0x000fca00010e0602 */
        /* <DEDUP_REMOVED lines=11> */
[----:B----4-:R-:W-:-:S05]  /*8aec0*/  IADD3 R3, P2, PT, R3, R9, RZ ;  /* 0x0000000903037210 */ /* 0x010fca0007f5e0ff */
[----:B------:R0:W-:Y:S04]  /*8aed0*/  STL [R1+0x1ff4], R3 ;  /* 0x001ff40301007387 */ /* 0x0001e80000100800 */
[----:B0-----:R-:W4:Y:S04]  /*8aee0*/  LDL.LU R3, [R1+0x1fa4] ;  /* 0x001fa40001037983 */ /* 0x001f280000300800 */
[----:B------:R-:W4:Y:S04]  /*8aef0*/  LDL.LU R13, [R1+0x1fc8] ;  /* 0x001fc800010d7983 */ /* 0x000f280000300800 */
[----:B------:R-:W4:Y:S04]  /*8af00*/  LDL.LU R14, [R1+0x1f9c] ;  /* 0x001f9c00010e7983 */ /* 0x000f280000300800 */
[----:B------:R-:W4:Y:S01]  /*8af10*/  LDL.LU R15, [R1+0x1fc0] ;  /* 0x001fc000010f7983 */ /* 0x000f220000300800 */
[----:B---3--:R-:W-:-:S05]  /*8af20*/  IMAD.X R17, R17, 0x1, R2, P3 ;  /* 0x0000000111117824 */ /* 0x008fca00018e0602 */
[----:B------:R0:W-:Y:S04]  /*8af30*/  STL [R1+0x2018], R17 ;  /* 0x0020181101007387 */ /* 0x0001e80000100800 */
[----:B------:R-:W3:Y:S04]  /*8af40*/  LDL.LU R8, [R1+0x1f94] ;  /* 0x001f940001087983 */ /* 0x000ee80000300800 */
[----:B------:R-:W3:Y:S04]  /*8af50*/  LDL.LU R29, [R1+0x1fb8] ;  /* 0x001fb800011d7983 */ /* 0x000ee80000300800 */
[----:B------:R-:W3:Y:S04]  /*8af60*/  LDL.LU R19, [R1+0x1f8c] ;  /* 0x001f8c0001137983 */ /* 0x000ee80000300800 */
[----:B------:R-:W3:Y:S01]  /*8af70*/  LDL.LU R18, [R1+0x1fb0] ;  /* 0x001fb00001127983 */ /* 0x000ee20000300800 */
[-C--:B------:R-:W-:Y:S01]  /*8af80*/  IADD3 R11, P3, PT, R11, R9.reuse, RZ ;  /* 0x000000090b0b7210 */ /* 0x080fe20007f7e0ff */
[----:B------:R-:W-:Y:S01]  /*8af90*/  IMAD.X R10, R10, 0x1, R2, P4 ;  /* 0x000000010a0a7824 */ /* 0x000fe200020e0602 */
[----:B------:R-:W-:Y:S01]  /*8afa0*/  IADD3 R24, P4, PT, R24, R9, RZ ;  /* 0x0000000918187210 */ /* 0x000fe20007f9e0ff */
[----:B0-----:R-:W3:Y:S04]  /*8afb0*/  LDL.LU R17, [R1+0x1f84] ;  /* 0x001f840001117983 */ /* 0x001ee80000300800 */
[----:B------:R-:W-:Y:S04]  /*8afc0*/  STL [R1+0x1fec], R11 ;  /* 0x001fec0b01007387 */ /* 0x000fe80000100800 */
[----:B------:R-:W-:Y:S01]  /*8afd0*/  STL [R1+0x2010], R10 ;  /* 0x0020100a01007387 */ /* 0x000fe20000100800 */
[----:B------:R-:W-:-:S02]  /*8afe0*/  IADD3.X R16, PT, PT, R16, R2, RZ, P5, !PT ;  /* 0x0000000210107210 */ /* 0x000fc40002ffe4ff */
[-C--:B------:R-:W-:Y:S01]  /*8aff0*/  IADD3 R28, P5, PT, R28, R9.reuse, RZ ;  /* 0x000000091c1c7210 */ /* 0x080fe20007fbe0ff */
[----:B------:R-:W-:Y:S02]  /*8b000*/  IMAD.X R25, R25, 0x1, R2, P6 ;  /* 0x0000000119197824 */ /* 0x000fe400030e0602 */
        /* <DEDUP_REMOVED lines=8> */
[----:B--2---:R-:W-:-:S05]  /*8b090*/  IMAD.X R27, R27, 0x1, R2, P1 ;  /* 0x000000011b1b7824 */ /* 0x004fca00008e0602 */
[----:B------:R-:W-:Y:S01]  /*8b0a0*/  STL [R1+0x1ff8], R27 ;  /* 0x001ff81b01007387 */ /* 0x000fe20000100800 */
[-C--:B------:R-:W-:Y:S01]  /*8b0b0*/  IADD3 R20, P1, PT, R20, R9.reuse, RZ ;  /* 0x0000000914147210 */ /* 0x080fe20007f3e0ff */
        /* <DEDUP_REMOVED lines=18> */
[----:B----4-:R-:W-:-:S05]  /*8b1e0*/  IADD3 R3, P6, PT, R3, R9, RZ ;  /* 0x0000000903037210 */ /* 0x010fca0007fde0ff */
[----:B------:R0:W-:Y:S04]  /*8b1f0*/  STL [R1+0x1fa4], R3 ;  /* 0x001fa40301007387 */ /* 0x0001e80000100800 */
[----:B------:R-:W-:Y:S04]  /*8b200*/  STL [R1+0x1fac], R4 ;  /* 0x001fac0401007387 */ /* 0x000fe80000100800 */
[----:B0-----:R-:W4:Y:S01]  /*8b210*/  LDL.LU R3, [R1+0x1f74] ;  /* 0x001f740001037983 */ /* 0x001f220000300800 */
[--C-:B------:R-:W-:Y:S01]  /*8b220*/  IMAD.X R13, R13, 0x1, R2.reuse, P1 ;  /* 0x000000010d0d7824 */ /* 0x100fe200008e0602 */
[-C--:B------:R-:W-:Y:S01]  /*8b230*/  IADD3 R14, P1, PT, R14, R9.reuse, RZ ;  /* 0x000000090e0e7210 */ /* 0x080fe20007f3e0ff */
[----:B------:R-:W-:Y:S01]  /*8b240*/  IMAD.X R15, R15, 0x1, R2, P2 ;  /* 0x000000010f0f7824 */ /* 0x000fe200010e0602 */
[----:B------:R-:W-:Y:S01]  /*8b250*/  STL [R1+0x1fd0], R12 ;  /* 0x001fd00c01007387 */ /* 0x000fe20000100800 */
[----:B---3--:R-:W-:-:S02]  /*8b260*/  IADD3 R8, P2, PT, R8, R9, RZ ;  /* 0x0000000908087210 */ /* 0x008fc40007f5e0ff */
[----:B------:R-:W-:Y:S01]  /*8b270*/  IADD3.X R29, PT, PT, R29, R2, RZ, P3, !PT ;  /* 0x000000021d1d7210 */ /* 0x000fe20001ffe4ff */
        /* <DEDUP_REMOVED lines=18> */
[----:B------:R-:W-:-:S05]  /*8b3a0*/  IMAD.X R16, R16, 0x1, R2, P5 ;  /* 0x0000000110107824 */ /* 0x000fca00028e0602 */
[----:B------:R-:W-:Y:S04]  /*8b3b0*/  STL [R1+0x1fa8], R16 ;  /* 0x001fa81001007387 */ /* 0x000fe80000100800 */
[----:B------:R-:W3:Y:S01]  /*8b3c0*/  LDL.LU R27, [R1+0x1f54] ;  /* 0x001f5400011b7983 */ /* 0x000ee20000300800 */
[----:B------:R-:W-:-:S05]  /*8b3d0*/  IADD3 R28, P5, PT, R28, R9, RZ ;  /* 0x000000091c1c7210 */ /* 0x000fca0007fbe0ff */
        /* <DEDUP_REMOVED lines=34> */
[----:B------:R-:W-:-:S03]  /*8b600*/  IMAD.X R26, R26, 0x1, R2, P4 ;  /* 0x000000011a1a7824 */ /* 0x000fc600020e0602 */
[----:B0-----:R-:W3:Y:S04]  /*8b610*/  LDL.LU R18, [R1+0x1f04] ;  /* 0x001f040001127983 */ /* 0x001ee80000300800 */
[----:B------:R0:W-:Y:S01]  /*8b620*/  STL [R1+0x1f88], R17 ;  /* 0x001f881101007387 */ /* 0x0001e20000100800 */
[----:B------:R-:W-:-:S03]  /*8b630*/  IADD3 R27, P4, PT, R27, R9, RZ ;  /* 0x000000091b1b7210 */ /* 0x000fc60007f9e0ff */
[----:B0-----:R-:W3:Y:S01]  /*8b640*/  LDL.LU R17, [R1+0x1f28] ;  /* 0x001f280001117983 */ /* 0x001ee20000300800 */
[--C-:B------:R-:W-:Y:S01]  /*8b650*/  IMAD.X R20, R20, 0x1, R2.reuse, P5 ;  /* 0x0000000114147824 */ /* 0x100fe200028e0602 */
[----:B------:R-:W-:Y:S02]  /*8b660*/  IADD3 R21, P5, PT, R21, R9, RZ ;  /* 0x0000000915157210 */ /* 0x000fe40007fbe0ff */
[----:B------:R-:W-:Y:S01]  /*8b670*/  STL [R1+0x1f5c], R25 ;  /* 0x001f5c1901007387 */ /* 0x000fe20000100800 */
[----:B------:R-:W-:-:S03]  /*8b680*/  IMAD.X R22, R22, 0x1, R2, P6 ;  /* 0x0000000116167824 */ /* 0x000fc600030e0602 */
[----:B------:R-:W-:Y:S01]  /*8b690*/  STL [R1+0x1f80], R26 ;  /* 0x001f801a01007387 */ /* 0x000fe20000100800 */
[----:B------:R-:W-:-:S03]  /*8b6a0*/  IADD3 R23, P6, PT, R23, R9, RZ ;  /* 0x0000000917177210 */ /* 0x000fc60007fde0ff */
[----:B------:R-:W-:Y:S01]  /*8b6b0*/  STL [R1+0x1f54], R27 ;  /* 0x001f541b01007387 */ /* 0x000fe20000100800 */
[----:B------:R-:W-:Y:S01]  /*8b6c0*/  IADD3.X R7, PT, PT, R7, R2, RZ, P1, !PT ;  /* 0x0000000207077210 */ /* 0x000fe20000ffe4ff */
[----:B------:R-:W-:Y:S02]  /*8b6d0*/  IMAD.X R5, R5, 0x1, R2, P2 ;  /* 0x0000000105057824 */ /* 0x000fe400010e0602 */
        /* <DEDUP_REMOVED lines=9> */
[----:B------:R-:W-:-:S03]  /*8b770*/  IMAD.X R4, R4, 0x1, R2, P3 ;  /* 0x0000000104047824 */ /* 0x000fc600018e0602 */
        /* <DEDUP_REMOVED lines=10> */
[----:B------:R-:W-:Y:S04]  /*8b820*/  STL [R1+0x1f2c], R12 ;  /* 0x001f2c0c01007387 */ /* 0x000fe80000100800 */
[----:B------:R-:W-:Y:S04]  /*8b830*/  STL [R1+0x1f24], R13 ;  /* 0x001f240d01007387 */ /* 0x000fe80000100800 */
[----:B------:R-:W-:Y:S01]  /*8b840*/  STL [R1+0x1f48], R14 ;  /* 0x001f480e01007387 */ /* 0x000fe20000100800 */
[--C-:B----4-:R-:W-:Y:S01]  /*8b850*/  IMAD.X R8, R8, 0x1, R2.reuse, P6 ;  /* 0x0000000108087824 */ /* 0x110fe200030e0602 */
[-C--:B------:R-:W-:Y:S01]  /*8b860*/  IADD3 R29, P6, PT, R29, R9.reuse, RZ ;  /* 0x000000091d1d7210 */ /* 0x080fe20007fde0ff */
[----:B------:R-:W-:Y:S01]  /*8b870*/  IMAD.X R19, R19, 0x1, R2, P1 ;  /* 0x0000000113137824 */ /* 0x000fe200008e0602 */
        /* <DEDUP_REMOVED lines=43> */
[----:B----4-:R-:W-:-:S02]  /*8bb30*/  IADD3 R11, P4, PT, R11, R9, RZ ;  /* 0x000000090b0b7210 */ /* 0x010fc40007f9e0ff */
[----:B------:R-:W-:Y:S02]  /*8bb40*/  IADD3.X R10, PT, PT, R10, R2, RZ, P5, !PT ;  /* 0x000000020a0a7210 */ /* 0x000fe40002ffe4ff */
[-C--:B------:R-:W-:Y:S01]  /*8bb50*/  IADD3 R24, P5, PT, R24, R9.reuse, RZ ;  /* 0x0000000918187210 */ /* 0x080fe20007fbe0ff */
        /* <DEDUP_REMOVED lines=9> */
[--C-:B------:R-:W-:Y:S01]  /*8bbf0*/  IMAD.X R25, R25, 0x1, R2.reuse, P1 ;  /* 0x0000000119197824 */ /* 0x100fe200008e0602 */
[----:B------:R-:W-:Y:S01]  /*8bc00*/  IADD3 R26, P1, PT, R26, R9, RZ ;  /* 0x000000091a1a7210 */ /* 0x000fe20007f3e0ff */
[----:B---3--:R-:W-:-:S03]  /*8bc10*/  IMAD.X R27, R27, 0x1, R2, P2 ;  /* 0x000000011b1b7824 */ /* 0x008fc600010e0602 */
[----:B------:R-:W-:Y:S01]  /*8bc20*/  STL [R1+0x1f08], R25 ;  /* 0x001f081901007387 */ /* 0x000fe20000100800 */
[-C--:B------:R-:W-:Y:S01]  /*8bc30*/  IADD3 R20, P2, PT, R20, R9.reuse, RZ ;  /* 0x0000000914147210 */ /* 0x080fe20007f5e0ff */
[--C-:B------:R-:W-:Y:S01]  /*8bc40*/  IMAD.X R21, R21, 0x1, R2.reuse, P3 ;  /* 0x0000000115157824 */ /* 0x100fe200018e0602 */
[----:B------:R-:W-:Y:S01]  /*8bc50*/  IADD3 R22, P3, PT, R22, R9, RZ ;  /* 0x0000000916167210 */ /* 0x000fe20007f7e0ff */
[----:B------:R-:W-:Y:S01]  /*8bc60*/  STL [R1+0x1edc], R26 ;  /* 0x001edc1a01007387 */ /* 0x000fe20000100800 */
[----:B------:R-:W-:-:S03]  /*8bc70*/  IMAD.X R23, R23, 0x1, R2, P4 ;  /* 0x0000000117177824 */ /* 0x000fc600020e0602 */
[----:B------:R-:W-:Y:S01]  /*8bc80*/  STL [R1+0x1f00], R27 ;  /* 0x001f001b01007387 */ /* 0x000fe20000100800 */
[----:B------:R-:W-:-:S03]  /*8bc90*/  IADD3 R7, P4, PT, R7, R9, RZ ;  /* 0x0000000907077210 */ /* 0x000fc60007f9e0ff */
[----:B------:R-:W-:Y:S04]  /*8bca0*/  STL [R1+0x1ed4], R20 ;  /* 0x001ed41401007387 */ /* 0x000fe80000100800 */
[----:B------:R-:W-:Y:S01]  /*8bcb0*/  STL [R1+0x1ef8], R21 ;  /* 0x001ef81501007387 */ /* 0x000fe20000100800 */
[--C-:B------:R-:W-:Y:S02]  /*8bcc0*/  IMAD.X R17, R17, 0x1, R2.reuse, P6 ;  /* 0x0000000111117824 */ /* 0x100fe400030e0602 */
[----:B------:R-:W-:Y:S01]  /*8bcd0*/  IMAD.X R6, R6, 0x1, R2, P5 ;  /* 0x0000000106067824 */ /* 0x000fe200028e0602 */
        /* <DEDUP_REMOVED lines=11> */
[----:B------:R-:W-:Y:S01]  /*8bd90*/  IMAD.X R13, R13, 0x1, R2, P2 ;  /* 0x000000010d0d7824 */ /* 0x000fe200010e0602 */
[----:B------:R-:W-:-:S02]  /*8bda0*/  IADD3 R14, P2, PT, R14, R9, RZ ;  /* 0x000000090e0e7210 */ /* 0x000fc40007f5e0ff */
[----:B------:R-:W-:Y:S01]  /*8bdb0*/  IADD3.X R15, PT, PT, R15, R2, RZ, P3, !PT ;  /* 0x000000020f0f7210 */ /* 0x000fe20001ffe4ff */
        /* <DEDUP_REMOVED lines=8> */
[--C-:B------:R-:W-:Y:S01]  /*8be40*/  IMAD.X R29, R29, 0x1, R2.reuse, P4 ;  /* 0x000000011d1d7824 */ /* 0x100fe200020e0602 */
[----:B------:R-:W-:Y:S01]  /*8be50*/  IADD3 R19, P4, PT, R19, R9, RZ ;  /* 0x0000000913137210 */ /* 0x000fe20007f9e0ff */
[----:B------:R-:W-:-:S02]  /*8be60*/  IMAD.X R18, R18, 0x1, R2, P5 ;  /* 0x0000000112127824 */ /* 0x000fc400028e0602 */
        /* <DEDUP_REMOVED lines=57> */
[----:B------:R-:W-:Y:S04]  /*8c200*/  STL [R1+0x1e88], R26 ;  /* 0x001e881a01007387 */ /* 0x000fe80000100800 */
[----:B------:R-:W-:Y:S01]  /*8c210*/  STL [R1+0x1e5c], R27 ;  /* 0x001e5c1b01007387 */ /* 0x000fe20000100800 */
[----:B------:R-:W-:Y:S01]  /*8c220*/  IMAD.X R20, R20, 0x1, R2, P6 ;  /* 0x0000000114147824 */ /* 0x000fe200030e0602 */
[----:B------:R-:W-:-:S02]  /*8c230*/  IADD3 R21, P6, PT, R21, R9, RZ ;  /* 0x0000000915157210 */ /* 0x000fc40007fde0ff */
[----:B------:R-:W-:Y:S02]  /*8c240*/  IADD3.X R22, PT, PT, R22, R2, RZ, P1, !PT ;  /* 0x0000000216167210 */ /* 0x000fe40000ffe4ff */
[----:B------:R-:W-:Y:S01]  /*8c250*/  IADD3 R23, P1, PT, R23, R9, RZ ;  /* 0x0000000917177210 */ /* 0x000fe20007f3e0ff */
[--C-:B------:R-:W-:Y:S01]  /*8c260*/  IMAD.X R7, R7, 0x1, R2.reuse, P2 ;  /* 0x0000000107077824 */ /* 0x100fe200010e0602 */
[----:B------:R-:W-:Y:S01]  /*8c270*/  STL [R1+0x1e80], R20 ;  /* 0x001e801401007387 */ /* 0x000fe20000100800 */
[----:B------:R-:W-:-:S03]  /*8c280*/  IMAD.X R5, R5, 0x1, R2, P3 ;  /* 0x0000000105057824 */ /* 0x000fc600018e0602 */
        /* <DEDUP_REMOVED lines=15> */
[----:B------:R-:W-:Y:S02]  /*8c380*/  IADD3 R15, P6, PT, R15, R9, RZ ;  /* 0x000000090f0f7210 */ /* 0x000fe40007fde0ff */
[----:B------:R0:W-:Y:S04]  /*8c390*/  STL [R1+0x1e58], R17 ;  /* 0x001e581101007387 */ /* 0x0001e80000100800 */
[----:B------:R-:W-:Y:S04]  /*8c3a0*/  STL [R1+0x1e60], R4 ;  /* 0x001e600401007387 */ /* 0x000fe80000100800 */
[----:B0-----:R-:W3:Y:S04]  /*8c3b0*/  LDL.LU R17, [R1+0x1e28] ;  /* 0x001e280001117983 */ /* 0x001ee80000300800 */
[----:B------:R-:W-:Y:S01]  /*8c3c0*/  STL [R1+0x1e34], R12 ;  /* 0x001e340c01007387 */ /* 0x000fe20000100800 */
[----:B------:R-:W-:-:S03]  /*8c3d0*/  IMAD.X R8, R8, 0x1, R2, P1 ;  /* 0x0000000108087824 */ /* 0x000fc600008e0602 */
[----:B------:R-:W-:Y:S01]  /*8c3e0*/  STL [R1+0x1e2c], R13 ;  /* 0x001e2c0d01007387 */ /* 0x000fe20000100800 */
[----:B------:R-:W-:-:S03]  /*8c3f0*/  IADD3 R29, P1, PT, R29, R9, RZ ;  /* 0x000000091d1d7210 */ /* 0x000fc60007f3e0ff */
        /* <DEDUP_REMOVED lines=38> */
[----:B---3--:R-:W-:-:S05]  /*8c660*/  IADD3.X R17, PT, PT, R17, R2, RZ, P5, !PT ;  /* 0x0000000211117210 */ /* 0x008fca0002ffe4ff */
[----:B------:R0:W-:Y:S04]  /*8c670*/  STL [R1+0x1e28], R17 ;  /* 0x001e281101007387 */ /* 0x0001e80000100800 */
[----:B------:R-:W3:Y:S04]  /*8c680*/  LDL.LU R8, [R1+0x1da4] ;  /* 0x001da40001087983 */ /* 0x000ee80000300800 */
[----:B------:R-:W3:Y:S04]  /*8c690*/  LDL.LU R29, [R1+0x1dc8] ;  /* 0x001dc800011d7983 */ /* 0x000ee80000300800 */
[----:B------:R-:W3:Y:S04]  /*8c6a0*/  LDL.LU R19, [R1+0x1d9c] ;  /* 0x001d9c0001137983 */ /* 0x000ee80000300800 */
[----:B------:R-:W3:Y:S01]  /*8c6b0*/  LDL.LU R18, [R1+0x1dc0] ;  /* 0x001dc00001127983 */ /* 0x000ee20000300800 */
[----:B------:R-:W-:Y:S01]  /*8c6c0*/  IADD3 R11, P5, PT, R11, R9, RZ ;  /* 0x000000090b0b7210 */ /* 0x000fe20007fbe0ff */
[----:B------:R-:W-:-:S02]  /*8c6d0*/  IMAD.X R10, R10, 0x1, R2, P6 ;  /* 0x000000010a0a7824 */ /* 0x000fc400030e0602 */
[----:B0-----:R-:W3:Y:S01]  /*8c6e0*/  LDL.LU R17, [R1+0x1d94] ;  /* 0x001d940001117983 */ /* 0x001ee20000300800 */
[----:B------:R-:W-:-:S03]  /*8c6f0*/  IADD3 R24, P6, PT, R24, R9, RZ ;  /* 0x0000000918187210 */ /* 0x000fc60007fde0ff */
        /* <DEDUP_REMOVED lines=38> */
[----:B------:R-:W-:Y:S02]  /*8c960*/  IADD3.X R13, PT, PT, R13, R2, RZ, P3, !PT ;  /* 0x000000020d0d7210 */ /* 0x000fe40001ffe4ff */
[-C--:B------:R-:W-:Y:S01]  /*8c970*/  IADD3 R14, P3, PT, R14, R9.reuse, RZ ;  /* 0x000000090e0e7210 */ /* 0x080fe20007f7e0ff */
[--C-:B------:R-:W-:Y:S01]  /*8c980*/  IMAD.X R15, R15, 0x1, R2.reuse, P4 ;  /* 0x000000010f0f7824 */ /* 0x100fe200020e0602 */
[----:B------:R-:W-:Y:S04]  /*8c990*/  STL [R1+0x1de0], R12 ;  /* 0x001de00c01007387 */ /* 0x000fe80000100800 */
[----:B------:R-:W-:Y:S01]  /*8c9a0*/  STL [R1+0x1dd8], R13 ;  /* 0x001dd80d01007387 */ /* 0x000fe20000100800 */
[----:B---3--:R-:W-:Y:S01]  /*8c9b0*/  IADD3 R8, P4, PT, R8, R9, RZ ;  /* 0x0000000908087210 */ /* 0x008fe20007f9e0ff */
[----:B------:R-:W-:-:S02]  /*8c9c0*/  IMAD.X R29, R29, 0x1, R2, P5 ;  /* 0x000000011d1d7824 */ /* 0x000fc400028e0602 */
[----:B------:R-:W-:Y:S01]  /*8c9d0*/  STL [R1+0x1dac], R14 ;  /* 0x001dac0e01007387 */ /* 0x000fe20000100800 */
[----:B------:R-:W-:-:S03]  /*8c9e0*/  IADD3 R19, P5, PT, R19, R9, RZ ;  /* 0x0000000913137210 */ /* 0x000fc60007fbe0ff */
[----:B------:R-:W-:Y:S01]  /*8c9f0*/  STL [R1+0x1dd0], R15 ;  /* 0x001dd00f01007387 */ /* 0x000fe20000100800 */
[----:B------:R-:W-:-:S03]  /*8ca00*/  IMAD.X R18, R18, 0x1, R2, P6 ;  /* 0x0000000112127824 */ /* 0x000fc600030e0602 */
[----:B------:R-:W-:Y:S04]  /*8ca10*/  STL [R1+0x1da4], R8 ;  /* 0x001da40801007387 */ /* 0x000fe80000100800 */
[----:B------:R-:W-:Y:S04]  /*8ca20*/  STL [R1+0x1dc8], R29 ;  /* 0x001dc81d01007387 */ /* 0x000fe80000100800 */
[----:B------:R-:W3:Y:S01]  /*8ca30*/  LDL.LU R11, [R1+0x1da8] ;  /* 0x001da800010b7983 */ /* 0x000ee20000300800 */
[----:B------:R-:W-:-:S03]  /*8ca40*/  IADD3 R17, P6, PT, R17, R9, RZ ;  /* 0x0000000911117210 */ /* 0x000fc60007fde0ff */
        /* <DEDUP_REMOVED lines=43> */
[--C-:B------:R-:W-:Y:S01]  /*8cd00*/  IMAD.X R17, R17, 0x1, R2.reuse, P5 ;  /* 0x0000000111117824 */ /* 0x100fe200028e0602 */
[-C--:B------:R-:W-:Y:S01]  /*8cd10*/  IADD3 R25, P5, PT, R25, R9.reuse, RZ ;  /* 0x0000000919197210 */ /* 0x080fe20007fbe0ff */
[----:B------:R-:W-:Y:S02]  /*8cd20*/  IMAD.X R26, R26, 0x1, R2, P6 ;  /* 0x000000011a1a7824 */ /* 0x000fe400030e0602 */
[----:B------:R0:W-:Y:S04]  /*8cd30*/  STL [R1+0x1d74], R18 ;  /* 0x001d741201007387 */ /* 0x0001e80000100800 */
[----:B------:R-:W-:Y:S04]  /*8cd40*/  STL [R1+0x1da0], R24 ;  /* 0x001da01801007387 */ /* 0x000fe80000100800 */
[----:B0-----:R-:W3:Y:S04]  /*8cd50*/  LDL.LU R18, [R1+0x1d14] ;  /* 0x001d140001127983 */ /* 0x001ee80000300800 */
[----:B------:R0:W-:Y:S01]  /*8cd60*/  STL [R1+0x1d98], R17 ;  /* 0x001d981101007387 */ /* 0x0001e20000100800 */
[----:B------:R-:W-:-:S03]  /*8cd70*/  IADD3 R27, P6, PT, R27, R9, RZ ;  /* 0x000000091b1b7210 */ /* 0x000fc60007fde0ff */
[----:B0-----:R-:W3:Y:S04]  /*8cd80*/  LDL.LU R17, [R1+0x1d38] ;  /* 0x001d380001117983 */ /* 0x001ee80000300800 */
[----:B------:R-:W-:Y:S01]  /*8cd90*/  STL [R1+0x1d6c], R25 ;  /* 0x001d6c1901007387 */ /* 0x000fe20000100800 */
[----:B------:R-:W-:Y:S02]  /*8cda0*/  IADD3.X R20, PT, PT, R20, R2, RZ, P1, !PT ;  /* 0x0000000214147210 */ /* 0x000fe40000ffe4ff */
[-C--:B------:R-:W-:Y:S01]  /*8cdb0*/  IADD3 R21, P1, PT, R21, R9.reuse, RZ ;  /* 0x0000000915157210 */ /* 0x080fe20007f3e0ff */
[----:B------:R-:W-:Y:S01]  /*8cdc0*/  IMAD.X R22, R22, 0x1, R2, P2 ;  /* 0x0000000116167824 */ /* 0x000fe200010e0602 */
        /* <DEDUP_REMOVED lines=27> */
[----:B------:R-:W-:Y:S04]  /*8cf80*/  STL [R1+0x1d58], R14 ;  /* 0x001d580e01007387 */ /* 0x000fe80000100800 */
[----:B------:R-:W-:Y:S01]  /*8cf90*/  STL [R1+0x1d2c], R15 ;  /* 0x001d2c0f01007387 */ /* 0x000fe20000100800 */
[--C-:B----4-:R-:W-:Y:S01]  /*8cfa0*/  IMAD.X R8, R8, 0x1, R2.reuse, P2 ;  /* 0x0000000108087824 */ /* 0x110fe200010e0602 */
[-C--:B------:R-:W-:Y:S01]  /*8cfb0*/  IADD3 R29, P2, PT, R29, R9.reuse, RZ ;  /* 0x000000091d1d7210 */ /* 0x080fe20007f5e0ff */
[----:B------:R-:W-:Y:S01]  /*8cfc0*/  IMAD.X R19, R19, 0x1, R2, P3 ;  /* 0x0000000113137824 */ /* 0x000fe200018e0602 */
[----:B------:R-:W-:-:S02]  /*8cfd0*/  IADD3 R16, P3, PT, R16, R9, RZ ;  /* 0x0000000910107210 */ /* 0x000fc40007f7e0ff */
        /* <DEDUP_REMOVED lines=16> */
[----:B------:R-:W-:-:S05]  /*8d0e0*/  IADD3.X R17, PT, PT, R17, R2, RZ, P5, !PT ;  /* 0x0000000211117210 */ /* 0x000fca0002ffe4ff */
        /* <DEDUP_REMOVED lines=51> */
[----:B------:R-:W-:Y:S01]  /*8d420*/  STL [R1+0x1cdc], R22 ;  /* 0x001cdc1601007387 */ /* 0x000fe20000100800 */
[----:B------:R-:W-:-:S03]  /*8d430*/  IADD3 R5, P1, PT, R5, R9, RZ ;  /* 0x0000000905057210 */ /* 0x000fc60007f3e0ff */
[----:B------:R-:W-:Y:S01]  /*8d440*/  STL [R1+0x1d00], R23 ;  /* 0x001d001701007387 */ /* 0x000fe20000100800 */
[----:B------:R-:W-:-:S03]  /*8d450*/  IADD3.X R12, PT, PT, R12, R2, RZ, P3, !PT ;  /* 0x000000020c0c7210 */ /* 0x000fc60001ffe4ff */
[----:B------:R-:W-:Y:S04]  /*8d460*/  STL [R1+0x1cd4], R7 ;  /* 0x001cd40701007387 */ /* 0x000fe80000100800 */
[----:B------:R0:W-:Y:S01]  /*8d470*/  STL [R1+0x1cf0], R17 ;  /* 0x001cf01101007387 */ /* 0x0001e20000100800 */
[----:B------:R-:W-:-:S03]  /*8d480*/  IADD3 R4, P2, PT, R4, R9, RZ ;  /* 0x0000000904047210 */ /* 0x000fc60007f5e0ff */
[----:B------:R-:W-:Y:S04]  /*8d490*/  STL [R1+0x1cf8], R6 ;  /* 0x001cf80601007387 */ /* 0x000fe80000100800 */
        /* <DEDUP_REMOVED lines=56> */
[----:B0-----:R-:W3:Y:S04]  /*8d820*/  LDL.LU R17, [R1+0x1c24] ;  /* 0x001c240001117983 */ /* 0x001ee80000300800 */
[----:B-1----:R-:W3:Y:S01]  /*8d830*/  LDL.LU R28, [R1+0x1c48] ;  /* 0x001c4800011c7983 */ /* 0x002ee20000300800 */
        /* <DEDUP_REMOVED lines=12> */
[----:B------:R-:W-:-:S02]  /*8d900*/  IADD3 R25, P6, PT, R25, R9, RZ ;  /* 0x0000000919197210 */ /* 0x000fc40007fde0ff */
[----:B------:R-:W-:Y:S02]  /*8d910*/  IADD3.X R26, PT, PT, R26, R2, RZ, P1, !PT ;  /* 0x000000021a1a7210 */ /* 0x000fe40000ffe4ff */
[-C--:B----4-:R-:W-:Y:S01]  /*8d920*/  IADD3 R27, P1, PT, R27, R9.reuse, RZ ;  /* 0x000000091b1b7210 */ /* 0x090fe20007f3e0ff */
[----:B------:R-:W-:Y:S04]  /*8d930*/  STL [R1+0x1c74], R25 ;  /* 0x001c741901007387 */ /* 0x000fe80000100800 */
[----:B------:R-:W-:Y:S04]  /*8d940*/  STL [R1+0x1c98], R26 ;  /* 0x001c981a01007387 */ /* 0x000fe80000100800 */
[----:B------:R-:W-:Y:S01]  /*8d950*/  STL [R1+0x1c6c], R27 ;  /* 0x001c6c1b01007387 */ /* 0x000fe20000100800 */
[--C-:B------:R-:W-:Y:S01]  /*8d960*/  IMAD.X R20, R20, 0x1, R2.reuse, P2 ;  /* 0x0000000114147824 */ /* 0x100fe200010e0602 */
[-C--:B------:R-:W-:Y:S01]  /*8d970*/  IADD3 R21, P2, PT, R21, R9.reuse, RZ ;  /* 0x0000000915157210 */ /* 0x080fe20007f5e0ff */
[--C-:B------:R-:W-:Y:S01]  /*8d980*/  IMAD.X R22, R22, 0x1, R2.reuse, P3 ;  /* 0x0000000116167824 */ /* 0x100fe200018e0602 */
[----:B------:R-:W-:Y:S01]  /*8d990*/  IADD3 R23, P3, PT, R23, R9, RZ ;  /* 0x0000000917177210 */ /* 0x000fe20007f7e0ff */
[--C-:B------:R-:W-:Y:S01]  /*8d9a0*/  IMAD.X R7, R7, 0x1, R2.reuse, P4 ;  /* 0x0000000107077824 */ /* 0x100fe200020e0602 */
[----:B------:R-:W-:Y:S01]  /*8d9b0*/  STL [R1+0x1c90], R20 ;  /* 0x001c901401007387 */ /* 0x000fe20000100800 */
[----:B------:R-:W-:-:S03]  /*8d9c0*/  IMAD.X R5, R5, 0x1, R2, P5 ;  /* 0x0000000105057824 */ /* 0x000fc600028e0602 */
[----:B------:R-:W-:Y:S01]  /*8d9d0*/  STL [R1+0x1c64], R21 ;  /* 0x001c641501007387 */ /* 0x000fe20000100800 */
[-C--:B------:R-:W-:Y:S02]  /*8d9e0*/  IADD3 R6, P4, PT, R6, R9.reuse, RZ ;  /* 0x0000000906067210 */ /* 0x080fe40007f9e0ff */
[----:B------:R-:W-:Y:S01]  /*8d9f0*/  IADD3 R3, P5, PT, R3, R9, RZ ;  /* 0x0000000903037210 */ /* 0x000fe20007fbe0ff */
[----:B------:R-:W-:Y:S04]  /*8da00*/  STL [R1+0x1c88], R22 ;  /* 0x001c881601007387 */ /* 0x000fe80000100800 */
[----:B------:R-:W-:Y:S04]  /*8da10*/  STL [R1+0x1c5c], R23 ;  /* 0x001c5c1701007387 */ /* 0x000fe80000100800 */
[----:B------:R-:W-:Y:S04]  /*8da20*/  STL [R1+0x1c80], R7 ;  /* 0x001c800701007387 */ /* 0x000fe80000100800 */
[----:B------:R0:W-:Y:S04]  /*8da30*/  STL [R1+0x1c4c], R3 ;  /* 0x001c4c0301007387 */ /* 0x0001e80000100800 */
[----:B------:R-:W-:Y:S01]  /*8da40*/  STL [R1+0x1c54], R6 ;  /* 0x001c540601007387 */ /* 0x000fe20000100800 */
[----:B------:R-:W-:-:S02]  /*8da50*/  IMAD.X R16, R16, 0x1, R2, P1 ;  /* 0x0000000110107824 */ /* 0x000fc400008e0602 */
[----:B------:R-:W-:Y:S01]  /*8da60*/  IMAD.X R4, R4, 0x1, R2, P6 ;  /* 0x0000000104047824 */ /* 0x000fe200030e0602 */
[----:B0-----:R-:W4:Y:S04]  /*8da70*/  LDL.LU R3, [R1+0x1c14] ;  /* 0x001c140001037983 */ /* 0x001f280000300800 */
[----:B------:R-:W-:Y:S04]  /*8da80*/  STL [R1+0x1c78], R5 ;  /* 0x001c780501007387 */ /* 0x000fe80000100800 */
[----:B------:R0:W-:Y:S04]  /*8da90*/  STL [R1+0x1c68], R16 ;  /* 0x001c681001007387 */ /* 0x0001e80000100800 */
[----:B------:R-:W-:Y:S04]  /*8daa0*/  STL [R1+0x1c70], R4 ;  /* 0x001c700401007387 */ /* 0x000fe80000100800 */
[----:B0-----:R-:W4:Y:S01]  /*8dab0*/  LDL.LU R16, [R1+0x1c38] ;  /* 0x001c380001107983 */ /* 0x001f220000300800 */
[----:B------:R-:W-:-:S02]  /*8dac0*/  IADD3 R12, P6, PT, R12, R9, RZ ;  /* 0x000000090c0c7210 */ /* 0x000fc40007fde0ff */
[-C--:B---3--:R-:W-:Y:S01]  /*8dad0*/  IADD3 R13, P1, PT, R13, R9.reuse, RZ ;  /* 0x000000090d0d7210 */ /* 0x088fe20007f3e0ff */
[--C-:B------:R-:W-:Y:S01]  /*8dae0*/  IMAD.X R14, R14, 0x1, R2.reuse, P2 ;  /* 0x000000010e0e7824 */ /* 0x100fe200010e0602 */
[-C--:B------:R-:W-:Y:S01]  /*8daf0*/  IADD3 R15, P2, PT, R15, R9.reuse, RZ ;  /* 0x000000090f0f7210 */ /* 0x080fe20007f5e0ff */
[----:B------:R-:W-:Y:S04]  /*8db00*/  STL [R1+0x1c44], R12 ;  /* 0x001c440c01007387 */ /* 0x000fe80000100800 */
[----:B------:R-:W-:Y:S04]  /*8db10*/  STL [R1+0x1c3c], R13 ;  /* 0x001c3c0d01007387 */ /* 0x000fe80000100800 */
[----:B------:R-:W-:Y:S04]  /*8db20*/  STL [R1+0x1c60], R14 ;  /* 0x001c600e01007387 */ /* 0x000fe80000100800 */
[----:B------:R-:W-:Y:S01]  /*8db30*/  STL [R1+0x1c34], R15 ;  /* 0x001c340f01007387 */ /* 0x000fe20000100800 */
[--C-:B------:R-:W-:Y:S01]  /*8db40*/  IMAD.X R8, R8, 0x1, R2.reuse, P3 ;  /* 0x0000000108087824 */ /* 0x100fe200018e0602 */
[-C--:B------:R-:W-:Y:S01]  /*8db50*/  IADD3 R29, P3, PT, R29, R9.reuse, RZ ;  /* 0x000000091d1d7210 */ /* 0x080fe20007f7e0ff */
[----:B------:R-:W-:Y:S01]  /*8db60*/  IMAD.X R19, R19, 0x1, R2, P4 ;  /* 0x0000000113137824 */ /* 0x000fe200020e0602 */
[----:B------:R-:W-:-:S02]  /*8db70*/  IADD3 R17, P4, PT, R17, R9, RZ ;  /* 0x0000000911117210 */ /* 0x000fc40007f9e0ff */
[----:B------:R-:W-:Y:S04]  /*8db80*/  STL [R1+0x1c58], R8 ;  /* 0x001c580801007387 */ /* 0x000fe80000100800 */
[----:B------:R-:W-:Y:S04]  /*8db90*/  STL [R1+0x1c2c], R29 ;  /* 0x001c2c1d01007387 */ /* 0x000fe80000100800 */
[----:B------:R-:W3:Y:S04]  /*8dba0*/  LDL.LU R11, [R1+0x1c0c] ;  /* 0x001c0c00010b7983 */ /* 0x000ee80000300800 */
[----:B------:R-:W-:Y:S01]  /*8dbb0*/  STL [R1+0x1c50], R19 ;  /* 0x001c501301007387 */ /* 0x000fe20000100800 */
[----:B------:R-:W-:-:S03]  /*8dbc0*/  IADD3.X R28, PT, PT, R28, R2, RZ, P5, !PT ;  /* 0x000000021c1c7210 */ /* 0x000fc60002ffe4ff */
        /* <DEDUP_REMOVED lines=24> */
[----:B------:R0:W-:Y:S01]  /*8dd50*/  STL [R1+0x1c14], R3 ;  /* 0x001c140301007387 */ /* 0x0001e20000100800 */
[----:B------:R-:W-:-:S03]  /*8dd60*/  IMAD.X R16, R16, 0x1, R2, P1 ;  /* 0x0000000110107824 */ /* 0x000fc600008e0602 */
[----:B0-----:R-:W4:Y:S04]  /*8dd70*/  LDL.LU R3, [R1+0x1bc4] ;  /* 0x001bc40001037983 */ /* 0x001f280000300800 */
        /* <DEDUP_REMOVED lines=8> */
[----:B0-----:R-:W4:Y:S01]  /*8de00*/  LDL.LU R16, [R1+0x1ba4] ;  /* 0x001ba40001107983 */ /* 0x001f220000300800 */
[-C--:B---3--:R-:W-:Y:S01]  /*8de10*/  IADD3 R11, P1, PT, R11, R9.reuse, RZ ;  /* 0x000000090b0b7210 */ /* 0x088fe20007f3e0ff */
[----:B------:R-:W-:Y:S01]  /*8de20*/  IMAD.X R10, R10, 0x1, R2, P2 ;  /* 0x000000010a0a7824 */ /* 0x000fe200010e0602 */
[----:B------:R-:W-:-:S03]  /*8de30*/  IADD3 R24, P2, PT, R24, R9, RZ ;  /* 0x0000000918187210 */ /* 0x000fc60007f5e0ff */
[----:B------:R-:W-:Y:S04]  /*8de40*/  STL [R1+0x1c0c], R11 ;  /* 0x001c0c0b01007387 */ /* 0x000fe80000100800 */
[----:B------:R-:W-:Y:S01]  /*8de50*/  STL [R1+0x1c30], R10 ;  /* 0x001c300a01007387 */ /* 0x000fe20000100800 */
[--C-:B------:R-:W-:Y:S01]  /*8de60*/  IMAD.X R17, R17, 0x1, R2.reuse, P3 ;  /* 0x0000000111117824 */ /* 0x100fe200018e0602 */
[-C--:B------:R-:W-:Y:S01]  /*8de70*/  IADD3 R28, P3, PT, R28, R9.reuse, RZ ;  /* 0x000000091c1c7210 */ /* 0x080fe20007f7e0ff */
[--C-:B------:R-:W-:Y:S01]  /*8de80*/  IMAD.X R25, R25, 0x1, R2.reuse, P4 ;  /* 0x0000000119197824 */ /* 0x100fe200020e0602 */
[----:B------:R-:W-:Y:S02]  /*8de90*/  IADD3 R26, P4, PT, R26, R9, RZ ;  /* 0x000000091a1a7210 */ /* 0x000fe40007f9e0ff */
[----:B------:R0:W-:Y:S04]  /*8dea0*/  STL [R1+0x1c28], R17 ;  /* 0x001c281101007387 */ /* 0x0001e80000100800 */
[----:B------:R-:W-:Y:S04]  /*8deb0*/  STL [R1+0x1c04], R24 ;  /* 0x001c041801007387 */ /* 0x000fe80000100800 */
        /* <DEDUP_REMOVED lines=14> */
[----:B------:R-:W-:Y:S01]  /*8dfa0*/  IMAD.X R6, R6, 0x1, R2, P2 ;  /* 0x0000000106067824 */ /* 0x000fe200010e0602 */
[----:B------:R-:W-:-:S02]  /*8dfb0*/  IADD3.X R0, PT, PT, R0, R2, RZ, P3, !PT ;  /* 0x0000000200007210 */ /* 0x000fc40001ffe4ff */
        /* <DEDUP_REMOVED lines=10> */
[-C--:B----4-:R-:W-:Y:S01]  /*8e060*/  IADD3 R3, P4, PT, R3, R9.reuse, RZ ;  /* 0x0000000903037210 */ /* 0x090fe20007f9e0ff */
[--C-:B------:R-:W-:Y:S01]  /*8e070*/  IMAD.X R13, R13, 0x1, R2.reuse, P5 ;  /* 0x000000010d0d7824 */ /* 0x100fe200028e0602 */
[-C--:B------:R-:W-:Y:S01]  /*8e080*/  IADD3 R14, P5, PT, R14, R9.reuse, RZ ;  /* 0x000000090e0e7210 */ /* 0x080fe20007fbe0ff */
[--C-:B------:R-:W-:Y:S02]  /*8e090*/  IMAD.X R15, R15, 0x1, R2.reuse, P6 ;  /* 0x000000010f0f7824 */ /* 0x100fe400030e0602 */
[----:B------:R0:W-:Y:S04]  /*8e0a0*/  STL [R1+0x1bc4], R3 ;  /* 0x001bc40301007387 */ /* 0x0001e80000100800 */
[----:B------:R-:W-:Y:S01]  /*8e0b0*/  STL [R1+0x1bcc], R4 ;  /* 0x001bcc0401007387 */ /* 0x000fe20000100800 */
[-C--:B------:R-:W-:Y:S01]  /*8e0c0*/  IADD3 R8, P6, PT, R8, R9.reuse, RZ ;  /* 0x0000000908087210 */ /* 0x080fe20007fde0ff */
[--C-:B------:R-:W-:Y:S01]  /*8e0d0*/  IMAD.X R29, R29, 0x1, R2.reuse, P1 ;  /* 0x000000011d1d7824 */ /* 0x100fe200008e0602 */
[-C--:B------:R-:W-:Y:S01]  /*8e0e0*/  IADD3 R19, P1, PT, R19, R9.reuse, RZ ;  /* 0x0000000913137210 */ /* 0x080fe20007f3e0ff */
[----:B------:R-:W-:Y:S01]  /*8e0f0*/  IMAD.X R18, R18, 0x1, R2, P2 ;  /* 0x0000000112127824 */ /* 0x000fe200010e0602 */
[----:B0-----:R-:W4:Y:S04]  /*8e100*/  LDL.LU R3, [R1+0x1b94] ;  /* 0x001b940001037983 */ /* 0x001f280000300800 */
[----:B------:R-:W-:Y:S04]  /*8e110*/  STL [R1+0x1bf0], R12 ;  /* 0x001bf00c01007387 */ /* 0x000fe80000100800 */
[----:B------:R-:W-:Y:S04]  /*8e120*/  STL [R1+0x1be8], R13 ;  /* 0x001be80d01007387 */ /* 0x000fe80000100800 */
[----:B------:R-:W-:Y:S04]  /*8e130*/  STL [R1+0x1bbc], R14 ;  /* 0x001bbc0e01007387 */ /* 0x000fe80000100800 */
[----:B------:R-:W-:Y:S04]  /*8e140*/  STL [R1+0x1be0], R15 ;  /* 0x001be00f01007387 */ /* 0x000fe80000100800 */
[----:B------:R-:W-:Y:S04]  /*8e150*/  STL [R1+0x1bb4], R8 ;  /* 0x001bb40801007387 */ /* 0x000fe80000100800 */
[----:B------:R-:W-:Y:S01]  /*8e160*/  STL [R1+0x1bd8], R29 ;  /* 0x001bd81d01007387 */ /* 0x000fe20000100800 */
[----:B------:R-:W-:-:S03]  /*8e170*/  IADD3 R16, P2, PT, R16, R9, RZ ;  /* 0x0000000910107210 */ /* 0x000fc60007f5e0ff */
        /* <DEDUP_REMOVED lines=10> */
[----:B---3--:R-:W-:-:S05]  /*8e220*/  IMAD.X R17, R17, 0x1, R2, P3 ;  /* 0x0000000111117824 */ /* 0x008fca00018e0602 */
[----:B------:R0:W-:Y:S04]  /*8e230*/  STL [R1+0x1bc8], R17 ;  /* 0x001bc81101007387 */ /* 0x0001e80000100800 */
[----:B------:R-:W3:Y:S01]  /*8e240*/  LDL.LU R27, [R1+0x1b74] ;  /* 0x001b7400011b7983 */ /* 0x000ee20000300800 */
[----:B------:R-:W-:-:S05]  /*8e250*/  IADD3 R28, P3, PT, R28, R9, RZ ;  /* 0x000000091c1c7210 */ /* 0x000fca0007f7e0ff */
[----:B------:R-:W-:Y:S04]  /*8e260*/  STL [R1+0x1b9c], R28 ;  /* 0x001b9c1c01007387 */ /* 0x000fe80000100800 */
        /* <DEDUP_REMOVED lines=20> */
[----:B------:R-:W4:Y:S01]  /*8e3b0*/  LDL.LU R19, [R1+0x1b58] ;  /* 0x001b580001137983 */ /* 0x000f220000300800 */
[----:B------:R-:W-:Y:S01]  /*8e3c0*/  IMAD.X R11, R11, 0x1, R2, P5 ;  /* 0x000000010b0b7824 */ /* 0x000fe200028e0602 */
[----:B------:R-:W-:-:S02]  /*8e3d0*/  IADD3 R10, P5, PT, R10, R9, RZ ;  /* 0x000000090a0a7210 */ /* 0x000fc40007fbe0ff */
[----:B------:R-:W4:Y:S01]  /*8e3e0*/  LDL.LU R28, [R1+0x1b2c] ;  /* 0x001b2c00011c7983 */ /* 0x000f220000300800 */
[----:B------:R-:W-:-:S03]  /*8e3f0*/  IMAD.X R24, R24, 0x1, R2, P6 ;  /* 0x0000000118187824 */ /* 0x000fc600030e0602 */
[----:B0-----:R-:W4:Y:S04]  /*8e400*/  LDL.LU R3, [R1+0x1b50] ;  /* 0x001b500001037983 */ /* 0x001f280000300800 */
[----:B------:R-:W-:Y:S04]  /*8e410*/  STL [R1+0x1bb8], R11 ;  /* 0x001bb80b01007387 */ /* 0x000fe80000100800 */
[----:B------:R-:W-:Y:S01]  /*8e420*/  STL [R1+0x1b8c], R10 ;  /* 0x001b8c0a01007387 */ /* 0x000fe20000100800 */
[----:B------:R-:W-:Y:S02]  /*8e430*/  IADD3 R18, P6, PT, R18, R9, RZ ;  /* 0x0000000912127210 */ /* 0x000fe40007fde0ff */
[----:B------:R-:W-:-:S03]  /*8e440*/  IADD3.X R16, PT, PT, R16, R2, RZ, P1, !PT ;  /* 0x0000000210107210 */ /* 0x000fc60000ffe4ff */
[----:B------:R0:W-:Y:S04]  /*8e450*/  STL [R1+0x1b84], R18 ;  /* 0x001b841201007387 */ /* 0x0001e80000100800 */
[----:B------:R-:W-:Y:S04]  /*8e460*/  STL [R1+0x1bb0], R24 ;  /* 0x001bb01801007387 */ /* 0x000fe80000100800 */
[----:B0-----:R-:W4:Y:S04]  /*8e470*/  LDL.LU R18, [R1+0x1b24] ;  /* 0x001b240001127983 */ /* 0x001f280000300800 */
[----:B------:R0:W-:Y:S04]  /*8e480*/  STL [R1+0x1ba8], R16 ;  /* 0x001ba81001007387 */ /* 0x0001e80000100800 */
[----:B0-----:R-:W4:Y:S01]  /*8e490*/  LDL.LU R16, [R1+0x1b48] ;  /* 0x001b480001107983 */ /* 0x001f220000300800 */
[-C--:B------:R-:W-:Y:S01]  /*8e4a0*/  IADD3 R25, P1, PT, R25, R9.reuse, RZ ;  /* 0x0000000919197210 */ /* 0x080fe20007f3e0ff */
[----:B------:R-:W-:Y:S01]  /*8e4b0*/  IMAD.X R26, R26, 0x1, R2, P2 ;  /* 0x000000011a1a7824 */ /* 0x000fe200010e0602 */
[----:B---3--:R-:W-:-:S03]  /*8e4c0*/  IADD3 R27, P2, PT, R27, R9, RZ ;  /* 0x000000091b1b7210 */ /* 0x008fc60007f5e0ff */
[----:B------:R-:W-:Y:S04]  /*8e4d0*/  STL [R1+0x1b7c], R25 ;  /* 0x001b7c1901007387 */ /* 0x000fe80000100800 */
[----:B------:R-:W-:Y:S04]  /*8e4e0*/  STL [R1+0x1ba0], R26 ;  /* 0x001ba01a01007387 */ /* 0x000fe80000100800 */
[----:B------:R-:W-:Y:S01]  /*8e4f0*/  STL [R1+0x1b74], R27 ;  /* 0x001b741b01007387 */ /* 0x000fe20000100800 */
[--C-:B------:R-:W-:Y:S01]  /*8e500*/  IMAD.X R20, R20, 0x1, R2.reuse, P3 ;  /* 0x0000000114147824 */ /* 0x100fe200018e0602 */
[-C--:B------:R-:W-:Y:S01]  /*8e510*/  IADD3 R21, P3, PT, R21, R9.reuse, RZ ;  /* 0x0000000915157210 */ /* 0x080fe20007f7e0ff */
[--C-:B------:R-:W-:Y:S01]  /*8e520*/  IMAD.X R22, R22, 0x1, R2.reuse, P4 ;  /* 0x0000000116167824 */ /* 0x100fe200020e0602 */
[-C--:B------:R-:W-:Y:S01]  /*8e530*/  IADD3 R23, P4, PT, R23, R9.reuse, RZ ;  /* 0x0000000917177210 */ /* 0x080fe20007f9e0ff */
[--C-:B------:R-:W-:Y:S01]  /*8e540*/  IMAD.X R7, R7, 0x1, R2.reuse, P5 ;  /* 0x0000000107077824 */ /* 0x100fe200028e0602 */
[----:B------:R-:W-:Y:S01]  /*8e550*/  STL [R1+0x1b98], R20 ;  /* 0x001b981401007387 */ /* 0x000fe20000100800 */
[----:B------:R-:W-:Y:S01]  /*8e560*/  IMAD.X R5, R5, 0x1, R2, P6 ;  /* 0x0000000105057824 */ /* 0x000fe200030e0602 */
[----:B------:R-:W-:-:S02]  /*8e570*/  IADD3 R17, P6, PT, R17, R9, RZ ;  /* 0x0000000911117210 */ /* 0x000fc40007fde0ff */
[----:B------:R-:W-:Y:S01]  /*8e580*/  STL [R1+0x1b6c], R21 ;  /* 0x001b6c1501007387 */ /* 0x000fe20000100800 */
[----:B------:R-:W-:-:S03]  /*8e590*/  IADD3 R6, P5, PT, R6, R9, RZ ;  /* 0x0000000906067210 */ /* 0x000fc60007fbe0ff */
[----:B------:R-:W-:Y:S04]  /*8e5a0*/  STL [R1+0x1b90], R22 ;  /* 0x001b901601007387 */ /* 0x000fe80000100800 */
[----:B------:R-:W-:Y:S04]  /*8e5b0*/  STL [R1+0x1b64], R23 ;  /* 0x001b641701007387 */ /* 0x000fe80000100800 */
[----:B------:R-:W-:Y:S04]  /*8e5c0*/  STL [R1+0x1b88], R7 ;  /* 0x001b880701007387 */ /* 0x000fe80000100800 */
[----:B------:R0:W-:Y:S01]  /*8e5d0*/  STL [R1+0x1b54], R17 ;  /* 0x001b541101007387 */ /* 0x0001e20000100800 */
[----:B------:R-:W-:-:S03]  /*8e5e0*/  IMAD.X R4, R4, 0x1, R2, P1 ;  /* 0x0000000104047824 */ /* 0x000fc600008e0602 */
[----:B------:R-:W-:Y:S04]  /*8e5f0*/  STL [R1+0x1b5c], R6 ;  /* 0x001b5c0601007387 */ /* 0x000fe80000100800 */
        /* <DEDUP_REMOVED lines=14> */
[----:B----4-:R-:W-:Y:S01]  /*8e6e0*/  IMAD.X R8, R8, 0x1, R2, P4 ;  /* 0x0000000108087824 */ /* 0x010fe200020e0602 */
[----:B------:R-:W-:-:S02]  /*8e6f0*/  IADD3 R29, P4, PT, R29, R9, RZ ;  /* 0x000000091d1d7210 */ /* 0x000fc40007f9e0ff */
[----:B------:R-:W-:Y:S02]  /*8e700*/  IADD3.X R19, PT, PT, R19, R2, RZ, P5, !PT ;  /* 0x0000000213137210 */ /* 0x000fe40002ffe4ff */
[----:B------:R-:W-:Y:S01]  /*8e710*/  IADD3 R28, P5, PT, R28, R9, RZ ;  /* 0x000000091c1c7210 */ /* 0x000fe20007fbe0ff */
        /* <DEDUP_REMOVED lines=13> */
[----:B------:R-:W-:-:S05]  /*8e7f0*/  IADD3 R18, P6, PT, R18, R9, RZ ;  /* 0x0000000912127210 */ /* 0x000fca0007fde0ff */
[----:B------:R0:W-:Y:S04]  /*8e800*/  STL [R1+0x1b24], R18 ;  /* 0x001b241201007387 */ /* 0x0001e80000100800 */
[----:B------:R-:W4:Y:S01]  /*8e810*/  LDL.LU R27, [R1+0x1b20] ;  /* 0x001b2000011b7983 */ /* 0x000f220000300800 */
[----:B------:R-:W-:-:S05]  /*8e820*/  IMAD.X R16, R16, 0x1, R2, P1 ;  /* 0x0000000110107824 */ /* 0x000fca00008e0602 */
        /* <DEDUP_REMOVED lines=12> */
[----:B---3--:R-:W-:-:S05]  /*8e8f0*/  IADD3 R17, P1, PT, R17, R9, RZ ;  /* 0x0000000911117210 */ /* 0x008fca0007f3e0ff */
[----:B------:R3:W-:Y:S04]  /*8e900*/  STL [R1+0x1b1c], R17 ;  /* 0x001b1c1101007387 */ /* 0x0007e80000100800 */
[----:B------:R-:W4:Y:S04]  /*8e910*/  LDL.LU R15, [R1+0x1af0] ;  /* 0x001af000010f7983 */ /* 0x000f280000300800 */
[----:B------:R-:W4:Y:S04]  /*8e920*/  LDL.LU R8, [R1+0x1ac4] ;  /* 0x001ac40001087983 */ /* 0x000f280000300800 */
[----:B------:R-:W4:Y:S01]  /*8e930*/  LDL.LU R29, [R1+0x1ae8] ;  /* 0x001ae800011d7983 */ /* 0x000f220000300800 */
[----:B--2---:R-:W-:-:S05]  /*8e940*/  IMAD.X R0, R0, 0x1, R2, P2 ;  /* 0x0000000100007824 */ /* 0x004fca00010e0602 */
[----:B------:R2:W-:Y:S04]  /*8e950*/  STL [R1+0x1b40], R0 ;  /* 0x001b400001007387 */ /* 0x0005e80000100800 */
[----:B------:R-:W4:Y:S04]  /*8e960*/  LDL.LU R19, [R1+0x1abc] ;  /* 0x001abc0001137983 */ /* 0x000f280000300800 */
[----:B0-----:R-:W4:Y:S04]  /*8e970*/  LDL.LU R18, [R1+0x1ae0] ;  /* 0x001ae00001127983 */ /* 0x001f280000300800 */
[----:B-1----:R-:W4:Y:S04]  /*8e980*/  LDL.LU R16, [R1+0x1ab4] ;  /* 0x001ab40001107983 */ /* 0x002f280000300800 */
[----:B---3--:R-:W3:Y:S04]  /*8e990*/  LDL.LU R17, [R1+0x1ad8] ;  /* 0x001ad80001117983 */ /* 0x008ee80000300800 */
[----:B--2---:R-:W2:Y:S01]  /*8e9a0*/  LDL.LU R0, [R1+0x1aac] ;  /* 0x001aac0001007983 */ /* 0x004ea20000300800 */
[-C--:B----4-:R-:W-:Y:S01]  /*8e9b0*/  IADD3 R11, P2, PT, R11, R9.reuse, RZ ;  /* 0x000000090b0b7210 */ /* 0x090fe20007f5e0ff */
        /* <DEDUP_REMOVED lines=9> */
[----:B------:R-:W-:Y:S01]  /*8ea50*/  STL [R1+0x1b0c], R24 ;  /* 0x001b0c1801007387 */ /* 0x000fe20000100800 */
[----:B------:R-:W-:-:S03]  /*8ea60*/  IMAD.X R27, R27, 0x1, R2, P6 ;  /* 0x000000011b1b7824 */ /* 0x000fc600030e0602 */
[----:B0-----:R-:W4:Y:S04]  /*8ea70*/  LDL.LU R28, [R1+0x1ad0] ;  /* 0x001ad000011c7983 */ /* 0x001f280000300800 */
[----:B------:R0:W-:Y:S01]  /*8ea80*/  STL [R1+0x1b04], R3 ;  /* 0x001b040301007387 */ /* 0x0001e20000100800 */
[----:B------:R-:W-:-:S03]  /*8ea90*/  IADD3 R20, P6, PT, R20, R9, RZ ;  /* 0x0000000914147210 */ /* 0x000fc60007fde0ff */
[----:B0-----:R-:W4:Y:S01]  /*8eaa0*/  LDL.LU R3, [R1+0x1aa4] ;  /* 0x001aa40001037983 */ /* 0x001f220000300800 */
[----:B------:R-:W-:-:S03]  /*8eab0*/  IMAD.X R21, R21, 0x1, R2, P1 ;  /* 0x0000000115157824 */ /* 0x000fc600008e0602 */
        /* <DEDUP_REMOVED lines=8> */
[----:B------:R-:W-:Y:S04]  /*8eb40*/  STL [R1+0x1b18], R21 ;  /* 0x001b181501007387 */ /* 0x000fe80000100800 */
[----:B------:R-:W-:Y:S04]  /*8eb50*/  STL [R1+0x1aec], R22 ;  /* 0x001aec1601007387 */ /* 0x000fe80000100800 */
[----:B------:R-:W-:Y:S04]  /*8eb60*/  STL [R1+0x1b10], R23 ;  /* 0x001b101701007387 */ /* 0x000fe80000100800 */
[----:B------:R-:W-:Y:S04]  /*8eb70*/  STL [R1+0x1ae4], R7 ;  /* 0x001ae40701007387 */ /* 0x000fe80000100800 */
[----:B------:R0:W-:Y:S02]  /*8eb80*/  STL [R1+0x1b00], R14 ;  /* 0x001b000e01007387 */ /* 0x0001e40000100800 */
[----:B0-----:R-:W0:Y:S01]  /*8eb90*/  LDC R14, c[0x0][0x3ac] ;  /* 0x0000eb00ff0e7b82 */ /* 0x001e220000000800 */
[----:B------:R-:W-:-:S02]  /*8eba0*/  IADD3.X R6, PT, PT, R6, R2, RZ, P3, !PT ;  /* 0x0000000206067210 */ /* 0x000fc40001ffe4ff */
[-C--:B------:R-:W-:Y:S02]  /*8ebb0*/  IADD3 R5, P3, PT, R5, R9.reuse, RZ ;  /* 0x0000000905057210 */ /* 0x080fe40007f7e0ff */
[-C--:B------:R-:W-:Y:S01]  /*8ebc0*/  IADD3 R4, P4, PT, R4, R9.reuse, RZ ;  /* 0x0000000904047210 */ /* 0x080fe20007f9e0ff */
[--C-:B------:R-:W-:Y:S01]  /*8ebd0*/  IMAD.X R12, R12, 0x1, R2.reuse, P5 ;  /* 0x000000010c0c7824 */ /* 0x100fe200028e0602 */
[----:B------:R-:W-:Y:S01]  /*8ebe0*/  IADD3 R13, P5, PT, R13, R9, RZ ;  /* 0x000000090d0d7210 */ /* 0x000fe20007fbe0ff */
[----:B------:R-:W-:Y:S04]  /*8ebf0*/  STL [R1+0x1b08], R6 ;  /* 0x001b080601007387 */ /* 0x000fe80000100800 */
[----:B------:R-:W-:Y:S04]  /*8ec00*/  STL [R1+0x1adc], R5 ;  /* 0x001adc0501007387 */ /* 0x000fe80000100800 */
[----:B------:R-:W-:Y:S01]  /*8ec10*/  STL [R1+0x1ad4], R4 ;  /* 0x001ad40401007387 */ /* 0x000fe20000100800 */
[----:B------:R-:W-:-:S03]  /*8ec20*/  IMAD.X R15, R15, 0x1, R2, P6 ;  /* 0x000000010f0f7824 */ /* 0x000fc600030e0602 */
[----:B------:R-:W-:Y:S01]  /*8ec30*/  STL [R1+0x1af8], R12 ;  /* 0x001af80c01007387 */ /* 0x000fe20000100800 */
[----:B------:R-:W-:Y:S01]  /*8ec40*/  IADD3 R8, P6, PT, R8, R9, RZ ;  /* 0x0000000908087210 */ /* 0x000fe20007fde0ff */
[----:B------:R-:W-:Y:S02]  /*8ec50*/  IMAD.X R29, R29, 0x1, R2, P1 ;  /* 0x000000011d1d7824 */ /* 0x000fe400008e0602 */
[----:B------:R-:W-:Y:S01]  /*8ec60*/  STL [R1+0x1acc], R13 ;  /* 0x001acc0d01007387 */ /* 0x000fe20000100800 */
[----:B0-----:R-:W-:-:S04]  /*8ec70*/  IMAD.SHL.U32 R20, R14, 0x80, RZ ;  /* 0x000000800e147824 */ /* 0x001fc800078e00ff */
[----:B------:R-:W-:Y:S01]  /*8ec80*/  IMAD.SHL.U32 R20, R20, 0x2, RZ ;  /* 0x0000000214147824 */ /* 0x000fe200078e00ff */
[----:B------:R-:W-:Y:S04]  /*8ec90*/  STL [R1+0x1af0], R15 ;  /* 0x001af00f01007387 */ /* 0x000fe80000100800 */
[----:B------:R-:W-:Y:S04]  /*8eca0*/  STL [R1+0x1ac4], R8 ;  /* 0x001ac40801007387 */ /* 0x000fe80000100800 */
[----:B------:R-:W-:Y:S01]  /*8ecb0*/  STL [R1+0x1ae8], R29 ;  /* 0x001ae81d01007387 */ /* 0x000fe20000100800 */
[----:B------:R-:W-:Y:S01]  /*8ecc0*/  IADD3 R19, P1, PT, R19, R20, RZ ;  /* 0x0000001413137210 */ /* 0x000fe20007f3e0ff */
[----:B------:R-:W-:-:S02]  /*8ecd0*/  IMAD.X R18, R18, 0x1, R2, P2 ;  /* 0x0000000112127824 */ /* 0x000fc400010e0602 */
[----:B---3--:R-:W-:Y:S01]  /*8ece0*/  IMAD.X R17, R17, 0x1, R2, P3 ;  /* 0x0000000111117824 */ /* 0x008fe200018e0602 */
[-C--:B------:R-:W-:Y:S01]  /*8ecf0*/  IADD3 R16, P2, PT, R16, R20.reuse, RZ ;  /* 0x0000001410107210 */ /* 0x080fe20007f5e0ff */
[----:B------:R-:W-:Y:S01]  /*8ed00*/  STL [R1+0x1abc], R19 ;  /* 0x001abc1301007387 */ /* 0x000fe20000100800 */
[----:B--2---:R-:W-:-:S03]  /*8ed10*/  IADD3 R0, P3, PT, R0, R20, RZ ;  /* 0x0000001400007210 */ /* 0x004fc60007f7e0ff */
[----:B------:R-:W-:Y:S04]  /*8ed20*/  STL [R1+0x1ae0], R18 ;  /* 0x001ae01201007387 */ /* 0x000fe80000100800 */
[----:B------:R0:W-:Y:S04]  /*8ed30*/  STL [R1+0x1aac], R0 ;  /* 0x001aac0001007387 */ /* 0x0001e80000100800 */
[----:B------:R-:W-:Y:S04]  /*8ed40*/  STL [R1+0x1ab4], R16 ;  /* 0x001ab41001007387 */ /* 0x000fe80000100800 */
[----:B0-----:R-:W2:Y:S04]  /*8ed50*/  LDL.LU R0, [R1+0x1ac0] ;  /* 0x001ac00001007983 */ /* 0x001ea80000300800 */
[----:B------:R-:W-:Y:S04]  /*8ed60*/  STL [R1+0x1ad8], R17 ;  /* 0x001ad81101007387 */ /* 0x000fe80000100800 */
[----:B--2---:R0:W-:Y:S04]  /*8ed70*/  STL [R1+0x2844], R0 ;  /* 0x0028440001007387 */ /* 0x0041e80000100800 */
[----:B0-----:R-:W2:Y:S01]  /*8ed80*/  LDL.LU R0, [R1+0x1a9c] ;  /* 0x001a9c0001007983 */ /* 0x001ea20000300800 */
[----:B----4-:R-:W-:Y:S01]  /*8ed90*/  IMAD.X R28, R28, 0x1, R2, P4 ;  /* 0x000000011c1c7824 */ /* 0x010fe200020e0602 */
[----:B------:R-:W-:-:S02]  /*8eda0*/  IADD3 R3, P4, PT, R3, R20, RZ ;  /* 0x0000001403037210 */ /* 0x000fc40007f9e0ff */
[----:B--2---:R0:W-:Y:S04]  /*8edb0*/  STL [R1+0x2848], R0 ;  /* 0x0028480001007387 */ /* 0x0041e80000100800 */
[----:B0-----:R-:W2:Y:S04]  /*8edc0*/  LDL.LU R0, [R1+0x1ac8] ;  /* 0x001ac80001007983 */ /* 0x001ea80000300800 */
[----:B------:R-:W3:Y:S04]  /*8edd0*/  LDL.LU R11, [R1+0x1ab8] ;  /* 0x001ab800010b7983 */ /* 0x000ee80000300800 */
[----:B------:R-:W4:Y:S04]  /*8ede0*/  LDL.LU R10, [R1+0x1a8c] ;  /* 0x001a8c00010a7983 */ /* 0x000f280000300800 */
[----:B------:R0:W-:Y:S04]  /*8edf0*/  STL [R1+0x1ad0], R28 ;  /* 0x001ad01c01007387 */ /* 0x0001e80000100800 */
        /* <DEDUP_REMOVED lines=24> */
[----:B-1----:R-:W3:Y:S01]  /*8ef80*/  LDL.LU R3, [R1+0x1a2c] ;  /* 0x001a2c0001037983 */ /* 0x002ee20000300800 */
[----:B--2---:R-:W-:-:S05]  /*8ef90*/  IADD3.X R0, PT, PT, R0, R2, RZ, P5, !PT ;  /* 0x0000000200007210 */ /* 0x004fca0002ffe4ff */
[----:B------:R0:W-:Y:S04]  /*8efa0*/  STL [R1+0x1ac8], R0 ;  /* 0x001ac80001007387 */ /* 0x0001e80000100800 */
[----:B0-----:R-:W2:Y:S02]  /*8efb0*/  LDL.LU R0, [R1+0x2848] ;  /* 0x0028480001007983 */ /* 0x001ea40000300800 */
[----:B--2---:R-:W-:-:S05]  /*8efc0*/  IADD3 R0, P5, PT, R0, R20, RZ ;  /* 0x0000001400007210 */ /* 0x004fca0007fbe0ff */
[----:B------:R0:W-:Y:S04]  /*8efd0*/  STL [R1+0x1a9c], R0 ;  /* 0x001a9c0001007387 */ /* 0x0001e80000100800 */
[----:B0-----:R-:W2:Y:S02]  /*8efe0*/  LDL.LU R0, [R1+0x2844] ;  /* 0x0028440001007983 */ /* 0x001ea40000300800 */
[----:B--2---:R-:W-:-:S05]  /*8eff0*/  IMAD.X R0, R0, 0x1, R2, P6 ;  /* 0x0000000100007824 */ /* 0x004fca00030e0602 */
[----:B------:R0:W-:Y:S04]  /*8f000*/  STL [R1+0x1ac0], R0 ;  /* 0x001ac00001007387 */ /* 0x0001e80000100800 */
[----:B0-----:R-:W3:Y:S04]  /*8f010*/  LDL.LU R0, [R1+0x2840] ;  /* 0x0028400001007983 */ /* 0x001ee80000300800 */
[----:B------:R0:W-:Y:S04]  /*8f020*/  STL [R1+0x263c], R2 ;  /* 0x00263c0201007387 */ /* 0x0001e80000100800 */
[----:B0-----:R-:W2:Y:S01]  /*8f030*/  LDL.LU R2, [R1+0x1a94] ;  /* 0x001a940001027983 */ /* 0x001ea20000300800 */
[--C-:B---3--:R-:W-:Y:S01]  /*8f040*/  IMAD.X R11, R11, 0x1, R0.reuse, P1 ;  /* 0x000000010b0b7824 */ /* 0x108fe200008e0600 */
[-C--:B----4-:R-:W-:Y:S01]  /*8f050*/  IADD3 R10, P1, PT, R10, R20.reuse, RZ ;  /* 0x000000140a0a7210 */ /* 0x090fe20007f3e0ff */
[--C-:B------:R-:W-:Y:S01]  /*8f060*/  IMAD.X R24, R24, 0x1, R0.reuse, P2 ;  /* 0x0000000118187824 */ /* 0x100fe200010e0600 */
[-C--:B------:R-:W-:Y:S01]  /*8f070*/  IADD3 R25, P2, PT, R25, R20.reuse, RZ ;  /* 0x0000001419197210 */ /* 0x080fe20007f5e0ff */
[----:B------:R-:W-:Y:S01]  /*8f080*/  IMAD.X R26, R26, 0x1, R0, P3 ;  /* 0x000000011a1a7824 */ /* 0x000fe200018e0600 */
[----:B------:R-:W-:-:S02]  /*8f090*/  IADD3 R27, P3, PT, R27, R20, RZ ;  /* 0x000000141b1b7210 */ /* 0x000fc40007f7e0ff */
[-C--:B--2---:R-:W-:Y:S01]  /*8f0a0*/  IADD3 R2, P6, PT, R2, R20.reuse, RZ ;  /* 0x0000001402027210 */ /* 0x084fe20007fde0ff */
[----:B------:R-:W-:Y:S01]  /*8f0b0*/  IMAD.X R21, R21, 0x1, R0, P4 ;  /* 0x0000000115157824 */ /* 0x000fe200020e0600 */
[----:B------:R-:W-:-:S03]  /*8f0c0*/  IADD3 R22, P4, PT, R22, R20, RZ ;  /* 0x0000001416167210 */ /* 0x000fc60007f9e0ff */
[----:B------:R-:W-:Y:S04]  /*8f0d0*/  STL [R1+0x1a94], R2 ;  /* 0x001a940201007387 */ /* 0x000fe80000100800 */
[----:B------:R-:W-:Y:S04]  /*8f0e0*/  STL [R1+0x1ab8], R11 ;  /* 0x001ab80b01007387 */ /* 0x000fe80000100800 */
[----:B------:R-:W-:Y:S04]  /*8f0f0*/  STL [R1+0x1a8c], R10 ;  /* 0x001a8c0a01007387 */ /* 0x000fe80000100800 */
[----:B------:R-:W-:Y:S04]  /*8f100*/  STL [R1+0x1ab0], R24 ;  /* 0x001ab01801007387 */ /* 0x000fe80000100800 */
        /* <DEDUP_REMOVED lines=17> */
[----:B------:R-:W-:-:S03]  /*8f220*/  IADD3.X R15, PT, PT, R15, R0, RZ, P3, !PT ;  /* 0x000000000f0f7210 */ /* 0x000fc60001ffe4ff */
        /* <DEDUP_REMOVED lines=18> */
[----:B------:R-:W-:Y:S04]  /*8f350*/  STL [R1+0x1a60], R16 ;  /* 0x001a601001007387 */ /* 0x000fe80000100800 */
[----:B------:R0:W-:Y:S01]  /*8f360*/  STL [R1+0x283c], R20 ;  /* 0x00283c1401007387 */ /* 0x0001e20000100800 */
[----:B------:R-:W-:-:S03]  /*8f370*/  IADD3 R3, P1, PT, R3, R20, RZ ;  /* 0x0000001403037210 */ /* 0x000fc60007f3e0ff */
[----:B------:R-:W-:Y:S04]  /*8f380*/  STL [R1+0x1a34], R17 ;  /* 0x001a341101007387 */ /* 0x000fe80000100800 */
[----:B0-----:R-:W2:Y:S04]  /*8f390*/  LDL.LU R20, [R1+0x1a50] ;  /* 0x001a500001147983 */ /* 0x001ea80000300800 */
[----:B------:R-:W-:Y:S04]  /*8f3a0*/  STL [R1+0x1a58], R28 ;  /* 0x001a581c01007387 */ /* 0x000fe80000100800 */
[----:B------:R-:W3:Y:S04]  /*8f3b0*/  LDL.LU R2, [R1+0x1a40] ;  /* 0x001a400001027983 */ /* 0x000ee80000300800 */
[----:B------:R-:W-:Y:S04]  /*8f3c0*/  STL [R1+0x1a2c], R3 ;  /* 0x001a2c0301007387 */ /* 0x000fe80000100800 */
[----:B---3--:R0:W-:Y:S04]  /*8f3d0*/  STL [R1+0x2830], R2 ;  /* 0x0028300201007387 */ /* 0x0081e80000100800 */
[----:B0-----:R-:W3:Y:S04]  /*8f3e0*/  LDL.LU R2, [R1+0x1a1c] ;  /* 0x001a1c0001027983 */ /* 0x001ee80000300800 */
[----:B---3--:R0:W-:Y:S04]  /*8f3f0*/  STL [R1+0x2834], R2 ;  /* 0x0028340201007387 */ /* 0x0081e80000100800 */
[----:B0-----:R-:W3:Y:S01]  /*8f400*/  LDL.LU R2, [R1+0x1a48] ;  /* 0x001a480001027983 */ /* 0x001ee20000300800 */
[----:B--2---:R-:W-:-:S03]  /*8f410*/  IMAD.X R20, R20, 0x1, R0, P2 ;  /* 0x0000000114147824 */ /* 0x004fc600010e0600 */
[----:B---3--:R0:W-:Y:S04]  /*8f420*/  STL [R1+0x2838], R2 ;  /* 0x0028380201007387 */ /* 0x0081e80000100800 */
        /* <DEDUP_REMOVED lines=28> */
[----:B0-----:R-:W2:Y:S02]  /*8f5f0*/  LDL.LU R20, [R1+0x283c] ;  /* 0x00283c0001147983 */ /* 0x001ea40000300800 */
[----:B--2---:R-:W-:-:S05]  /*8f600*/  IADD3 R2, P2, PT, R2, R20, RZ ;  /* 0x0000001402027210 */ /* 0x004fca0007f5e0ff */
[----:B------:R0:W-:Y:S04]  /*8f610*/  STL [R1+0x1a24], R2 ;  /* 0x001a240201007387 */ /* 0x0001e80000100800 */
[----:B0-----:R-:W2:Y:S02]  /*8f620*/  LDL.LU R2, [R1+0x2838] ;  /* 0x0028380001027983 */ /* 0x001ea40000300800 */
[----:B--2---:R-:W-:-:S05]  /*8f630*/  IMAD.X R2, R2, 0x1, R0, P3 ;  /* 0x0000000102027824 */ /* 0x004fca00018e0600 */
[----:B------:R0:W-:Y:S04]  /*8f640*/  STL [R1+0x1a48], R2 ;  /* 0x001a480201007387 */ /* 0x0001e80000100800 */
[----:B0-----:R-:W2:Y:S02]  /*8f650*/  LDL.LU R2, [R1+0x2834] ;  /* 0x0028340001027983 */ /* 0x001ea40000300800 */
[----:B--2---:R-:W-:-:S05]  /*8f660*/  IADD3 R2, P3, PT, R2, R20, RZ ;  /* 0x0000001402027210 */ /* 0x004fca0007f7e0ff */
[----:B------:R0:W-:Y:S04]  /*8f670*/  STL [R1+0x1a1c], R2 ;  /* 0x001a1c0201007387 */ /* 0x0001e80000100800 */
[----:B0-----:R-:W2:Y:S01]  /*8f680*/  LDL.LU R2, [R1+0x2830] ;  /* 0x0028300001027983 */ /* 0x001ea20000300800 */
[--C-:B----4-:R-:W-:Y:S01]  /*8f690*/  IMAD.X R10, R10, 0x1, R0.reuse, P5 ;  /* 0x000000010a0a7824 */ /* 0x110fe200028e0600 */
[-C--:B------:R-:W-:Y:S01]  /*8f6a0*/  IADD3 R24, P5, PT, R24, R20.reuse, RZ ;  /* 0x0000001418187210 */ /* 0x080fe20007fbe0ff */
[----:B------:R-:W-:Y:S01]  /*8f6b0*/  IMAD.X R25, R25, 0x1, R0, P6 ;  /* 0x0000000119197824 */ /* 0x000fe200030e0600 */
[----:B------:R-:W-:Y:S02]  /*8f6c0*/  IADD3 R26, P6, PT, R26, R20, RZ ;  /* 0x000000141a1a7210 */ /* 0x000fe40007fde0ff */
[----:B------:R-:W-:-:S02]  /*8f6d0*/  IADD3.X R27, PT, PT, R27, R0, RZ, P1, !PT ;  /* 0x000000001b1b7210 */ /* 0x000fc40000ffe4ff */
[-C--:B------:R-:W-:Y:S01]  /*8f6e0*/  IADD3 R21, P1, PT, R21, R20.reuse, RZ ;  /* 0x0000001415157210 */ /* 0x080fe20007f3e0ff */
[--C-:B------:R-:W-:Y:S01]  /*8f6f0*/  IMAD.X R22, R22, 0x1, R0.reuse, P2 ;  /* 0x0000000116167824 */ /* 0x100fe200010e0600 */
        /* <DEDUP_REMOVED lines=11> */
[----:B------:R-:W-:Y:S01]  /*8f7b0*/  IMAD.X R18, R18, 0x1, R0, P3 ;  /* 0x0000000112127824 */ /* 0x000fe200018e0600 */
[----:B------:R-:W-:-:S02]  /*8f7c0*/  IADD3 R16, P3, PT, R16, R20, RZ ;  /* 0x0000001410107210 */ /* 0x000fc40007f7e0ff */
[----:B------:R-:W-:Y:S01]  /*8f7d0*/  IADD3.X R3, PT, PT, R3, R0, RZ, P5, !PT ;  /* 0x0000000003037210 */ /* 0x000fe20002ffe4ff */
[----:B--2---:R-:W-:Y:S01]  /*8f7e0*/  IMAD.X R2, R2, 0x1, R0, P4 ;  /* 0x0000000102027824 */ /* 0x004fe200020e0600 */
[----:B---3--:R-:W-:-:S04]  /*8f7f0*/  IADD3 R11, P4, PT, R11, R20, RZ ;  /* 0x000000140b0b7210 */ /* 0x008fc80007f9e0ff */
        /* <DEDUP_REMOVED lines=28> */
[----:B------:R0:W-:Y:S04]  /*8f9c0*/  STL [R1+0x282c], R0 ;  /* 0x00282c0001007387 */ /* 0x0001e80000100800 */
        /* <DEDUP_REMOVED lines=9> */
[----:B--2---:R-:W-:-:S03]  /*8fa60*/  IADD3 R0, P5, PT, R0, R20, RZ ;  /* 0x0000001400007210 */ /* 0x004fc60007fbe0ff */
        /* <DEDUP_REMOVED lines=30> */
[----:B--2---:R-:W-:-:S05]  /*8fc50*/  IMAD.X R2, R2, 0x1, R0, P6 ;  /* 0x0000000102027824 */ /* 0x004fca00030e0600 */
[----:B------:R0:W-:Y:S04]  /*8fc60*/  STL [R1+0x19d0], R2 ;  /* 0x0019d00201007387 */ /* 0x0001e80000100800 */
[----:B0-----:R-:W2:Y:S02]  /*8fc70*/  LDL.LU R2, [R1+0x2828] ;  /* 0x0028280001027983 */ /* 0x001ea40000300800 */
[----:B--2---:R-:W-:-:S05]  /*8fc80*/  IADD3 R2, P6, PT, R2, R20, RZ ;  /* 0x0000001402027210 */ /* 0x004fca0007fde0ff */
[----:B------:R0:W-:Y:S04]  /*8fc90*/  STL [R1+0x19a4], R2 ;  /* 0x0019a40201007387 */ /* 0x0001e80000100800 */
[----:B0-----:R-:W2:Y:S02]  /*8fca0*/  LDL.LU R2, [R1+0x2824] ;  /* 0x0028240001027983 */ /* 0x001ea40000300800 */
[----:B--2---:R-:W-:-:S05]  /*8fcb0*/  IMAD.X R2, R2, 0x1, R0, P1 ;  /* 0x0000000102027824 */ /* 0x004fca00008e0600 */
[----:B------:R0:W-:Y:S04]  /*8fcc0*/  STL [R1+0x19c8], R2 ;  /* 0x0019c80201007387 */ /* 0x0001e80000100800 */
[----:B0-----:R-:W2:Y:S01]  /*8fcd0*/  LDL.LU R2, [R1+0x2820] ;  /* 0x0028200001027983 */ /* 0x001ea20000300800 */
[--C-:B---3--:R-:W-:Y:S01]  /*8fce0*/  IMAD.X R11, R11, 0x1, R0.reuse, P2 ;  /* 0x000000010b0b7824 */ /* 0x108fe200010e0600 */
[-C--:B----4-:R-:W-:Y:S01]  /*8fcf0*/  IADD3 R10, P2, PT, R10, R20.reuse, RZ ;  /* 0x000000140a0a7210 */ /* 0x090fe20007f5e0ff */
        /* <DEDUP_REMOVED lines=10> */
[----:B------:R-:W-:Y:S02]  /*8fda0*/  IADD3.X R13, PT, PT, R13, R0, RZ, P3, !PT ;  /* 0x000000000d0d7210 */ /* 0x000fe40001ffe4ff */
        /* <DEDUP_REMOVED lines=9> */
[----:B--2---:R-:W-:-:S05]  /*8fe40*/  IADD3 R2, P1, PT, R2, R20, RZ ;  /* 0x0000001402027210 */ /* 0x004fca0007f3e0ff */
        /* <DEDUP_REMOVED lines=25> */
[----:B------:R-:W-:Y:S04]  /*8ffe0*/  STL [R1+0x1970], R19 ;  /* 0x0019701301007387 */ /* 0x000fe80000100800 */
        /* <DEDUP_REMOVED lines=53> */
[----:B------:R-:W-:Y:S02]  /*90340*/  IADD3 R24, P6, PT, R24, R20, RZ ;  /* 0x0000001418187210 */ /* 0x000fe40007fde0ff */
        /* <DEDUP_REMOVED lines=17> */
[----:B------:R-:W-:Y:S01]  /*90460*/  IADD3 R16, P4, PT, R16, R20, RZ ;  /* 0x0000001410107210 */ /* 0x000fe20007f9e0ff */
[----:B------:R-:W-:-:S02]  /*90470*/  IMAD.X R3, R3, 0x1, R0, P6 ;  /* 0x0000000103037824 */ /* 0x000fc400030e0600 */
        /* <DEDUP_REMOVED lines=25> */
[----:B------:R-:W-:-:S03]  /*90610*/  IADD3.X R17, PT, PT, R17, R0, RZ, P5, !PT ;  /* 0x0000000011117210 */ /* 0x000fc60002ffe4ff */
        /* <DEDUP_REMOVED lines=155> */
[----:B----4-:R-:W-:Y:S02]  /*90fd0*/  IADD3.X R10, PT, PT, R10, R0, RZ, P1, !PT ;  /* 0x000000000a0a7210 */ /* 0x010fe40000ffe4ff */
        /* <DEDUP_REMOVED lines=19> */
[--C-:B------:R-:W-:Y:S02]  /*91110*/  IMAD.X R3, R3, 0x1, R0.reuse, P1 ;  /* 0x0000000103037824 */ /* 0x100fe400008e0600 */
        /* <DEDUP_REMOVED lines=200> */
[----:B------:R-:W-:Y:S01]  /*91da0*/  IADD3 R16, P6, PT, R16, R20, RZ ;  /* 0x0000001410107210 */ /* 0x000fe20007fde0ff */
[----:B------:R-:W-:Y:S01]  /*91db0*/  IMAD.X R3, R3, 0x1, R0, P2 ;  /* 0x0000000103037824 */ /* 0x000fe200010e0600 */
[----:B--2---:R-:W-:Y:S02]  /*91dc0*/  IADD3.X R2, PT, PT, R2, R0, RZ, P1, !PT ;  /* 0x0000000002027210 */ /* 0x004fe40000ffe4ff */
[----:B---3--:R-:W-:-:S03]  /*91dd0*/  IADD3 R11, P1, PT, R11, R20, RZ ;  /* 0x000000140b0b7210 */ /* 0x008fc60007f3e0ff */
        /* <DEDUP_REMOVED lines=173> */
[----:B--2---:R-:W-:-:S05]  /*928b0*/  IADD3.X R2, PT, PT, R2, R0, RZ, P1, !PT ;  /* 0x0000000002027210 */ /* 0x004fca0000ffe4ff */
        /* <DEDUP_REMOVED lines=167> */
[----:B--2---:R-:W-:-:S03]  /*93330*/  IADD3.X R20, PT, PT, R20, R0, RZ, P1, !PT ;  /* 0x0000000014147210 */ /* 0x004fc60000ffe4ff */
        /* <DEDUP_REMOVED lines=161> */
[-C--:B------:R-:W-:Y:S02]  /*93d50*/  IADD3 R3, P1, PT, R3, R20.reuse, RZ ;  /* 0x0000001403037210 */ /* 0x080fe40007f3e0ff */
        /* <DEDUP_REMOVED lines=181> */
[----:B----4-:R-:W-:Y:S02]  /*948b0*/  IADD3 R10, P2, PT, R10, R20, RZ ;  /* 0x000000140a0a7210 */ /* 0x010fe40007f5e0ff */
        /* <DEDUP_REMOVED lines=200> */
[----:B---3--:R-:W-:Y:S02]  /*95540*/  IADD3.X R11, PT, PT, R11, R0, RZ, P3, !PT ;  /* 0x000000000b0b7210 */ /* 0x008fe40001ffe4ff */
        /* <DEDUP_REMOVED lines=19> */
[----:B------:R-:W-:Y:S01]  /*95680*/  IMAD.X R28, R28, 0x1, R0, P3 ;  /* 0x000000011c1c7824 */ /* 0x000fe200018e0600 */
        /* <DEDUP_REMOVED lines=178> */
[----:B--2---:R-:W-:-:S05]  /*961b0*/  IADD3.X R2, PT, PT, R2, R0, RZ, P3, !PT ;  /* 0x0000000002027210 */ /* 0x004fca0001ffe4ff */
        /* <DEDUP_REMOVED lines=1422> */
[----:B------:R-:W-:Y:S01]  /*9baa0*/  IMAD.X R8, R8, 0x1, R0, P2 ;  /* 0x0000000108087824 */ /* 0x000fe200010e0600 */
[----:B--2---:R-:W-:-:S05]  /*9bab0*/  IADD3 R2, P4, PT, R2, R20, RZ ;  /* 0x0000001402027210 */ /* 0x004fca0007f9e0ff */
[----:B------:R0:W-:Y:S04]  /*9bac0*/  STL [R1+0x25ac], R2 ;  /* 0x0025ac0201007387 */ /* 0x0001e80000100800 */
[----:B0-----:R0:W5:Y:S04]  /*9bad0*/  LDL.LU R2, [R1+0x263c] ;  /* 0x00263c0001027983 */ /* 0x0011680000300800 */
[----:B------:R1:W-:Y:S04]  /*9bae0*/  STL [R1+0x2578], R10 ;  /* 0x0025780a01007387 */ /* 0x0003e80000100800 */
[----:B-1----:R0:W5:Y:S04]  /*9baf0*/  LDL.LU R10, [R1+0x2638] ;  /* 0x00263800010a7983 */ /* 0x0021680000300800 */
[----:B------:R1:W-:Y:S04]  /*9bb00*/  STL [R1+0x25b4], R11 ;  /* 0x0025b40b01007387 */ /* 0x0003e80000100800 */
[----:B-1----:R0:W5:Y:S04]  /*9bb10*/  LDL.LU R11, [R1+0x2634] ;  /* 0x00263400010b7983 */ /* 0x0021680000300800 */
[----:B------:R1:W-:Y:S04]  /*9bb20*/  STL [R1+0x2580], R7 ;  /* 0x0025800701007387 */ /* 0x0003e80000100800 */
[----:B-1----:R-:W2:Y:S04]  /*9bb30*/  LDL.LU R7, [R1+0x2630] ;  /* 0x0026300001077983 */ /* 0x002ea80000300800 */
[----:B------:R1:W-:Y:S04]  /*9bb40*/  STL [R1+0x25bc], R6 ;  /* 0x0025bc0601007387 */ /* 0x0003e80000100800 */
[----:B-1----:R-:W3:Y:S04]  /*9bb50*/  LDL.LU R6, [R1+0x262c] ;  /* 0x00262c0001067983 */ /* 0x002ee80000300800 */
[----:B------:R1:W-:Y:S04]  /*9bb60*/  STL [R1+0x2588], R5 ;  /* 0x0025880501007387 */ /* 0x0003e80000100800 */
[----:B-1----:R-:W4:Y:S04]  /*9bb70*/  LDL.LU R5, [R1+0x2628] ;  /* 0x0026280001057983 */ /* 0x002f280000300800 */
[----:B------:R1:W-:Y:S04]  /*9bb80*/  STL [R1+0x25c4], R4 ;  /* 0x0025c40401007387 */ /* 0x0003e80000100800 */
[----:B-1----:R-:W2:Y:S01]  /*9bb90*/  LDL.LU R4, [R1+0x2624] ;  /* 0x0026240001047983 */ /* 0x002ea20000300800 */
[----:B------:R-:W-:Y:S01]  /*9bba0*/  IADD3 R9, P2, PT, R9, R20, RZ ;  /* 0x0000001409097210 */ /* 0x000fe20007f5e0ff */
[----:B------:R-:W-:-:S02]  /*9bbb0*/  IMAD.X R29, R29, 0x1, R0, P3 ;  /* 0x000000011d1d7824 */ /* 0x000fc400018e0600 */
[----:B------:R1:W-:Y:S01]  /*9bbc0*/  STL [R1+0x2590], R8 ;  /* 0x0025900801007387 */ /* 0x0003e20000100800 */
[-C--:B------:R-:W-:Y:S01]  /*9bbd0*/  IADD3 R18, P3, PT, R18, R20.reuse, RZ ;  /* 0x0000001412127210 */ /* 0x080fe20007f7e0ff */
[--C-:B------:R-:W-:Y:S01]  /*9bbe0*/  IMAD.X R19, R19, 0x1, R0.reuse, P4 ;  /* 0x0000000113137824 */ /* 0x100fe200020e0600 */
[-C--:B------:R-:W-:Y:S01]  /*9bbf0*/  IADD3 R28, P4, PT, R28, R20.reuse, RZ ;  /* 0x000000141c1c7210 */ /* 0x080fe20007f9e0ff */
[--C-:B------:R-:W-:Y:S01]  /*9bc00*/  IMAD.X R3, R3, 0x1, R0.reuse, P5 ;  /* 0x0000000103037824 */ /* 0x100fe200028e0600 */
[----:B-1----:R0:W5:Y:S04]  /*9bc10*/  LDL.LU R8, [R1+0x2620] ;  /* 0x0026200001087983 */ /* 0x0021680000300800 */
[----:B------:R1:W-:Y:S01]  /*9bc20*/  STL [R1+0x25cc], R9 ;  /* 0x0025cc0901007387 */ /* 0x0003e20000100800 */
[-C--:B------:R-:W-:Y:S01]  /*9bc30*/  IADD3 R24, P5, PT, R24, R20.reuse, RZ ;  /* 0x0000001418187210 */ /* 0x080fe20007fbe0ff */
[--C-:B------:R-:W-:Y:S01]  /*9bc40*/  IMAD.X R25, R25, 0x1, R0.reuse, P6 ;  /* 0x0000000119197824 */ /* 0x100fe200030e0600 */
[-C--:B------:R-:W-:Y:S01]  /*9bc50*/  IADD3 R26, P6, PT, R26, R20.reuse, RZ ;  /* 0x000000141a1a7210 */ /* 0x080fe20007fde0ff */
[----:B-1----:R0:W5:Y:S04]  /*9bc60*/  LDL.LU R9, [R1+0x261c] ;  /* 0x00261c0001097983 */ /* 0x0021680000300800 */
[----:B------:R1:W-:Y:S01]  /*9bc70*/  STL [R1+0x2598], R29 ;  /* 0x0025981d01007387 */ /* 0x0003e20000100800 */
[----:B------:R-:W-:Y:S01]  /*9bc80*/  IMAD.X R27, R27, 0x1, R0, P1 ;  /* 0x000000011b1b7824 */ /* 0x000fe200008e0600 */
[----:B------:R-:W-:-:S02]  /*9bc90*/  IADD3 R21, P1, PT, R21, R20, RZ ;  /* 0x0000001415157210 */ /* 0x000fc40007f3e0ff */
[----:B-1----:R0:W5:Y:S04]  /*9bca0*/  LDL.LU R29, [R1+0x2618] ;  /* 0x00261800011d7983 */ /* 0x0021680000300800 */
[----:B------:R1:W-:Y:S01]  /*9bcb0*/  STL [R1+0x25d4], R18 ;  /* 0x0025d41201007387 */ /* 0x0003e20000100800 */
[--C-:B------:R-:W-:Y:S01]  /*9bcc0*/  IMAD.X R22, R22, 0x1, R0.reuse, P2 ;  /* 0x0000000116167824 */ /* 0x100fe200010e0600 */
[----:B------:R-:W-:Y:S02]  /*9bcd0*/  IADD3 R23, P2, PT, R23, R20, RZ ;  /* 0x0000001417177210 */ /* 0x000fe40007f5e0ff */
[----:B-1----:R0:W5:Y:S04]  /*9bce0*/  LDL.LU R18, [R1+0x2614] ;  /* 0x0026140001127983 */ /* 0x0021680000300800 */
[----:B------:R1:W-:Y:S01]  /*9bcf0*/  STL [R1+0x25a0], R19 ;  /* 0x0025a01301007387 */ /* 0x0003e20000100800 */
[----:B------:R-:W-:-:S03]  /*9bd00*/  IMAD.X R12, R12, 0x1, R0, P3 ;  /* 0x000000010c0c7824 */ /* 0x000fc600018e0600 */
[----:B-1----:R0:W5:Y:S04]  /*9bd10*/  LDL.LU R19, [R1+0x2610] ;  /* 0x0026100001137983 */ /* 0x0021680000300800 */
[----:B------:R1:W-:Y:S01]  /*9bd20*/  STL [R1+0x25dc], R28 ;  /* 0x0025dc1c01007387 */ /* 0x0003e20000100800 */
[----:B------:R-:W-:-:S03]  /*9bd30*/  IADD3.X R13, PT, PT, R13, R0, RZ, P4, !PT ;  /* 0x000000000d0d7210 */ /* 0x000fc600027fe4ff */
[----:B-1----:R0:W5:Y:S04]  /*9bd40*/  LDL.LU R28, [R1+0x260c] ;  /* 0x00260c00011c7983 */ /* 0x0021680000300800 */
[----:B------:R1:W-:Y:S04]  /*9bd50*/  STL [R1+0x25a8], R3 ;  /* 0x0025a80301007387 */ /* 0x0003e80000100800 */
[----:B------:R-:W-:Y:S04]  /*9bd60*/  STL [R1+0x25e4], R24 ;  /* 0x0025e41801007387 */ /* 0x000fe80000100800 */
[----:B------:R-:W-:Y:S04]  /*9bd70*/  STL [R1+0x25b0], R25 ;  /* 0x0025b01901007387 */ /* 0x000fe80000100800 */
[----:B------:R-:W-:Y:S04]  /*9bd80*/  STL [R1+0x25ec], R26 ;  /* 0x0025ec1a01007387 */ /* 0x000fe80000100800 */
[----:B------:R-:W-:Y:S04]  /*9bd90*/  STL [R1+0x25b8], R27 ;  /* 0x0025b81b01007387 */ /* 0x000fe80000100800 */
[----:B------:R-:W-:Y:S01]  /*9bda0*/  STL [R1+0x25f4], R21 ;  /* 0x0025f41501007387 */ /* 0x000fe20000100800 */
[----:B-1----:R-:W1:Y:S03]  /*9bdb0*/  S2R R3, SR_TID.X ;  /* 0x0000000000037919 */ /* 0x002e660000002100 */
[----:B------:R-:W-:Y:S04]  /*9bdc0*/  STL [R1+0x25c0], R22 ;  /* 0x0025c01601007387 */ /* 0x000fe80000100800 */
[----:B------:R-:W-:Y:S01]  /*9bdd0*/  STL [R1+0x25f8], R23 ;  /* 0x0025f81701007387 */ /* 0x000fe20000100800 */
[----:B------:R-:W-:-:S03]  /*9bde0*/  IMAD.X R14, R14, 0x1, R0, P5 ;  /* 0x000000010e0e7824 */ /* 0x000fc600028e0600 */
[----:B------:R-:W-:Y:S01]  /*9bdf0*/  STL [R1+0x25c8], R12 ;  /* 0x0025c80c01007387 */ /* 0x000fe20000100800 */
[--C-:B------:R-:W-:Y:S02]  /*9be00*/  IMAD.X R15, R15, 0x1, R0.reuse, P6 ;  /* 0x000000010f0f7824 */ /* 0x100fe400030e0600 */
[--C-:B------:R-:W-:Y:S01]  /*9be10*/  IMAD.X R16, R16, 0x1, R0.reuse, P1 ;  /* 0x0000000110107824 */ /* 0x100fe200008e0600 */
[----:B------:R3:W-:Y:S01]  /*9be20*/  STL [R1+0x25d0], R13 ;  /* 0x0025d00d01007387 */ /* 0x0007e20000100800 */
[----:B------:R-:W-:-:S03]  /*9be30*/  IMAD.X R17, R17, 0x1, R0, P2 ;  /* 0x0000000111117824 */ /* 0x000fc600010e0600 */
[----:B------:R0:W-:Y:S04]  /*9be40*/  STL [R1+0x25d8], R14 ;  /* 0x0025d80e01007387 */ /* 0x0001e80000100800 */
[----:B------:R0:W-:Y:S04]  /*9be50*/  STL [R1+0x25e0], R15 ;  /* 0x0025e00f01007387 */ /* 0x0001e80000100800 */
[----:B------:R0:W-:Y:S01]  /*9be60*/  STL [R1+0x25e8], R16 ;  /* 0x0025e81001007387 */ /* 0x0001e20000100800 */
[----:B-1----:R-:W-:-:S05]  /*9be70*/  LOP3.LUT R3, R3, 0x3f, RZ, 0xc0, !PT ;  /* 0x0000003f03037812 */ /* 0x002fca00078ec0ff */
[----:B------:R-:W-:Y:S02]  /*9be80*/  IMAD.SHL.U32 R3, R3, 0x2, RZ ;  /* 0x0000000203037824 */ /* 0x000fe400078e00ff */
[----:B---3--:R-:W-:Y:S02]  /*9be90*/  IMAD.MOV.U32 R13, RZ, RZ, R6 ;  /* 0x000000ffff0d7224 */ /* 0x008fe400078e0006 */
[----:B--2---:R-:W-:Y:S02]  /*9bea0*/  IMAD.MOV.U32 R12, RZ, RZ, R4 ;  /* 0x000000ffff0c7224 */ /* 0x004fe400078e0004 */
[----:B----4-:R-:W-:Y:S02]  /*9beb0*/  IMAD.MOV.U32 R4, RZ, RZ, R5 ;  /* 0x000000ffff047224 */ /* 0x010fe400078e0005 */
[----:B------:R-:W-:-:S05]  /*9bec0*/  IMAD.MOV.U32 R5, RZ, RZ, R7 ;  /* 0x000000ffff057224 */ /* 0x000fca00078e0007 */
[----:B------:R0:W-:Y:S04]  /*9bed0*/  STL.64 [R1+0xdd8], R4 ;  /* 0x000dd80401007387 */ /* 0x0001e80000100a00 */
[----:B------:R0:W-:Y:S04]  /*9bee0*/  STL [R1+0x25f0], R17 ;  /* 0x0025f01101007387 */ /* 0x0001e80000100800 */
[----:B------:R0:W-:Y:S01]  /*9bef0*/  STL.64 [R1+0xde0], R12 ;  /* 0x000de00c01007387 */ /* 0x0001e20000100a00 */
[----:B------:R-:W-:Y:S05]  /*9bf00*/  @P0 BRA `(.L_x_1) ;  /* 0xfffff8e800e40947 */ /* 0x000fea000383ffff */
[----:B0-----:R-:W2:Y:S04]  /*9bf10*/  LDL.LU R5, [R1+0x8bc] ;  /* 0x0008bc0001057983 */ /* 0x001ea80000300800 */
[----:B------:R-:W2:Y:S04]  /*9bf20*/  LDL.LU R27, [R1+0xa8c] ;  /* 0x000a8c00011b7983 */ /* 0x000ea80000300800 */
[----:B------:R-:W3:Y:S04]  /*9bf30*/  LDL.LU R7, [R1+0x8b4] ;  /* 0x0008b40001077983 */ /* 0x000ee80000300800 */
        /* <DEDUP_REMOVED lines=15> */
[----:B-----5:R-:W-:-:S02]  /*9c030*/  F2FP.F16.F32.PACK_AB R19, R11, R19 ;  /* 0x000000130b13723e */ /* 0x020fc400000000ff */
[----:B------:R-:W-:Y:S01]  /*9c040*/  F2FP.F16.F32.PACK_AB R18, R10, R18 ;  /* 0x000000120a12723e */ /* 0x000fe200000000ff */
[----:B------:R-:W-:Y:S04]  /*9c050*/  STL [R1+0x2610], R28 ;  /* 0x0026101c01007387 */ /* 0x000fe80000100800 */
[----:B------:R-:W-:Y:S01]  /*9c060*/  STL [R1+0x260c], R29 ;  /* 0x00260c1d01007387 */ /* 0x000fe20000100800 */
[----:B--2---:R-:W-:-:S05]  /*9c070*/  F2FP.F16.F32.PACK_AB R27, R5, R27 ;  /* 0x0000001b051b723e */ /* 0x004fca00000000ff */
[----:B------:R-:W-:Y:S01]  /*9c080*/  STL [R1+0x2614], R27 ;  /* 0x0026141b01007387 */ /* 0x000fe20000100800 */
[----:B---3--:R-:W-:-:S05]  /*9c090*/  F2FP.F16.F32.PACK_AB R26, R7, R26 ;  /* 0x0000001a071a723e */ /* 0x008fca00000000ff */
[----:B------:R-:W-:Y:S01]  /*9c0a0*/  STL [R1+0x2618], R26 ;  /* 0x0026181a01007387 */ /* 0x000fe20000100800 */
[----:B----4-:R-:W-:-:S05]  /*9c0b0*/  F2FP.F16.F32.PACK_AB R25, R4, R25 ;  /* 0x000000190419723e */ /* 0x010fca00000000ff */
[----:B------:R-:W-:Y:S01]  /*9c0c0*/  STL [R1+0x261c], R25 ;  /* 0x00261c1901007387 */ /* 0x000fe20000100800 */
[----:B------:R-:W-:-:S05]  /*9c0d0*/  F2FP.F16.F32.PACK_AB R24, R6, R24 ;  /* 0x000000180618723e */ /* 0x000fca00000000ff */
[----:B------:R-:W-:Y:S01]  /*9c0e0*/  STL [R1+0x2620], R24 ;  /* 0x0026201801007387 */ /* 0x000fe20000100800 */
[----:B------:R-:W-:-:S05]  /*9c0f0*/  F2FP.F16.F32.PACK_AB R23, R20, R23 ;  /* 0x000000171417723e */ /* 0x000fca00000000ff */
[----:B------:R-:W-:Y:S01]  /*9c100*/  STL [R1+0x2624], R23 ;  /* 0x0026241701007387 */ /* 0x000fe20000100800 */
[----:B------:R-:W-:-:S05]  /*9c110*/  F2FP.F16.F32.PACK_AB R22, R21, R22 ;  /* 0x000000161516723e */ /* 0x000fca00000000ff */
[----:B------:R-:W-:Y:S01]  /*9c120*/  STL [R1+0x2628], R22 ;  /* 0x0026281601007387 */ /* 0x000fe20000100800 */
[----:B------:R-:W-:-:S05]  /*9c130*/  F2FP.F16.F32.PACK_AB R21, R12, R13 ;  /* 0x0000000d0c15723e */ /* 0x000fca00000000ff */
[----:B------:R-:W-:Y:S01]  /*9c140*/  STL [R1+0x262c], R21 ;  /* 0x00262c1501007387 */ /* 0x000fe20000100800 */
[----:B------:R-:W-:Y:S02]  /*9c150*/  F2FP.F16.F32.PACK_AB R20, R14, R15 ;  /* 0x0000000f0e14723e */ /* 0x000fe400000000ff */
[----:B------:R-:W-:-:S03]  /*9c160*/  F2FP.F16.F32.PACK_AB R17, R9, R17 ;  /* 0x000000110911723e */ /* 0x000fc600000000ff */
[----:B------:R-:W-:Y:S01]  /*9c170*/  STL [R1+0x2630], R20 ;  /* 0x0026301401007387 */ /* 0x000fe20000100800 */
[----:B------:R-:W-:-:S03]  /*9c180*/  F2FP.F16.F32.PACK_AB R16, R8, R16 ;  /* 0x000000100810723e */ /* 0x000fc600000000ff */
[----:B------:R-:W-:Y:S04]  /*9c190*/  STL [R1+0x2634], R19 ;  /* 0x0026341301007387 */ /* 0x000fe80000100800 */
[----:B------:R-:W-:Y:S04]  /*9c1a0*/  STL [R1+0x2638], R18 ;  /* 0x0026381201007387 */ /* 0x000fe80000100800 */
[----:B------:R-:W-:Y:S04]  /*9c1b0*/  STL [R1+0x263c], R17 ;  /* 0x00263c1101007387 */ /* 0x000fe80000100800 */
[----:B------:R-:W2:Y:S04]  /*9c1c0*/  LDL.LU R15, [R1+0x788] ;  /* 0x00078800010f7983 */ /* 0x000ea80000300800 */
[----:B------:R-:W3:Y:S04]  /*9c1d0*/  LDL.LU R14, [R1+0x780] ;  /* 0x00078000010e7983 */ /* 0x000ee80000300800 */
[----:B---3--:R0:W-:Y:S04]  /*9c1e0*/  STL [R1+0x2a54], R14 ;  /* 0x002a540e01007387 */ /* 0x0081e80000100800 */
[----:B0-----:R-:W2:Y:S04]  /*9c1f0*/  LDL.LU R14, [R1+0x3c8] ;  /* 0x0003c800010e7983 */ /* 0x001ea80000300800 */
[----:B------:R-:W3:Y:S04]  /*9c200*/  LDL.LU R13, [R1+0x828] ;  /* 0x00082800010d7983 */ /* 0x000ee80000300800 */
[----:B---3--:R0:W-:Y:S04]  /*9c210*/  STL [R1+0x2a50], R13 ;  /* 0x002a500d01007387 */ /* 0x0081e80000100800 */
[----:B0-----:R-:W3:Y:S04]  /*9c220*/  LDL.LU R13, [R1+0x3c0] ;  /* 0x0003c000010d7983 */ /* 0x001ee80000300800 */
[----:B------:R-:W4:Y:S04]  /*9c230*/  LDL.LU R12, [R1+0x820] ;  /* 0x00082000010c7983 */ /* 0x000f280000300800 */
[----:B----4-:R0:W-:Y:S04]  /*9c240*/  STL [R1+0x2a4c], R12 ;  /* 0x002a4c0c01007387 */ /* 0x0101e80000100800 */
[----:B0-----:R-:W4:Y:S04]  /*9c250*/  LDL.LU R12, [R1+0x428] ;  /* 0x00042800010c7983 */ /* 0x001f280000300800 */
[----:B------:R-:W2:Y:S04]  /*9c260*/  LDL.LU R11, [R1+0xaec] ;  /* 0x000aec00010b7983 */ /* 0x000ea80000300800 */
[----:B--2---:R0:W-:Y:S04]  /*9c270*/  STL [R1+0x2a48], R11 ;  /* 0x002a480b01007387 */ /* 0x0041e80000100800 */
[----:B0-----:R-:W2:Y:S04]  /*9c280*/  LDL.LU R11, [R1+0x420] ;  /* 0x00042000010b7983 */ /* 0x001ea80000300800 */
[----:B------:R-:W2:Y:S04]  /*9c290*/  LDL.LU R10, [R1+0xae4] ;  /* 0x000ae400010a7983 */ /* 0x000ea80000300800 */
[----:B--2---:R0:W-:Y:S04]  /*9c2a0*/  STL [R1+0x2a44], R10 ;  /* 0x002a440a01007387 */ /* 0x0041e80000100800 */
[----:B0-----:R-:W2:Y:S04]  /*9c2b0*/  LDL.LU R10, [R1+0x8cc] ;  /* 0x0008cc00010a7983 */ /* 0x001ea80000300800 */
[----:B------:R-:W2:Y:S01]  /*9c2c0*/  LDL.LU R9, [R1+0x9dc] ;  /* 0x0009dc0001097983 */ /* 0x000ea20000300800 */
[----:B------:R-:W-:-:S03]  /*9c2d0*/  F2FP.F16.F32.PACK_AB R15, R14, R15 ;  /* 0x0000000f0e0f723e */ /* 0x000fc600000000ff */
[----:B--2---:R0:W-:Y:S04]  /*9c2e0*/  STL [R1+0x2a40], R9 ;  /* 0x002a400901007387 */ /* 0x0041e80000100800 */
        /* <DEDUP_REMOVED lines=24> */
[----:B------:R-:W3:Y:S04]  /*9c470*/  LDL.LU R14, [R1+0x2a54] ;  /* 0x002a5400010e7983 */ /* 0x000ee80000300800 */
[----:B------:R0:W-:Y:S04]  /*9c480*/  STL [R1+0x2644], R15 ;  /* 0x0026440f01007387 */ /* 0x0001e80000100800 */
[----:B0-----:R-:W2:Y:S01]  /*9c490*/  LDL.LU R15, [R1+0x43c] ;  /* 0x00043c00010f7983 */ /* 0x001ea20000300800 */
[----:B---3--:R-:W-:-:S03]  /*9c4a0*/  F2FP.F16.F32.PACK_AB R14, R13, R14 ;  /* 0x0000000e0d0e723e */ /* 0x008fc600000000ff */
[----:B------:R-:W4:Y:S04]  /*9c4b0*/  LDL.LU R13, [R1+0x2a50] ;  /* 0x002a5000010d7983 */ /* 0x000f280000300800 */
[----:B------:R0:W-:Y:S04]  /*9c4c0*/  STL [R1+0x2648], R14 ;  /* 0x0026480e01007387 */ /* 0x0001e80000100800 */
[----:B0-----:R-:W3:Y:S01]  /*9c4d0*/  LDL.LU R14, [R1+0x3d4] ;  /* 0x0003d400010e7983 */ /* 0x001ee20000300800 */
[----:B----4-:R-:W-:-:S03]  /*9c4e0*/  F2FP.F16.F32.PACK_AB R13, R12, R13 ;  /* 0x0000000d0c0d723e */ /* 0x010fc600000000ff */
[----:B------:R-:W4:Y:S04]  /*9c4f0*/  LDL.LU R12, [R1+0x2a4c] ;  /* 0x002a4c00010c7983 */ /* 0x000f280000300800 */
[----:B------:R0:W-:Y:S04]  /*9c500*/  STL [R1+0x264c], R13 ;  /* 0x00264c0d01007387 */ /* 0x0001e80000100800 */
[----:B0-----:R-:W2:Y:S01]  /*9c510*/  LDL.LU R13, [R1+0x3dc] ;  /* 0x0003dc00010d7983 */ /* 0x001ea20000300800 */
[----:B----4-:R-:W-:-:S03]  /*9c520*/  F2FP.F16.F32.PACK_AB R12, R11, R12 ;  /* 0x0000000c0b0c723e */ /* 0x010fc600000000ff */
[----:B------:R-:W4:Y:S04]  /*9c530*/  LDL.LU R11, [R1+0x2a48] ;  /* 0x002a4800010b7983 */ /* 0x000f280000300800 */
[----:B------:R0:W-:Y:S04]  /*9c540*/  STL [R1+0x2650], R12 ;  /* 0x0026500c01007387 */ /* 0x0001e80000100800 */
[----:B0-----:R-:W2:Y:S01]  /*9c550*/  LDL.LU R12, [R1+0x704] ;  /* 0x00070400010c7983 */ /* 0x001ea20000300800 */
[----:B----4-:R-:W-:-:S03]  /*9c560*/  F2FP.F16.F32.PACK_AB R11, R10, R11 ;  /* 0x0000000b0a0b723e */ /* 0x010fc600000000ff */
[----:B------:R-:W2:Y:S04]  /*9c570*/  LDL.LU R10, [R1+0x2a44] ;  /* 0x002a4400010a7983 */ /* 0x000ea80000300800 */
[----:B------:R0:W-:Y:S04]  /*9c580*/  STL [R1+0x2654], R11 ;  /* 0x0026540b01007387 */ /* 0x0001e80000100800 */
[----:B0-----:R-:W4:Y:S01]  /*9c590*/  LDL.LU R11, [R1+0x70c] ;  /* 0x00070c00010b7983 */ /* 0x001f220000300800 */
[----:B--2---:R-:W-:-:S03]  /*9c5a0*/  F2FP.F16.F32.PACK_AB R10, R9, R10 ;  /* 0x0000000a090a723e */ /* 0x004fc600000000ff */
[----:B------:R-:W4:Y:S01]  /*9c5b0*/  LDL.LU R9, [R1+0x2a40] ;  /* 0x002a400001097983 */ /* 0x000f220000300800 */
[----:B------:R-:W-:Y:S02]  /*9c5c0*/  F2FP.F16.F32.PACK_AB R8, R12, R8 ;  /* 0x000000080c08723e */ /* 0x000fe400000000ff */
[----:B------:R-:W-:Y:S01]  /*9c5d0*/  F2FP.F16.F32.PACK_AB R7, R13, R7 ;  /* 0x000000070d07723e */ /* 0x000fe200000000ff */
[----:B------:R-:W-:Y:S01]  /*9c5e0*/  STL [R1+0x2658], R10 ;  /* 0x0026580a01007387 */ /* 0x000fe20000100800 */
[----:B---3--:R-:W-:Y:S02]  /*9c5f0*/  F2FP.F16.F32.PACK_AB R6, R14, R6 ;  /* 0x000000060e06723e */ /* 0x008fe400000000ff */
[----:B------:R-:W-:Y:S02]  /*9c600*/  F2FP.F16.F32.PACK_AB R5, R15, R5 ;  /* 0x000000050f05723e */ /* 0x000fe400000000ff */
[----:B------:R-:W-:Y:S02]  /*9c610*/  F2FP.F16.F32.PACK_AB R4, R16, R4 ;  /* 0x000000041004723e */ /* 0x000fe400000000ff */
[----:B------:R-:W-:-:S02]  /*9c620*/  F2FP.F16.F32.PACK_AB R3, R28, R3 ;  /* 0x000000031c03723e */ /* 0x000fc400000000ff */
[----:B------:R-:W-:Y:S02]  /*9c630*/  F2FP.F16.F32.PACK_AB R0, R0, R2 ;  /* 0x000000020000723e */ /* 0x000fe400000000ff */
[----:B----4-:R-:W-:-:S05]  /*9c640*/  F2FP.F16.F32.PACK_AB R9, R11, R9 ;  /* 0x000000090b09723e */ /* 0x010fca00000000ff */
[----:B------:R-:W-:Y:S04]  /*9c650*/  STL [R1+0x265c], R9 ;  /* 0x00265c0901007387 */ /* 0x000fe80000100800 */
[----:B------:R-:W-:Y:S04]  /*9c660*/  STL [R1+0x2660], R8 ;  /* 0x0026600801007387 */ /* 0x000fe80000100800 */
[----:B------:R-:W-:Y:S04]  /*9c670*/  STL [R1+0x2664], R7 ;  /* 0x0026640701007387 */ /* 0x000fe80000100800 */
[----:B------:R0:W-:Y:S04]  /*9c680*/  STL [R1+0x2668], R6 ;  /* 0x0026680601007387 */ /* 0x0001e80000100800 */
[----:B------:R1:W-:Y:S04]  /*9c690*/  STL [R1+0x266c], R5 ;  /* 0x00266c0501007387 */ /* 0x0003e80000100800 */
[----:B------:R2:W-:Y:S01]  /*9c6a0*/  STL [R1+0x2670], R4 ;  /* 0x0026700401007387 */ /* 0x0005e20000100800 */
[----:B0-----:R-:W-:-:S02]  /*9c6b0*/  F2FP.F16.F32.PACK_AB R6, R17, R18 ;  /* 0x000000121106723e */ /* 0x001fc400000000ff */
[----:B-1----:R-:W-:-:S03]  /*9c6c0*/  F2FP.F16.F32.PACK_AB R5, R19, R20 ;  /* 0x000000141305723e */ /* 0x002fc600000000ff */
[----:B------:R0:W-:Y:S01]  /*9c6d0*/  STL [R1+0x2c], R6 ;  /* 0x00002c0601007387 */ /* 0x0001e20000100800 */
[----:B--2---:R-:W-:-:S03]  /*9c6e0*/  F2FP.F16.F32.PACK_AB R4, R21, R22 ;  /* 0x000000161504723e */ /* 0x004fc600000000ff */
[----:B------:R1:W-:Y:S04]  /*9c6f0*/  STL [R1+0x28], R5 ;  /* 0x0000280501007387 */ /* 0x0003e80000100800 */
[----:B------:R2:W-:Y:S01]  /*9c700*/  STL [R1+0x24], R4 ;  /* 0x0000240401007387 */ /* 0x0005e20000100800 */
[----:B0-----:R-:W-:Y:S02]  /*9c710*/  F2FP.F16.F32.PACK_AB R6, R23, R24 ;  /* 0x000000181706723e */ /* 0x001fe400000000ff */
[----:B-1----:R-:W-:-:S03]  /*9c720*/  F2FP.F16.F32.PACK_AB R5, R25, R26 ;  /* 0x0000001a1905723e */ /* 0x002fc600000000ff */
[----:B------:R-:W-:Y:S01]  /*9c730*/  STL [R1+0x20], R6 ;  /* 0x0000200601007387 */ /* 0x000fe20000100800 */
[----:B--2---:R-:W-:-:S03]  /*9c740*/  F2FP.F16.F32.PACK_AB R4, R27, R29 ;  /* 0x0000001d1b04723e */ /* 0x004fc600000000ff */
[----:B------:R-:W-:Y:S04]  /*9c750*/  STL [R1+0x3c], R5 ;  /* 0x00003c0501007387 */ /* 0x000fe80000100800 */
[----:B------:R0:W-:Y:S04]  /*9c760*/  STL [R1+0x38], R4 ;  /* 0x0000380401007387 */ /* 0x0001e80000100800 */
[----:B0-----:R-:W2:Y:S04]  /*9c770*/  LDL.LU R4, [R1+0xb74] ;  /* 0x000b740001047983 */ /* 0x001ea80000300800 */
[----:B------:R-:W-:Y:S04]  /*9c780*/  STL [R1+0x34], R3 ;  /* 0x0000340301007387 */ /* 0x000fe80000100800 */
[----:B--2---:R0:W-:Y:S04]  /*9c790*/  STL [R1+0x29b8], R4 ;  /* 0x0029b80401007387 */ /* 0x0041e80000100800 */
[----:B------:R-:W-:Y:S04]  /*9c7a0*/  STL [R1+0x30], R0 ;  /* 0x0000300001007387 */ /* 0x000fe80000100800 */
[----:B0-----:R-:W2:Y:S04]  /*9c7b0*/  LDL.LU R4, [R1+0xb7c] ;  /* 0x000b7c0001047983 */ /* 0x001ea80000300800 */
[----:B--2---:R0:W-:Y:S04]  /*9c7c0*/  STL [R1+0x29c0], R4 ;  /* 0x0029c00401007387 */ /* 0x0041e80000100800 */
        /* <DEDUP_REMOVED lines=31> */
[----:B------:R-:W3:Y:S04]  /*9c9c0*/  LDL.LU R5, [R1+0x72c] ;  /* 0x00072c0001057983 */ /* 0x000ee80000300800 */
[----:B---3--:R0:W-:Y:S04]  /*9c9d0*/  STL [R1+0x29b4], R5 ;  /* 0x0029b40501007387 */ /* 0x0081e80000100800 */
[----:B0-----:R-:W3:Y:S04]  /*9c9e0*/  LDL.LU R5, [R1+0x894] ;  /* 0x0008940001057983 */ /* 0x001ee80000300800 */
        /* <DEDUP_REMOVED lines=33> */
[----:B0-----:R-:W2:Y:S04]  /*9cc00*/  LDL.LU R5, [R1+0x8ac] ;  /* 0x0008ac0001057983 */ /* 0x001ea80000300800 */
[----:B------:R-:W3:Y:S04]  /*9cc10*/  LDL.LU R6, [R1+0xa5c] ;  /* 0x000a5c0001067983 */ /* 0x000ee80000300800 */
[----:B------:R-:W4:Y:S04]  /*9cc20*/  LDL.LU R7, [R1+0x724] ;  /* 0x0007240001077983 */ /* 0x000f280000300800 */
        /* <DEDUP_REMOVED lines=25> */
[----:B--2---:R-:W-:-:S03]  /*9cdc0*/  F2FP.F16.F32.PACK_AB R4, R5, R4 ;  /* 0x000000040504723e */ /* 0x004fc600000000ff */
[----:B------:R-:W2:Y:S04]  /*9cdd0*/  LDL.LU R5, [R1+0x2a3c] ;  /* 0x002a3c0001057983 */ /* 0x000ea80000300800 */
[----:B------:R0:W-:Y:S04]  /*9cde0*/  STL [R1+0x4c], R4 ;  /* 0x00004c0401007387 */ /* 0x0001e80000100800 */
[----:B0-----:R-:W2:Y:S02]  /*9cdf0*/  LDL.LU R4, [R1+0x2a38] ;  /* 0x002a380001047983 */ /* 0x001ea40000300800 */
[----:B--2---:R-:W-:-:S02]  /*9ce00*/  F2FP.F16.F32.PACK_AB R4, R5, R4 ;  /* 0x000000040504723e */ /* 0x004fc400000000ff */
        /* <DEDUP_REMOVED lines=64> */
[----:B------:R-:W2:Y:S01]  /*9d210*/  LDL.LU R5, [R1+0x29b4] ;  /* 0x0029b40001057983 */ /* 0x000ea20000300800 */
[----:B---3--:R-:W-:Y:S02]  /*9d220*/  F2FP.F16.F32.PACK_AB R3, R28, R3 ;  /* 0x000000031c03723e */ /* 0x008fe400000000ff */
[----:B------:R-:W-:Y:S01]  /*9d230*/  F2FP.F16.F32.PACK_AB R0, R0, R2 ;  /* 0x000000020000723e */ /* 0x000fe200000000ff */
[----:B------:R0:W-:Y:S02]  /*9d240*/  STL [R1+0x88], R4 ;  /* 0x0000880401007387 */ /* 0x0001e40000100800 */
[----:B0-----:R-:W-:Y:S02]  /*9d250*/  F2FP.F16.F32.PACK_AB R4, R9, R10 ;  /* 0x0000000a0904723e */ /* 0x001fe400000000ff */
[----:B--2---:R-:W-:Y:S02]  /*9d260*/  F2FP.F16.F32.PACK_AB R6, R5, R6 ;  /* 0x000000060506723e */ /* 0x004fe400000000ff */
[----:B----4-:R-:W-:-:S03]  /*9d270*/  F2FP.F16.F32.PACK_AB R5, R7, R8 ;  /* 0x000000080705723e */ /* 0x010fc600000000ff */
[----:B------:R0:W-:Y:S04]  /*9d280*/  STL [R1+0x84], R6 ;  /* 0x0000840601007387 */ /* 0x0001e80000100800 */
[----:B------:R1:W-:Y:S04]  /*9d290*/  STL [R1+0x80], R5 ;  /* 0x0000800501007387 */ /* 0x0003e80000100800 */
[----:B------:R2:W-:Y:S01]  /*9d2a0*/  STL [R1+0x9c], R4 ;  /* 0x00009c0401007387 */ /* 0x0005e20000100800 */
[----:B0-----:R-:W-:Y:S02]  /*9d2b0*/  F2FP.F16.F32.PACK_AB R6, R11, R12 ;  /* 0x0000000c0b06723e */ /* 0x001fe400000000ff */
[----:B-1----:R-:W-:-:S03]  /*9d2c0*/  F2FP.F16.F32.PACK_AB R5, R13, R14 ;  /* 0x0000000e0d05723e */ /* 0x002fc600000000ff */
[----:B------:R0:W-:Y:S01]  /*9d2d0*/  STL [R1+0x98], R6 ;  /* 0x0000980601007387 */ /* 0x0001e20000100800 */
[----:B--2---:R-:W-:-:S03]  /*9d2e0*/  F2FP.F16.F32.PACK_AB R4, R15, R16 ;  /* 0x000000100f04723e */ /* 0x004fc600000000ff */
        /* <DEDUP_REMOVED lines=977> */
[----:B------:R0:W-:Y:S01]  /*a1000*/  STL [R1+0x308], R4 ;  /* 0x0003080401007387 */ /* 0x0001e20000100800 */
[----:B---3--:R-:W-:Y:S02]  /*a1010*/  F2FP.F16.F32.PACK_AB R3, R28, R3 ;  /* 0x000000031c03723e */ /* 0x008fe400000000ff */
[----:B------:R-:W-:Y:S02]  /*a1020*/  F2FP.F16.F32.PACK_AB R0, R0, R2 ;  /* 0x000000020000723e */ /* 0x000fe400000000ff */
[----:B0-----:R-:W-:Y:S02]  /*a1030*/  F2FP.F16.F32.PACK_AB R4, R9, R10 ;  /* 0x0000000a0904723e */ /* 0x001fe400000000ff */
[----:B--2---:R-:W-:-:S02]  /*a1040*/  F2FP.F16.F32.PACK_AB R6, R5, R6 ;  /* 0x000000060506723e */ /* 0x004fc400000000ff */
[----:B----4-:R-:W-:-:S03]  /*a1050*/  F2FP.F16.F32.PACK_AB R5, R7, R8 ;  /* 0x000000080705723e */ /* 0x010fc600000000ff */
[----:B------:R0:W-:Y:S04]  /*a1060*/  STL [R1+0x304], R6 ;  /* 0x0003040601007387 */ /* 0x0001e80000100800 */
[----:B------:R1:W-:Y:S04]  /*a1070*/  STL [R1+0x300], R5 ;  /* 0x0003000501007387 */ /* 0x0003e80000100800 */
[----:B------:R2:W-:Y:S01]  /*a1080*/  STL [R1+0x31c], R4 ;  /* 0x00031c0401007387 */ /* 0x0005e20000100800 */
[----:B0-----:R-:W-:Y:S02]  /*a1090*/  F2FP.F16.F32.PACK_AB R6, R11, R12 ;  /* 0x0000000c0b06723e */ /* 0x001fe400000000ff */
[----:B-1----:R-:W-:-:S02]  /*a10a0*/  F2FP.F16.F32.PACK_AB R5, R13, R14 ;  /* 0x0000000e0d05723e */ /* 0x002fc400000000ff */
[----:B--2---:R-:W-:Y:S01]  /*a10b0*/  F2FP.F16.F32.PACK_AB R4, R15, R16 ;  /* 0x000000100f04723e */ /* 0x004fe200000000ff */
[----:B------:R0:W-:Y:S04]  /*a10c0*/  STL [R1+0x318], R6 ;  /* 0x0003180601007387 */ /* 0x0001e80000100800 */
[----:B------:R1:W-:Y:S04]  /*a10d0*/  STL [R1+0x314], R5 ;  /* 0x0003140501007387 */ /* 0x0003e80000100800 */
[----:B------:R2:W-:Y:S01]  /*a10e0*/  STL [R1+0x310], R4 ;  /* 0x0003100401007387 */ /* 0x0005e20000100800 */
[----:B0-----:R-:W-:-:S02]  /*a10f0*/  F2FP.F16.F32.PACK_AB R6, R17, R18 ;  /* 0x000000121106723e */ /* 0x001fc400000000ff */
[----:B-1----:R-:W-:Y:S02]  /*a1100*/  F2FP.F16.F32.PACK_AB R5, R19, R20 ;  /* 0x000000141305723e */ /* 0x002fe400000000ff */
[----:B--2---:R-:W-:Y:S01]  /*a1110*/  F2FP.F16.F32.PACK_AB R4, R21, R22 ;  /* 0x000000161504723e */ /* 0x004fe200000000ff */
[----:B------:R0:W-:Y:S04]  /*a1120*/  STL [R1+0x32c], R6 ;  /* 0x00032c0601007387 */ /* 0x0001e80000100800 */
[----:B------:R1:W-:Y:S04]  /*a1130*/  STL [R1+0x328], R5 ;  /* 0x0003280501007387 */ /* 0x0003e80000100800 */
[----:B------:R2:W-:Y:S01]  /*a1140*/  STL [R1+0x324], R4 ;  /* 0x0003240401007387 */ /* 0x0005e20000100800 */
[----:B0-----:R-:W-:-:S02]  /*a1150*/  F2FP.F16.F32.PACK_AB R6, R23, R24 ;  /* 0x000000181706723e */ /* 0x001fc400000000ff */
[----:B-1----:R-:W-:Y:S02]  /*a1160*/  F2FP.F16.F32.PACK_AB R5, R25, R26 ;  /* 0x0000001a1905723e */ /* 0x002fe400000000ff */
[----:B--2---:R-:W-:Y:S01]  /*a1170*/  F2FP.F16.F32.PACK_AB R4, R27, R29 ;  /* 0x0000001d1b04723e */ /* 0x004fe200000000ff */
[----:B------:R-:W-:Y:S04]  /*a1180*/  STL [R1+0x320], R6 ;  /* 0x0003200601007387 */ /* 0x000fe80000100800 */
        /* <DEDUP_REMOVED lines=166> */
[----:B----4-:R-:W-:Y:S02]  /*a1bf0*/  F2FP.F16.F32.PACK_AB R8, R7, R8 ;  /* 0x000000080708723e */ /* 0x010fe400000000ff */
[----:B---3--:R-:W-:Y:S02]  /*a1c00*/  F2FP.F16.F32.PACK_AB R10, R9, R10 ;  /* 0x0000000a090a723e */ /* 0x008fe400000000ff */
[----:B------:R-:W-:Y:S01]  /*a1c10*/  F2FP.F16.F32.PACK_AB R12, R11, R12 ;  /* 0x0000000c0b0c723e */ /* 0x000fe200000000ff */
[----:B0-----:R1:W5:Y:S01]  /*a1c20*/  LDL.LU R4, [R1+0x2670] ;  /* 0x0026700001047983 */ /* 0x0013620000300800 */
[----:B------:R-:W-:-:S02]  /*a1c30*/  F2FP.F16.F32.PACK_AB R14, R13, R14 ;  /* 0x0000000e0d0e723e */ /* 0x000fc400000000ff */
[----:B------:R-:W-:Y:S02]  /*a1c40*/  F2FP.F16.F32.PACK_AB R16, R15, R16 ;  /* 0x000000100f10723e */ /* 0x000fe400000000ff */
[----:B------:R-:W-:Y:S02]  /*a1c50*/  F2FP.F16.F32.PACK_AB R18, R17, R18 ;  /* 0x000000121112723e */ /* 0x000fe400000000ff */
[----:B------:R-:W-:Y:S02]  /*a1c60*/  F2FP.F16.F32.PACK_AB R20, R19, R20 ;  /* 0x000000141314723e */ /* 0x000fe400000000ff */
[----:B------:R-:W-:Y:S02]  /*a1c70*/  F2FP.F16.F32.PACK_AB R22, R21, R22 ;  /* 0x000000161516723e */ /* 0x000fe400000000ff */
[----:B------:R-:W-:Y:S02]  /*a1c80*/  F2FP.F16.F32.PACK_AB R24, R23, R24 ;  /* 0x000000181718723e */ /* 0x000fe400000000ff */
[----:B------:R-:W-:-:S02]  /*a1c90*/  F2FP.F16.F32.PACK_AB R26, R25, R26 ;  /* 0x0000001a191a723e */ /* 0x000fc400000000ff */
[----:B------:R-:W-:Y:S02]  /*a1ca0*/  F2FP.F16.F32.PACK_AB R28, R27, R28 ;  /* 0x0000001c1b1c723e */ /* 0x000fe400000000ff */
[----:B------:R-:W-:Y:S02]  /*a1cb0*/  F2FP.F16.F32.PACK_AB R3, R29, R3 ;  /* 0x000000031d03723e */ /* 0x000fe400000000ff */
[----:B--2---:R-:W-:Y:S02]  /*a1cc0*/  F2FP.F16.F32.PACK_AB R6, R5, R6 ;  /* 0x000000060506723e */ /* 0x004fe400000000ff */
[----:B------:R1:W5:Y:S04]  /*a1cd0*/  LDL.LU R5, [R1+0x266c] ;  /* 0x00266c0001057983 */ /* 0x0003680000300800 */
[----:B------:R0:W-:Y:S04]  /*a1ce0*/  STL [R1+0x388], R6 ;  /* 0x0003880601007387 */ /* 0x0001e80000100800 */
[----:B0-----:R1:W5:Y:S04]  /*a1cf0*/  LDL.LU R6, [R1+0x2668] ;  /* 0x0026680001067983 */ /* 0x0013680000300800 */
        /* <DEDUP_REMOVED lines=28> */
[----:B------:R0:W-:Y:S04]  /*a1ec0*/  STL [R1], R26 ;  /* 0x0000001a01007387 */ /* 0x0001e80000100800 */
[----:B0-----:R1:W5:Y:S04]  /*a1ed0*/  LDL.LU R26, [R1+0x2618] ;  /* 0x00261800011a7983 */ /* 0x0013680000300800 */
[----:B------:R1:W5:Y:S04]  /*a1ee0*/  LDL.LU R27, [R1+0x2614] ;  /* 0x00261400011b7983 */ /* 0x0003680000300800 */
[----:B------:R0:W-:Y:S04]  /*a1ef0*/  STL [R1+0x1c], R28 ;  /* 0x00001c1c01007387 */ /* 0x0001e80000100800 */
[----:B0-----:R-:W2:Y:S04]  /*a1f00*/  LDL.LU R28, [R1+0x2610] ;  /* 0x00261000011c7983 */ /* 0x001ea80000300800 */
[----:B------:R-:W2:Y:S01]  /*a1f10*/  LDL.LU R29, [R1+0x260c] ;  /* 0x00260c00011d7983 */ /* 0x000ea20000300800 */
[----:B------:R-:W-:-:S03]  /*a1f20*/  F2FP.F16.F32.PACK_AB R2, R0, R2 ;  /* 0x000000020002723e */ /* 0x000fc600000000ff */
[----:B------:R1:W-:Y:S01]  /*a1f30*/  STL [R1+0x18], R3 ;  /* 0x0000180301007387 */ /* 0x0003e20000100800 */
[----:B--2---:R-:W-:-:S05]  /*a1f40*/  F2FP.F16.F32.PACK_AB R0, R29, R28 ;  /* 0x0000001c1d00723e */ /* 0x004fca00000000ff */
[----:B------:R1:W-:Y:S04]  /*a1f50*/  STL [R1+0x10], R0 ;  /* 0x0000100001007387 */ /* 0x0003e80000100800 */
[----:B------:R1:W-:Y:S02]  /*a1f60*/  STL [R1+0x14], R2 ;  /* 0x0000140201007387 */ /* 0x0003e40000100800 */
.L_x_0:
[----:B-----5:R-:W-:Y:S01]  /*a1f70*/  STL.64 [R1+0x2680], R6 ;  /* 0x0026800601007387 */ /* 0x020fe20000100a00 */
[----:B------:R-:W2:Y:S03]  /*a1f80*/  LDCU.64 UR26, c[0x0][0x398] ;  /* 0x00007300ff1a77ac */ /* 0x000ea60008000a00 */
[----:B------:R3:W-:Y:S01]  /*a1f90*/  STL.64 [R1+0x2678], R4 ;  /* 0x0026780401007387 */ /* 0x0007e20000100a00 */
[----:B------:R-:W4:Y:S01]  /*a1fa0*/  S2UR UR5, SR_CgaCtaId ;  /* 0x00000000000579c3 */ /* 0x000f220000008800 */
[----:B------:R-:W-:Y:S01]  /*a1fb0*/  UMOV UR4, 0x400 ;  /* 0x0000040000047882 */ /* 0x000fe20000000000 */
[----:B------:R-:W0:Y:S01]  /*a1fc0*/  LDCU.64 UR10, c[0x0][0x398] ;  /* 0x00007300ff0a77ac */ /* 0x000e220008000a00 */
[----:B------:R-:W1:Y:S01]  /*a1fd0*/  S2R R28, SR_TID.X ;  /* 0x00000000001c7919 */ /* 0x000e620000002100 */
[----:B------:R-:W0:Y:S01]  /*a1fe0*/  LDCU.64 UR6, c[0x0][0x390] ;  /* 0x00007200ff0677ac */ /* 0x000e220008000a00 */
[----:B------:R-:W0:Y:S01]  /*a1ff0*/  LDCU.64 UR28, c[0x0][0x398] ;  /* 0x00007300ff1c77ac */ /* 0x000e220008000a00 */
[----:B---3--:R-:W3:Y:S01]  /*a2000*/  LDL.LU R4, [R1+0x390] ;  /* 0x0003900001047983 */ /* 0x008ee20000300800 */
[----:B------:R-:W0:Y:S03]  /*a2010*/  LDCU UR24, c[0x0][0x3b8] ;  /* 0x00007700ff1877ac */ /* 0x000e260008000800 */
[----:B------:R-:W3:Y:S01]  /*a2020*/  LDL.LU R5, [R1+0x394] ;  /* 0x0003940001057983 */ /* 0x000ee20000300800 */
[----:B------:R-:W0:Y:S03]  /*a2030*/  LDCU.64 UR12, c[0x0][0x398] ;  /* 0x00007300ff0c77ac */ /* 0x000e260008000a00 */
[----:B------:R-:W3:Y:S01]  /*a2040*/  LDL.LU R6, [R1+0x398] ;  /* 0x0003980001067983 */ /* 0x000ee20000300800 */
[----:B------:R-:W0:Y:S03]  /*a2050*/  LDCU.64 UR30, c[0x0][0x398] ;  /* 0x00007300ff1e77ac */ /* 0x000e260008000a00 */
[----:B------:R-:W3:Y:S01]  /*a2060*/  LDL.LU R7, [R1+0x39c] ;  /* 0x00039c0001077983 */ /* 0x000ee20000300800 */
[----:B------:R-:W0:Y:S03]  /*a2070*/  LDCU.64 UR18, c[0x0][0x398] ;  /* 0x00007300ff1277ac */ /* 0x000e260008000a00 */
[----:B------:R-:W-:Y:S01]  /*a2080*/  STL.64 [R1+0x2670], R10 ;  /* 0x0026700a01007387 */ /* 0x000fe20000100a00 */
[----:B------:R-:W0:Y:S03]  /*a2090*/  LDCU.64 UR22, c[0x0][0x398] ;  /* 0x00007300ff1677ac */ /* 0x000e260008000a00 */
[----:B------:R1:W-:Y:S01]  /*a20a0*/  STL.64 [R1+0x2668], R8 ;  /* 0x0026680801007387 */ /* 0x0003e20000100a00 */
[----:B------:R-:W0:Y:S01]  /*a20b0*/  LDCU.64 UR20, c[0x0][0x398] ;  /* 0x00007300ff1477ac */ /* 0x000e220008000a00 */
[----:B------:R-:W0:Y:S01]  /*a20c0*/  LDCU.64 UR16, c[0x0][0x398] ;  /* 0x00007300ff1077ac */ /* 0x000e220008000a00 */
[----:B------:R-:W0:Y:S01]  /*a20d0*/  LDCU.64 UR14, c[0x0][0x398] ;  /* 0x00007300ff0e77ac */ /* 0x000e220008000a00 */
[----:B-1----:R-:W2:Y:S01]  /*a20e0*/  LDL.LU R8, [R1] ;  /* 0x0000000001087983 */ /* 0x002ea20000300800 */
[----:B------:R-:W1:Y:S03]  /*a20f0*/  LDCU UR75, c[0x0][0x398] ;  /* 0x00007300ff4b77ac */ /* 0x000e660008000800 */
[----:B------:R-:W2:Y:S01]  /*a2100*/  LDL.LU R9, [R1+0x4] ;  /* 0x0000040001097983 */ /* 0x000ea20000300800 */
[----:B------:R-:W0:Y:S03]  /*a2110*/  LDCU UR73, c[0x0][0x39c] ;  /* 0x00007380ff4977ac */ /* 0x000e260008000800 */
[----:B------:R-:W2:Y:S01]  /*a2120*/  LDL.LU R10, [R1+0x8] ;  /* 0x00000800010a7983 */ /* 0x000ea20000300800 */
[----:B------:R-:W0:Y:S03]  /*a2130*/  LDCU UR25, c[0x0][0x398] ;  /* 0x00007300ff1977ac */ /* 0x000e260008000800 */
[----:B------:R-:W2:Y:S01]  /*a2140*/  LDL.LU R11, [R1+0xc] ;  /* 0x00000c00010b7983 */ /* 0x000ea20000300800 */
[----:B------:R-:W0:Y:S03]  /*a2150*/  LDCU UR74, c[0x0][0x3b8] ;  /* 0x00007700ff4a77ac */ /* 0x000e260008000800 */
[----:B------:R-:W-:Y:S01]  /*a2160*/  STL.64 [R1+0x2660], R14 ;  /* 0x0026600e01007387 */ /* 0x000fe20000100a00 */
[----:B------:R-:W0:Y:S03]  /*a2170*/  LDCU UR56, c[0x0][0x398] ;  /* 0x00007300ff3877ac */ /* 0x000e260008000800 */
[----:B------:R1:W-:Y:S01]  /*a2180*/  STL.64 [R1+0x2658], R12 ;  /* 0x0026580c01007387 */ /* 0x0003e20000100a00 */
[----:B------:R-:W0:Y:S01]  /*a2190*/  LDCU UR55, c[0x0][0x39c] ;  /* 0x00007380ff3777ac */ /* 0x000e220008000800 */
[----:B------:R-:W0:Y:S01]  /*a21a0*/  LDCU UR72, c[0x0][0x398] ;  /* 0x00007300ff4877ac */ /* 0x000e220008000800 */
[----:B------:R-:W0:Y:S01]  /*a21b0*/  LDCU UR34, c[0x0][0x398] ;  /* 0x00007300ff2277ac */ /* 0x000e220008000800 */
[----:B-1----:R-:W2:Y:S01]  /*a21c0*/  LDL.LU R12, [R1+0x10] ;  /* 0x00001000010c7983 */ /* 0x002ea20000300800 */
        /* <DEDUP_REMOVED lines=19> */
[----:B------:R-:W2:Y:S01]  /*a2300*/  LDL.LU R3, [R1+0xdc8] ;  /* 0x000dc80001037983 */ /* 0x000ea20000300800 */
[----:B------:R-:W-:Y:S01]  /*a2310*/  LOP3.LUT R28, R28, 0x3f, RZ, 0xc0, !PT ;  /* 0x0000003f1c1c7812 */ /* 0x000fe200078ec0ff */
[----:B----4-:R-:W-:Y:S01]  /*a2320*/  ULEA UR4, UR5, UR4, 0x18 ;  /* 0x0000000405047291 */ /* 0x010fe2000f8ec0ff */
[----:B------:R-:W4:Y:S01]  /*a2330*/  LDCU UR68, c[0x0][0x3b8] ;  /* 0x00007700ff4477ac */ /* 0x000f220008000800 */
[----:B------:R-:W0:Y:S01]  /*a2340*/  LDCU UR67, c[0x0][0x398] ;  /* 0x00007300ff4377ac */ /* 0x000e220008000800 */
        /* <DEDUP_REMOVED lines=26> */
[----:B------:R-:W0:Y:S02]  /*a24f0*/  LDCU UR77, c[0x0][0x398] ;  /* 0x00007300ff4d77ac */ /* 0x000e240008000800 */
[----:B0-2---:R-:W-:Y:S01]  /*a2500*/  VIADD R0, R3, 0xff ;  /* 0x000000ff03007836 */ /* 0x005fe20000000000 */
[----:B------:R-:W-:Y:S04]  /*a2510*/  BAR.SYNC.DEFER_BLOCKING 0x0 ;  /* 0x0000000000007b1d */ /* 0x000fe80000010000 */
[----:B------:R-:W-:-:S02]  /*a2520*/  ISETP.GE.AND P0, PT, R0, UR27, PT ;  /* 0x0000001b00007c0c */ /* 0x000fc4000bf06270 */
[----:B------:R-:W0:Y:S01]  /*a2530*/  LDCU UR27, c[0x0][0x398] ;  /* 0x00007300ff1b77ac */ /* 0x000e220008000800 */
[----:B------:R-:W2:Y:S02]  /*a2540*/  S2R R0, SR_TID.X ;  /* 0x0000000000007919 */ /* 0x000ea40000002100 */
[C---:B--2---:R-:W-:Y:S01]  /*a2550*/  SHF.L.U32 R2, R0.reuse, 0x5, RZ ;  /* 0x0000000500027819 */ /* 0x044fe200000006ff */
[----:B------:R-:W-:-:S03]  /*a2560*/  IMAD.SHL.U32 R0, R0, 0x10, RZ ;  /* 0x0000001000007824 */ /* 0x000fc600078e00ff */
[----:B------:R-:W-:Y:S02]  /*a2570*/  LOP3.LUT R2, R2, 0x400, RZ, 0xc0, !PT ;  /* 0x0000040002027812 */ /* 0x000fe400078ec0ff */
[----:B------:R-:W-:-:S04]  /*a2580*/  LOP3.LUT R0, R0, 0x1f0, RZ, 0xc0, !PT ;  /* 0x000001f000007812 */ /* 0x000fc800078ec0ff */
[----:B------:R-:W-:Y:S02]  /*a2590*/  IADD3 R0, PT, PT, R0, UR4, R2 ;  /* 0x0000000400007c10 */ /* 0x000fe4000fffe002 */
[----:B------:R-:W-:Y:S01]  /*a25a0*/  LEA R2, R28, UR4, 0x4 ;  /* 0x000000041c027c11 */ /* 0x000fe2000f8e20ff */
[----:B------:R-:W2:Y:S02]  /*a25b0*/  LDCU UR4, c[0x0][0x3b4] ;  /* 0x00007680ff0477ac */ /* 0x000ea40008000800 */
[----:B------:R-:W-:Y:S04]  /*a25c0*/  STSM.16.M88.4 [R0], R12 ;  /* 0x0000000c00007844 */ /* 0x000fe80000000200 */
[----:B------:R-:W-:Y:S01]  /*a25d0*/  STSM.16.M88.4 [R0+0x200], R8 ;  /* 0x0002000800007844 */ /* 0x000fe20000000200 */
[----:B------:R-:W-:Y:S06]  /*a25e0*/  BAR.SYNC.DEFER_BLOCKING 0x0 ;  /* 0x0000000000007b1d */ /* 0x000fec0000010000 */
[----:B------:R-:W0:Y:S04]  /*a25f0*/  LDS.128 R12, [R2] ;  /* 0x00000000020c7984 */ /* 0x000e280000000c00 */
[----:B------:R-:W1:Y:S01]  /*a2600*/  LDS.128 R8, [R2+0x400] ;  /* 0x0004000002087984 */ /* 0x000e620000000c00 */
[----:B------:R-:W-:Y:S06]  /*a2610*/  BAR.SYNC.DEFER_BLOCKING 0x0 ;  /* 0x0000000000007b1d */ /* 0x000fec0000010000 */
[----:B---3--:R-:W-:Y:S04]  /*a2620*/  STSM.16.M88.4 [R0], R4 ;  /* 0x0000000400007844 */ /* 0x008fe80000000200 */
[----:B0-----:R0:W-:Y:S04]  /*a2630*/  STL.64 [R1+0x3a0], R12 ;  /* 0x0003a00c01007387 */ /* 0x0011e80000100a00 */
[----:B------:R3:W-:Y:S04]  /*a2640*/  STL.64 [R1+0x3a8], R14 ;  /* 0x0003a80e01007387 */ /* 0x0007e80000100a00 */
[----:B-1----:R-:W-:Y:S04]  /*a2650*/  STL.64 [R1+0x3b0], R8 ;  /* 0x0003b00801007387 */ /* 0x002fe80000100a00 */
[----:B------:R-:W-:Y:S04]  /*a2660*/  STL.64 [R1+0x3b8], R10 ;  /* 0x0003b80a01007387 */ /* 0x000fe80000100a00 */
[----:B0-----:R-:W2:Y:S04]  /*a2670*/  LDL.LU R12, [R1+0x300] ;  /* 0x00030000010c7983 */ /* 0x001ea80000300800 */
[----:B------:R-:W2:Y:S04]  /*a2680*/  LDL.LU R13, [R1+0x304] ;  /* 0x00030400010d7983 */ /* 0x000ea80000300800 */
[----:B---3--:R-:W3:Y:S04]  /*a2690*/  LDL.LU R14, [R1+0x308] ;  /* 0x00030800010e7983 */ /* 0x008ee80000300800 */
        /* <DEDUP_REMOVED lines=51> */
[----:B--2---:R-:W-:Y:S01]  /*a29d0*/  STSM.16.M88.4 [R0+0x200], R12 ;  /* 0x0002000c00007844 */ /* 0x004fe20000000200 */
[----:B------:R-:W-:Y:S06]  /*a29e0*/  BAR.SYNC.DEFER_BLOCKING 0x0 ;  /* 0x0000000000007b1d */ /* 0x000fec0000010000 */
[----:B------:R-:W0:Y:S04]  /*a29f0*/  LDS.128 R12, [R2] ;  /* 0x00000000020c7984 */ /* 0x000e280000000c00 */
[----:B0-----:R-:W-:Y:S04]  /*a2a00*/  STL.64 [R1+0x380], R12 ;  /* 0x0003800c01007387 */ /* 0x001fe80000100a00 */
[----:B------:R-:W-:Y:S04]  /*a2a10*/  STL.64 [R1+0x388], R14 ;  /* 0x0003880e01007387 */ /* 0x000fe80000100a00 */
[----:B------:R-:W0:Y:S04]  /*a2a20*/  LDS.128 R12, [R2+0x400] ;  /* 0x00040000020c7984 */ /* 0x000e280000000c00 */
[----:B0-----:R-:W-:Y:S04]  /*a2a30*/  STL.64 [R1+0x390], R12 ;  /* 0x0003900c01007387 */ /* 0x001fe80000100a00 */
[----:B------:R0:W-:Y:S04]  /*a2a40*/  STL.64 [R1+0x398], R14 ;  /* 0x0003980e01007387 */ /* 0x0001e80000100a00 */
[----:B0-----:R-:W2:Y:S04]  /*a2a50*/  LDL.LU.64 R14, [R1+0x2810] ;  /* 0x00281000010e7983 */ /* 0x001ea80000300a00 */
[----:B------:R-:W2:Y:S01]  /*a2a60*/  LDL.LU.64 R12, [R1+0x2808] ;  /* 0x00280800010c7983 */ /* 0x000ea20000300a00 */
[----:B------:R-:W-:Y:S06]  /*a2a70*/  BAR.SYNC.DEFER_BLOCKING 0x0 ;  /* 0x0000000000007b1d */ /* 0x000fec0000010000 */
[----:B--2---:R0:W-:Y:S04]  /*a2a80*/  STSM.16.M88.4 [R0], R12 ;  /* 0x0000000c00007844 */ /* 0x0041e80000000200 */
[----:B0-----:R-:W2:Y:S04]  /*a2a90*/  LDL.LU.64 R14, [R1+0x2800] ;  /* 0x00280000010e7983 */ /* 0x001ea80000300a00 */
[----:B------:R-:W2:Y:S04]  /*a2aa0*/  LDL.LU.64 R12, [R1+0x27f8] ;  /* 0x0027f800010c7983 */ /* 0x000ea80000300a00 */
        /* <DEDUP_REMOVED lines=17> */
[----:B0-----:R-:W-:Y:S04]  /*a2bc0*/  STL.64 [R1], R12 ;  /* 0x0000000c01007387 */ /* 0x001fe80000100a00 */
[----:B------:R-:W-:Y:S04]  /*a2bd0*/  STL.64 [R1+0x8], R14 ;  /* 0x0000080e01007387 */ /* 0x000fe80000100a00 */
[----:B------:R-:W0:Y:S01]  /*a2be0*/  LDS.128 R12, [R2+0x400] ;  /* 0x00040000020c7984 */ /* 0x000e220000000c00 */
[----:B------:R-:W-:Y:S06]  /*a2bf0*/  BAR.SYNC.DEFER_BLOCKING 0x0 ;  /* 0x0000000000007b1d */ /* 0x000fec0000010000 */
[----:B0-----:R-:W-:Y:S04]  /*a2c00*/  STL.64 [R1+0x340], R12 ;  /* 0x0003400c01007387 */ /* 0x001fe80000100a00 */
[----:B------:R0:W-:Y:S04]  /*a2c10*/  STL.64 [R1+0x348], R14 ;  /* 0x0003480e01007387 */ /* 0x0001e80000100a00 */
[----:B0-----:R-:W2:Y:S04]  /*a2c20*/  LDL.LU.64 R14, [R1+0x27d0] ;  /* 0x0027d000010e7983 */ /* 0x001ea80000300a00 */
[----:B------:R-:W2:Y:S04]  /*a2c30*/  LDL.LU.64 R12, [R1+0x27c8] ;  /* 0x0027c800010c7983 */ /* 0x000ea80000300a00 */
[----:B---3--:R-:W-:Y:S04]  /*a2c40*/  STSM.16.M88.4 [R0], R24 ;  /* 0x0000001800007844 */ /* 0x008fe80000000200 */
[----:B------:R-:W-:Y:S01]  /*a2c50*/  STSM.16.M88.4 [R0+0x200], R20 ;  /* 0x0002001400007844 */ /* 0x000fe20000000200 */
[----:B------:R-:W-:Y:S06]  /*a2c60*/  BAR.SYNC.DEFER_BLOCKING 0x0 ;  /* 0x0000000000007b1d */ /* 0x000fec0000010000 */
[----:B------:R-:W0:Y:S04]  /*a2c70*/  LDS.128 R24, [R2] ;  /* 0x0000000002187984 */ /* 0x000e280000000c00 */
[----:B------:R-:W1:Y:S01]  /*a2c80*/  LDS.128 R20, [R2+0x400] ;  /* 0x0004000002147984 */ /* 0x000e620000000c00 */
[----:B------:R-:W-:Y:S06]  /*a2c90*/  BAR.SYNC.DEFER_BLOCKING 0x0 ;  /* 0x0000000000007b1d */ /* 0x000fec0000010000 */
[----:B------:R-:W-:Y:S04]  /*a2ca0*/  STSM.16.M88.4 [R0], R16 ;  /* 0x0000001000007844 */ /* 0x000fe80000000200 */
[----:B0-----:R-:W-:Y:S04]  /*a2cb0*/  STL.64 [R1+0x320], R24 ;  /* 0x0003201801007387 */ /* 0x001fe80000100a00 */
[----:B------:R-:W-:Y:S04]  /*a2cc0*/  STL.64 [R1+0x328], R26 ;  /* 0x0003281a01007387 */ /* 0x000fe80000100a00 */
[----:B-1----:R-:W-:Y:S04]  /*a2cd0*/  STL.64 [R1+0x330], R20 ;  /* 0x0003301401007387 */ /* 0x002fe80000100a00 */
[----:B------:R-:W-:Y:S04]  /*a2ce0*/  STL.64 [R1+0x338], R22 ;  /* 0x0003381601007387 */ /* 0x000fe80000100a00 */
[----:B--2---:R-:W-:Y:S01]  /*a2cf0*/  STSM.16.M88.4 [R0+0x200], R12 ;  /* 0x0002000c00007844 */ /* 0x004fe20000000200 */
[----:B------:R-:W-:Y:S06]  /*a2d00*/  BAR.SYNC.DEFER_BLOCKING 0x0 ;  /* 0x0000000000007b1d */ /* 0x000fec0000010000 */
[----:B------:R-:W0:Y:S04]  /*a2d10*/  LDS.128 R16, [R2] ;  /* 0x0000000002107984 */ /* 0x000e280000000c00 */
[----:B------:R-:W1:Y:S01]  /*a2d20*/  LDS.128 R12, [R2+0x400] ;  /* 0x00040000020c7984 */ /* 0x000e620000000c00 */
[----:B------:R-:W-:Y:S06]  /*a2d30*/  BAR.SYNC.DEFER_BLOCKING 0x0 ;  /* 0x0000000000007b1d */ /* 0x000fec0000010000 */
[----:B------:R-:W-:Y:S04]  /*a2d40*/  STSM.16.M88.4 [R0], R8 ;  /* 0x0000000800007844 */ /* 0x000fe80000000200 */
[----:B------:R-:W-:Y:S01]  /*a2d50*/  STSM.16.M88.4 [R0+0x200], R4 ;  /* 0x0002000400007844 */ /* 0x000fe20000000200 */
[----:B------:R-:W-:Y:S06]  /*a2d60*/  BAR.SYNC.DEFER_BLOCKING 0x0 ;  /* 0x0000000000007b1d */ /* 0x000fec0000010000 */
[----:B0-----:R0:W-:Y:S04]  /*a2d70*/  STL.64 [R1+0x300], R16 ;  /* 0x0003001001007387 */ /* 0x0011e80000100a00 */
[----:B------:R-:W-:Y:S04]  /*a2d80*/  STL.64 [R1+0x308], R18 ;  /* 0x0003081201007387 */ /* 0x000fe80000100a00 */
[----:B-1----:R-:W-:Y:S04]  /*a2d90*/  STL.64 [R1+0x310], R12 ;  /* 0x0003100c01007387 */ /* 0x002fe80000100a00 */
[----:B------:R-:W-:Y:S04]  /*a2da0*/  STL.64 [R1+0x318], R14 ;  /* 0x0003180e01007387 */ /* 0x000fe80000100a00 */
[----:B------:R-:W1:Y:S04]  /*a2db0*/  LDS.128 R8, [R2] ;  /* 0x0000000002087984 */ /* 0x000e680000000c00 */
[----:B------:R-:W2:Y:S04]  /*a2dc0*/  LDS.128 R4, [R2+0x400] ;  /* 0x0004000002047984 */ /* 0x000ea80000000c00 */
[----:B0-----:R-:W3:Y:S04]  /*a2dd0*/  LDL.LU R16, [R1+0x260] ;  /* 0x0002600001107983 */ /* 0x001ee80000300800 */
[----:B-1----:R-:W-:Y:S04]  /*a2de0*/  STL.64 [R1+0x2e0], R8 ;  /* 0x0002e00801007387 */ /* 0x002fe80000100a00 */
[----:B------:R-:W-:Y:S04]  /*a2df0*/  STL.64 [R1+0x2e8], R10 ;  /* 0x0002e80a01007387 */ /* 0x000fe80000100a00 */
[----:B--2---:R-:W-:Y:S04]  /*a2e00*/  STL.64 [R1+0x2f0], R4 ;  /* 0x0002f00401007387 */ /* 0x004fe80000100a00 */
[----:B------:R-:W-:Y:S04]  /*a2e10*/  STL.64 [R1+0x2f8], R6 ;  /* 0x0002f80601007387 */ /* 0x000fe80000100a00 */
[----:B------:R-:W3:Y:S04]  /*a2e20*/  LDL.LU R17, [R1+0x264] ;  /* 0x0002640001117983 */ /* 0x000ee80000300800 */
[----:B------:R-:W2:Y:S04]  /*a2e30*/  LDL.LU R18, [R1+0x268] ;  /* 0x0002680001127983 */ /* 0x000ea80000300800 */
[----:B------:R-:W2:Y:S01]  /*a2e40*/  LDL.LU R19, [R1+0x26c] ;  /* 0x00026c0001137983 */ /* 0x000ea20000300800 */
[----:B------:R-:W-:Y:S06]  /*a2e50*/  BAR.SYNC.DEFER_BLOCKING 0x0 ;  /* 0x0000000000007b1d */ /* 0x000fec0000010000 */
[----:B--2---:R-:W-:Y:S04]  /*a2e60*/  STL.64 [R1+0x2780], R18 ;  /* 0x0027801201007387 */ /* 0x004fe80000100a00 */
        /* <DEDUP_REMOVED lines=80> */
[----:B---3--:R-:W-:Y:S01]  /*a3370*/  STSM.16.M88.4 [R0+0x200], R24 ;  /* 0x0002001800007844 */ /* 0x008fe20000000200 */
[----:B------:R-:W-:Y:S06]  /*a3380*/  BAR.SYNC.DEFER_BLOCKING 0x0 ;  /* 0x0000000000007b1d */ /* 0x000fec0000010000 */
[----:B------:R-:W0:Y:S04]  /*a3390*/  LDS.128 R24, [R2] ;  /* 0x0000000002187984 */ /* 0x000e280000000c00 */
[----:B0-----:R-:W-:Y:S04]  /*a33a0*/  STL.64 [R1+0x280], R24 ;  /* 0x0002801801007387 */ /* 0x001fe80000100a00 */
[----:B------:R-:W-:Y:S04]  /*a33b0*/  STL.64 [R1+0x288], R26 ;  /* 0x0002881a01007387 */ /* 0x000fe80000100a00 */
[----:B------:R-:W0:Y:S01]  /*a33c0*/  LDS.128 R24, [R2+0x400] ;  /* 0x0004000002187984 */ /* 0x000e220000000c00 */
[----:B------:R-:W-:Y:S06]  /*a33d0*/  BAR.SYNC.DEFER_BLOCKING 0x0 ;  /* 0x0000000000007b1d */ /* 0x000fec0000010000 */
[----:B------:R-:W-:Y:S04]  /*a33e0*/  STSM.16.M88.4 [R0], R20 ;  /* 0x0000001400007844 */ /* 0x000fe80000000200 */
[----:B0-----:R-:W-:Y:S04]  /*a33f0*/  STL.64 [R1+0x290], R24 ;  /* 0x0002901801007387 */ /* 0x001fe80000100a00 */
        /* <DEDUP_REMOVED lines=9> */
[----:B0-----:R-:W-:Y:S04]  /*a3490*/  STL.64 [R1+0x260], R20 ;  /* 0x0002601401007387 */ /* 0x001fe80000100a00 */
[----:B------:R-:W-:Y:S04]  /*a34a0*/  STL.64 [R1+0x268], R22 ;  /* 0x0002681601007387 */ /* 0x000fe80000100a00 */
[----:B-1----:R-:W-:Y:S04]  /*a34b0*/  STL.64 [R1+0x270], R16 ;  /* 0x0002701001007387 */ /* 0x002fe80000100a00 */
[----:B------:R-:W-:Y:S04]  /*a34c0*/  STL.64 [R1+0x278], R18 ;  /* 0x0002781201007387 */ /* 0x000fe80000100a00 */
[----:B------:R-:W0:Y:S04]  /*a34d0*/  LDS.128 R12, [R2] ;  /* 0x00000000020c7984 */ /* 0x000e280000000c00 */
[----:B------:R-:W1:Y:S01]  /*a34e0*/  LDS.128 R8, [R2+0x400] ;  /* 0x0004000002087984 */ /* 0x000e620000000c00 */
[----:B------:R-:W-:Y:S06]  /*a34f0*/  BAR.SYNC.DEFER_BLOCKING 0x0 ;  /* 0x0000000000007b1d */ /* 0x000fec0000010000 */
[----:B------:R-:W-:Y:S04]  /*a3500*/  STSM.16.M88.4 [R0], R4 ;  /* 0x0000000400007844 */ /* 0x000fe80000000200 */
[----:B0-----:R0:W-:Y:S04]  /*a3510*/  STL.64 [R1+0x240], R12 ;  /* 0x0002400c01007387 */ /* 0x0011e80000100a00 */
[----:B------:R2:W-:Y:S04]  /*a3520*/  STL.64 [R1+0x248], R14 ;  /* 0x0002480e01007387 */ /* 0x0005e80000100a00 */
[----:B-1----:R-:W-:Y:S04]  /*a3530*/  STL.64 [R1+0x250], R8 ;  /* 0x0002500801007387 */ /* 0x002fe80000100a00 */
[----:B------:R-:W-:Y:S04]  /*a3540*/  STL.64 [R1+0x258], R10 ;  /* 0x0002580a01007387 */ /* 0x000fe80000100a00 */
[----:B0-----:R-:W3:Y:S04]  /*a3550*/  LDL.LU R12, [R1+0x1a0] ;  /* 0x0001a000010c7983 */ /* 0x001ee80000300800 */
[----:B------:R-:W3:Y:S04]  /*a3560*/  LDL.LU R13, [R1+0x1a4] ;  /* 0x0001a400010d7983 */ /* 0x000ee80000300800 */
[----:B--2---:R-:W2:Y:S04]  /*a3570*/  LDL.LU R14, [R1+0x1a8] ;  /* 0x0001a800010e7983 */ /* 0x004ea80000300800 */
[----:B------:R-:W2:Y:S04]  /*a3580*/  LDL.LU R15, [R1+0x1ac] ;  /* 0x0001ac00010f7983 */ /* 0x000ea80000300800 */
        /* <DEDUP_REMOVED lines=327> */
[----:B---3--:R0:W-:Y:S04]  /*a4a00*/  STSM.16.M88.4 [R0], R4 ;  /* 0x0000000400007844 */ /* 0x0081e80000000200 */
[----:B------:R-:W-:Y:S01]  /*a4a10*/  STSM.16.M88.4 [R0+0x200], R8 ;  /* 0x0002000800007844 */ /* 0x000fe20000000200 */
[----:B------:R-:W-:Y:S06]  /*a4a20*/  BAR.SYNC.DEFER_BLOCKING 0x0 ;  /* 0x0000000000007b1d */ /* 0x000fec0000010000 */
[----:B0-----:R-:W3:Y:S04]  /*a4a30*/  LDL.LU.64 R6, [R1+0x2680] ;  /* 0x0026800001067983 */ /* 0x001ee80000300a00 */
[----:B------:R-:W3:Y:S04]  /*a4a40*/  LDL.LU.64 R4, [R1+0x2678] ;  /* 0x0026780001047983 */ /* 0x000ee80000300a00 */
[----:B------:R-:W0:Y:S04]  /*a4a50*/  LDS.128 R8, [R2] ;  /* 0x0000000002087984 */ /* 0x000e280000000c00 */
[----:B0-----:R-:W-:Y:S04]  /*a4a60*/  STL.64 [R1+0x60], R8 ;  /* 0x0000600801007387 */ /* 0x001fe80000100a00 */
[----:B------:R-:W-:Y:S04]  /*a4a70*/  STL.64 [R1+0x68], R10 ;  /* 0x0000680a01007387 */ /* 0x000fe80000100a00 */
[----:B------:R-:W0:Y:S01]  /*a4a80*/  LDS.128 R8, [R2+0x400] ;  /* 0x0004000002087984 */ /* 0x000e220000000c00 */
[----:B------:R-:W-:Y:S06]  /*a4a90*/  BAR.SYNC.DEFER_BLOCKING 0x0 ;  /* 0x0000000000007b1d */ /* 0x000fec0000010000 */
[----:B------:R-:W-:Y:S04]  /*a4aa0*/  STSM.16.M88.4 [R0], R12 ;  /* 0x0000000c00007844 */ /* 0x000fe80000000200 */
[----:B0-----:R-:W-:Y:S04]  /*a4ab0*/  STL.64 [R1+0x70], R8 ;  /* 0x0000700801007387 */ /* 0x001fe80000100a00 */
[----:B------:R0:W-:Y:S04]  /*a4ac0*/  STL.64 [R1+0x78], R10 ;  /* 0x0000780a01007387 */ /* 0x0001e80000100a00 */
[----:B0-----:R-:W3:Y:S04]  /*a4ad0*/  LDL.LU.64 R10, [R1+0x2670] ;  /* 0x00267000010a7983 */ /* 0x001ee80000300a00 */
[----:B------:R-:W3:Y:S04]  /*a4ae0*/  LDL.LU.64 R8, [R1+0x2668] ;  /* 0x0026680001087983 */ /* 0x000ee80000300a00 */
[----:B------:R-:W3:Y:S04]  /*a4af0*/  LDL.LU.64 R14, [R1+0x2660] ;  /* 0x00266000010e7983 */ /* 0x000ee80000300a00 */
[----:B------:R-:W3:Y:S04]  /*a4b00*/  LDL.LU.64 R12, [R1+0x2658] ;  /* 0x00265800010c7983 */ /* 0x000ee80000300a00 */
[----:B--2---:R-:W-:Y:S01]  /*a4b10*/  STSM.16.M88.4 [R0+0x200], R16 ;  /* 0x0002001000007844 */ /* 0x004fe20000000200 */
[----:B------:R-:W-:Y:S06]  /*a4b20*/  BAR.SYNC.DEFER_BLOCKING 0x0 ;  /* 0x0000000000007b1d */ /* 0x000fec0000010000 */
[----:B------:R-:W0:Y:S04]  /*a4b30*/  LDS.128 R16, [R2] ;  /* 0x0000000002107984 */ /* 0x000e280000000c00 */
[----:B0-----:R-:W-:Y:S04]  /*a4b40*/  STL.64 [R1+0x40], R16 ;  /* 0x0000401001007387 */ /* 0x001fe80000100a00 */
[----:B------:R-:W-:Y:S04]  /*a4b50*/  STL.64 [R1+0x48], R18 ;  /* 0x0000481201007387 */ /* 0x000fe80000100a00 */
[----:B------:R-:W0:Y:S01]  /*a4b60*/  LDS.128 R16, [R2+0x400] ;  /* 0x0004000002107984 */ /* 0x000e220000000c00 */
[----:B------:R-:W-:Y:S06]  /*a4b70*/  BAR.SYNC.DEFER_BLOCKING 0x0 ;  /* 0x0000000000007b1d */ /* 0x000fec0000010000 */
[----:B------:R-:W-:Y:S04]  /*a4b80*/  STSM.16.M88.4 [R0], R20 ;  /* 0x0000001400007844 */ /* 0x000fe80000000200 */
[----:B------:R-:W-:Y:S01]  /*a4b90*/  STSM.16.M88.4 [R0+0x200], R24 ;  /* 0x0002001800007844 */ /* 0x000fe20000000200 */
[----:B------:R-:W-:Y:S06]  /*a4ba0*/  BAR.SYNC.DEFER_BLOCKING 0x0 ;  /* 0x0000000000007b1d */ /* 0x000fec0000010000 */
[----:B0-----:R-:W-:Y:S04]  /*a4bb0*/  STL.64 [R1+0x50], R16 ;  /* 0x0000501001007387 */ /* 0x001fe80000100a00 */
[----:B------:R0:W-:Y:S04]  /*a4bc0*/  STL.64 [R1+0x58], R18 ;  /* 0x0000581201007387 */ /* 0x0001e80000100a00 */
[----:B------:R-:W1:Y:S04]  /*a4bd0*/  LDS.128 R24, [R2] ;  /* 0x0000000002187984 */ /* 0x000e680000000c00 */
[----:B0-----:R-:W2:Y:S04]  /*a4be0*/  LDL.LU.64 R18, [R1+0x2650] ;  /* 0x0026500001127983 */ /* 0x001ea80000300a00 */
[----:B------:R-:W2:Y:S04]  /*a4bf0*/  LDL.LU.64 R16, [R1+0x2648] ;  /* 0x0026480001107983 */ /* 0x000ea80000300a00 */
[----:B------:R-:W4:Y:S04]  /*a4c00*/  LDL.LU.64 R22, [R1+0x2640] ;  /* 0x0026400001167983 */ /* 0x000f280000300a00 */
[----:B------:R-:W4:Y:S04]  /*a4c10*/  LDL.LU.64 R20, [R1+0x2638] ;  /* 0x0026380001147983 */ /* 0x000f280000300a00 */
[----:B-1----:R-:W-:Y:S04]  /*a4c20*/  STL.64 [R1+0x30], R24 ;  /* 0x0000301801007387 */ /* 0x002fe80000100a00 */
[----:B------:R-:W-:Y:S04]  /*a4c30*/  STL.64 [R1+0x38], R26 ;  /* 0x0000381a01007387 */ /* 0x000fe80000100a00 */
[----:B------:R-:W0:Y:S01]  /*a4c40*/  LDS.128 R24, [R2+0x400] ;  /* 0x0004000002187984 */ /* 0x000e220000000c00 */
[----:B------:R-:W-:Y:S06]  /*a4c50*/  BAR.SYNC.DEFER_BLOCKING 0x0 ;  /* 0x0000000000007b1d */ /* 0x000fec0000010000 */
[----:B0-----:R-:W-:Y:S01]  /*a4c60*/  STL.64 [R1+0x370], R24 ;  /* 0x0003701801007387 */ /* 0x001fe20000100a00 */
[----:B------:R-:W-:-:S03]  /*a4c70*/  IMAD.MOV.U32 R29, RZ, RZ, R26 ;  /* 0x000000ffff1d7224 */ /* 0x000fc600078e001a */
[----:B------:R0:W-:Y:S04]  /*a4c80*/  STL [R1+0x37c], R27 ;  /* 0x00037c1b01007387 */ /* 0x0001e80000100800 */
[----:B0-----:R-:W4:Y:S04]  /*a4c90*/  LDL.LU.64 R26, [R1+0x2630] ;  /* 0x00263000011a7983 */ /* 0x001f280000300a00 */
[----:B------:R-:W4:Y:S04]  /*a4ca0*/  LDL.LU.64 R24, [R1+0x2628] ;  /* 0x0026280001187983 */ /* 0x000f280000300a00 */
[----:B---3--:R-:W-:Y:S04]  /*a4cb0*/  STSM.16.M88.4 [R0], R4 ;  /* 0x0000000400007844 */ /* 0x008fe80000000200 */
[----:B------:R-:W-:Y:S01]  /*a4cc0*/  STSM.16.M88.4 [R0+0x200], R8 ;  /* 0x0002000800007844 */ /* 0x000fe20000000200 */
[----:B------:R-:W-:Y:S06]  /*a4cd0*/  BAR.SYNC.DEFER_BLOCKING 0x0 ;  /* 0x0000000000007b1d */ /* 0x000fec0000010000 */
[----:B------:R-:W-:Y:S04]  /*a4ce0*/  STL [R1+0x260c], R29 ;  /* 0x00260c1d01007387 */ /* 0x000fe80000100800 */
[----:B------:R-:W0:Y:S04]  /*a4cf0*/  LDS.128 R8, [R2] ;  /* 0x0000000002087984 */ /* 0x000e280000000c00 */
[----:B------:R-:W1:Y:S01]  /*a4d00*/  LDS.128 R4, [R2+0x400] ;  /* 0x0004000002047984 */ /* 0x000e620000000c00 */
[----:B------:R-:W-:Y:S06]  /*a4d10*/  BAR.SYNC.DEFER_BLOCKING 0x0 ;  /* 0x0000000000007b1d */ /* 0x000fec0000010000 */
[----:B------:R-:W-:Y:S04]  /*a4d20*/  STSM.16.M88.4 [R0], R12 ;  /* 0x0000000c00007844 */ /* 0x000fe80000000200 */
[----:B0-----:R-:W-:Y:S04]  /*a4d30*/  STL.64 [R1+0x20], R8 ;  /* 0x0000200801007387 */ /* 0x001fe80000100a00 */
[----:B------:R-:W-:Y:S01]  /*a4d40*/  STL.64 [R1+0x28], R10 ;  /* 0x0000280a01007387 */ /* 0x000fe20000100a00 */
[----:B-1----:R-:W-:-:S02]  /*a4d50*/  IMAD.MOV.U32 R29, RZ, RZ, R4 ;  /* 0x000000ffff1d7224 */ /* 0x002fc400078e0004 */
[----:B------:R-:W-:Y:S01]  /*a4d60*/  IMAD.MOV.U32 R28, RZ, RZ, R6 ;  /* 0x000000ffff1c7224 */ /* 0x000fe200078e0006 */
[----:B------:R-:W-:Y:S04]  /*a4d70*/  STL [R1+0x354], R5 ;  /* 0x0003540501007387 */ /* 0x000fe80000100800 */
[----:B------:R-:W-:Y:S04]  /*a4d80*/  STL [R1+0x35c], R7 ;  /* 0x00035c0701007387 */ /* 0x000fe80000100800 */
[----:B------:R-:W-:Y:S04]  /*a4d90*/  STL [R1+0x2614], R28 ;  /* 0x0026141c01007387 */ /* 0x000fe80000100800 */
[----:B------:R-:W-:Y:S04]  /*a4da0*/  STL [R1+0x2610], R29 ;  /* 0x0026101d01007387 */ /* 0x000fe80000100800 */
[----:B--2---:R0:W-:Y:S01]  /*a4db0*/  STSM.16.M88.4 [R0+0x200], R16 ;  /* 0x0002001000007844 */ /* 0x0041e20000000200 */
[----:B------:R-:W-:Y:S06]  /*a4dc0*/  BAR.SYNC.DEFER_BLOCKING 0x0 ;  /* 0x0000000000007b1d */ /* 0x000fec0000010000 */
[----:B0-----:R-:W2:Y:S04]  /*a4dd0*/  LDL.LU R17, [R1+0x3a0] ;  /* 0x0003a00001117983 */ /* 0x001ea80000300800 */
[----:B------:R-:W-:Y:S04]  /*a4de0*/  STL [R1+0x261c], R19 ;  /* 0x00261c1301007387 */ /* 0x000fe80000100800 */
[----:B------:R-:W0:Y:S04]  /*a4df0*/  LDS.128 R4, [R2] ;  /* 0x0000000002047984 */ /* 0x000e280000000c00 */
[----:B------:R-:W-:Y:S01]  /*a4e00*/  LDS.128 R8, [R2+0x400] ;  /* 0x0004000002087984 */ /* 0x000fe20000000c00 */
[----:B------:R-:W-:Y:S06]  /*a4e10*/  BAR.SYNC.DEFER_BLOCKING 0x0 ;  /* 0x0000000000007b1d */ /* 0x000fec0000010000 */
[----:B----4-:R-:W-:Y:S04]  /*a4e20*/  STSM.16.M88.4 [R0], R20 ;  /* 0x0000001400007844 */ /* 0x010fe80000000200 */
[----:B0-----:R-:W-:Y:S04]  /*a4e30*/  STL [R1+0x2624], R5 ;  /* 0x0026240501007387 */ /* 0x001fe80000100800 */
[----:B------:R-:W-:Y:S04]  /*a4e40*/  STL [R1+0x2620], R6 ;  /* 0x0026200601007387 */ /* 0x000fe80000100800 */
[----:B------:R-:W-:Y:S04]  /*a4e50*/  STL [R1+0x2618], R7 ;  /* 0x0026180701007387 */ /* 0x000fe80000100800 */
[----:B------:R0:W-:Y:S04]  /*a4e60*/  STSM.16.M88.4 [R0+0x200], R24 ;  /* 0x0002001800007844 */ /* 0x0001e80000000200 */
[----:B0-----:R-:W3:Y:S01]  /*a4e70*/  LDL.LU R27, [R1+0xdd4] ;  /* 0x000dd400011b7983 */ /* 0x001ee20000300800 */
[----:B------:R-:W-:-:S03]  /*a4e80*/  IMAD.MOV.U32 R24, RZ, RZ, R3 ;  /* 0x000000ffff187224 */ /* 0x000fc600078e0003 */
[----:B------:R-:W4:Y:S04]  /*a4e90*/  LDL.LU R7, [R1+0x380] ;  /* 0x0003800001077983 */ /* 0x000f280000300800 */
[----:B------:R-:W2:Y:S04]  /*a4ea0*/  LDL.LU R6, [R1+0x3a4] ;  /* 0x0003a40001067983 */ /* 0x000ea80000300800 */
[----:B------:R-:W2:Y:S04]  /*a4eb0*/  LDL.LU R5, [R1+0x384] ;  /* 0x0003840001057983 */ /* 0x000ea80000300800 */
[----:B------:R-:W2:Y:S04]  /*a4ec0*/  LDL.LU R19, [R1+0x3a8] ;  /* 0x0003a80001137983 */ /* 0x000ea80000300800 */
[----:B------:R-:W2:Y:S04]  /*a4ed0*/  LDL.LU R18, [R1+0x388] ;  /* 0x0003880001127983 */ /* 0x000ea80000300800 */
[----:B------:R-:W4:Y:S04]  /*a4ee0*/  LDL.LU R29, [R1+0x3ac] ;  /* 0x0003ac00011d7983 */ /* 0x000f280000300800 */
[----:B------:R-:W4:Y:S04]  /*a4ef0*/  LDL.LU R28, [R1+0x38c] ;  /* 0x00038c00011c7983 */ /* 0x000f280000300800 */
[----:B------:R-:W4:Y:S01]  /*a4f00*/  LDL.LU R26, [R1+0xde8] ;  /* 0x000de800011a7983 */ /* 0x000f220000300800 */
[----:B------:R-:W-:Y:S01]  /*a4f10*/  BAR.SYNC.DEFER_BLOCKING 0x0 ;  /* 0x0000000000007b1d */ /* 0x000fe20000010000 */
[C---:B---3--:R-:W-:Y:S01]  /*a4f20*/  IMAD R0, R27.reuse, UR4, RZ ;  /* 0x000000041b007c24 */ /* 0x048fe2000f8e02ff */
[----:B------:R-:W-:-:S04]  /*a4f30*/  ISETP.GE.AND P1, PT, R27, UR10, PT ;  /* 0x0000000a1b007c0c */ /* 0x000fc8000bf26270 */
[----:B------:R-:W-:Y:S02]  /*a4f40*/  LEA R12, P2, R0, UR6, 0x1 ;  /* 0x00000006000c7c11 */ /* 0x000fe4000f8408ff */
[----:B------:R-:W-:Y:S01]  /*a4f50*/  ISETP.LT.AND P1, PT, R24, UR29, !P1 ;  /* 0x0000001d18007c0c */ /* 0x000fe2000cf21270 */
[----:B------:R-:W0:Y:S01]  /*a4f60*/  LDCU UR29, c[0x0][0x39c] ;  /* 0x00007380ff1d77ac */ /* 0x000e220008000800 */
[----:B------:R-:W-:Y:S01]  /*a4f70*/  LEA.HI.X.SX32 R13, R0, UR7, 0x1, P2 ;  /* 0x00000007000d7c11 */ /* 0x000fe200090f0eff */
[----:B------:R-:W-:-:S04]  /*a4f80*/  IMAD R0, R24, UR24, RZ ;  /* 0x0000001818007c24 */ /* 0x000fc8000f8e02ff */
[----:B------:R-:W-:-:S06]  /*a4f90*/  IMAD.WIDE R14, R0, 0x2, R12 ;  /* 0x00000002000e7825 */ /* 0x000fcc00078e020c */
[----:B--2---:R1:W-:Y:S01]  /*a4fa0*/  @P1 STG.E.U16 desc[UR8][R14.64], R17 ;  /* 0x000000110e001986 */ /* 0x0043e2000c101508 */
[C---:B----4-:R-:W-:Y:S01]  /*a4fb0*/  IMAD R3, R26.reuse, UR4, RZ ;  /* 0x000000041a037c24 */ /* 0x050fe2000f8e02ff */
[----:B------:R-:W-:Y:S01]  /*a4fc0*/  ISETP.GE.AND P1, PT, R26, UR12, PT ;  /* 0x0000000c1a007c0c */ /* 0x000fe2000bf26270 */
[----:B------:R-:W2:Y:S03]  /*a4fd0*/  LDCU.64 UR4, c[0x0][0x398] ;  /* 0x00007300ff0477ac */ /* 0x000ea60008000a00 */
[C---:B-1----:R-:W-:Y:S02]  /*a4fe0*/  LEA R14, P2, R3.reuse, UR6, 0x1 ;  /* 0x00000006030e7c11 */ /* 0x042fe4000f8408ff */
[----:B------:R-:W-:Y:S01]  /*a4ff0*/  ISETP.LT.AND P1, PT, R24, UR31, !P1 ;  /* 0x0000001f18007c0c */ /* 0x000fe2000cf21270 */
[----:B------:R-:W1:Y:S01]  /*a5000*/  LDCU UR31, c[0x0][0x398] ;  /* 0x00007300ff1f77ac */ /* 0x000e620008000800 */
[----:B------:R-:W-:-:S02]  /*a5010*/  LEA.HI.X.SX32 R15, R3, UR7, 0x1, P2 ;  /* 0x00000007030f7c11 */ /* 0x000fc400090f0eff */
[----:B------:R-:W-:Y:S01]  /*a5020*/  PRMT R3, R17, 0x7632, R3 ;  /* 0x0000763211037816 */ /* 0x000fe20000000003 */
[----:B------:R-:W3:Y:S01]  /*a5030*/  LDCU.64 UR6, c[0x0][0x398] ;  /* 0x00007300ff0677ac */ /* 0x000ee20008000a00 */
[----:B------:R-:W-:-:S04]  /*a5040*/  IMAD.WIDE R16, R0, 0x2, R14 ;  /* 0x0000000200107825 */ /* 0x000fc800078e020e */
[----:B------:R-:W-:-:S03]  /*a5050*/  VIADD R0, R0, UR24 ;  /* 0x0000001800007c36 */ /* 0x000fc60008000000 */
[----:B------:R4:W-:Y:S02]  /*a5060*/  @P1 STG.E.U16 desc[UR8][R16.64], R3 ;  /* 0x0000000310001986 */ /* 0x0009e4000c101508 */
[----:B----4-:R-:W-:Y:S02]  /*a5070*/  VIADD R3, R24, 0x1 ;  /* 0x0000000118037836 */ /* 0x010fe40000000000 */
[----:B------:R-:W-:-:S03]  /*a5080*/  IMAD.WIDE R16, R0, 0x2, R12 ;  /* 0x0000000200107825 */ /* 0x000fc600078e020c */
[----:B------:R-:W-:Y:S01]  /*a5090*/  ISETP.GE.AND P1, PT, R3, UR11, PT ;  /* 0x0000000b03007c0c */ /* 0x000fe2000bf26270 */
[----:B------:R-:W4:Y:S01]  /*a50a0*/  LDCU.64 UR10, c[0x0][0x398] ;  /* 0x00007300ff0a77ac */ /* 0x000f220008000a00 */
[----:B------:R-:W-:Y:S02]  /*a50b0*/  PRMT R3, R7, 0x7632, R3 ;  /* 0x0000763207037816 */ /* 0x000fe40000000003 */
[----:B------:R-:W-:Y:S01]  /*a50c0*/  ISETP.LT.AND P2, PT, R27, UR18, !P1 ;  /* 0x000000121b007c0c */ /* 0x000fe2000cf41270 */
[----:B------:R-:W0:Y:S01]  /*a50d0*/  LDCU UR18, c[0x0][0x398] ;  /* 0x00007300ff1277ac */ /* 0x000e220008000800 */
[----:B--2---:R-:W-:Y:S01]  /*a50e0*/  ISETP.LT.AND P1, PT, R26, UR4, !P1 ;  /* 0x000000041a007c0c */ /* 0x004fe2000cf21270 */
[----:B------:R-:W2:Y:S10]  /*a50f0*/  LDCU UR4, c[0x0][0x39c] ;  /* 0x00007380ff0477ac */ /* 0x000eb40008000800 */
[----:B------:R0:W-:Y:S02]  /*a5100*/  @P2 STG.E.U16 desc[UR8][R16.64], R7 ;  /* 0x0000000710002986 */ /* 0x0001e4000c101508 */
[----:B0-----:R-:W-:-:S04]  /*a5110*/  IMAD.WIDE R16, R0, 0x2, R14 ;  /* 0x0000000200107825 */ /* 0x001fc800078e020e */
[----:B------:R-:W-:Y:S01]  /*a5120*/  VIADD R0, R0, UR24 ;  /* 0x0000001800007c36 */ /* 0x000fe20008000000 */
[----:B------:R0:W-:Y:S02]  /*a5130*/  @P1 STG.E.U16 desc[UR8][R16.64], R3 ;  /* 0x0000000310001986 */ /* 0x0001e4000c101508 */
[----:B0-----:R-:W-:Y:S02]  /*a5140*/  VIADD R3, R24, 0x2 ;  /* 0x0000000218037836 */ /* 0x001fe40000000000 */
[----:B------:R-:W-:-:S03]  /*a5150*/  IMAD.WIDE R16, R0, 0x2, R12 ;  /* 0x0000000200107825 */ /* 0x000fc600078e020c */
[----:B------:R-:W-:Y:S01]  /*a5160*/  ISETP.GE.AND P1, PT, R3, UR13, PT ;  /* 0x0000000d03007c0c */ /* 0x000fe2000bf26270 */
[----:B------:R-:W0:Y:S01]  /*a5170*/  LDCU.64 UR12, c[0x0][0x398] ;  /* 0x00007300ff0c77ac */ /* 0x000e220008000a00 */
[----:B------:R-:W-:Y:S02]  /*a5180*/  PRMT R3, R6, 0x7632, R3 ;  /* 0x0000763206037816 */ /* 0x000fe40000000003 */
[----:B------:R-:W-:Y:S01]  /*a5190*/  ISETP.LT.AND P2, PT, R27, UR22, !P1 ;  /* 0x000000161b007c0c */ /* 0x000fe2000cf41270 */
[----:B------:R-:W0:Y:S01]  /*a51a0*/  LDCU UR22, c[0x0][0x39c] ;  /* 0x00007380ff1677ac */ /* 0x000e220008000800 */
[----:B----4-:R-:W-:Y:S01]  /*a51b0*/  ISETP.LT.AND P1, PT, R26, UR10, !P1 ;  /* 0x0000000a1a007c0c */ /* 0x010fe2000cf21270 */
[----:B------:R-:W4:Y:S10]  /*a51c0*/  LDCU UR10, c[0x0][0x398] ;  /* 0x00007300ff0a77ac */ /* 0x000f340008000800 */
[----:B------:R0:W-:Y:S02]  /*a51d0*/  @P2 STG.E.U16 desc[UR8][R16.64], R6 ;  /* 0x0000000610002986 */ /* 0x0001e4000c101508 */
[----:B0-----:R-:W-:-:S02]  /*a51e0*/  IMAD.WIDE R16, R0, 0x2, R14 ;  /* 0x0000000200107825 */ /* 0x001fc400078e020e */
[----:B------:R-:W4:Y:S02]  /*a51f0*/  LDL R6, [R1+0x390] ;  /* 0x0003900001067983 */ /* 0x000f240000100800 */
[----:B------:R-:W-:Y:S02]  /*a5200*/  VIADD R0, R0, UR24 ;  /* 0x0000001800007c36 */ /* 0x000fe40008000000 */
[----:B------:R0:W-:Y:S02]  /*a5210*/  @P1 STG.E.U16 desc[UR8][R16.64], R3 ;  /* 0x0000000310001986 */ /* 0x0001e4000c101508 */
[----:B0-----:R-:W-:Y:S01]  /*a5220*/  IADD3 R3, PT, PT, R24, 0x3, RZ ;  /* 0x0000000318037810 */ /* 0x001fe20007ffe0ff */
[----:B------:R-:W-:-:S03]  /*a5230*/  IMAD.WIDE R16, R0, 0x2, R12 ;  /* 0x0000000200107825 */ /* 0x000fc600078e020c */
[----:B--2---:R-:W-:Y:S01]  /*a5240*/  ISETP.GE.AND P1, PT, R3, UR4, PT ;  /* 0x0000000403007c0c */ /* 0x004fe2000bf26270 */
[----:B------:R-:W0:Y:S01]  /*a5250*/  LDCU UR4, c[0x0][0x39c] ;  /* 0x00007380ff0477ac */ /* 0x000e220008000800 */
[----:B------:R-:W-:Y:S02]  /*a5260*/  PRMT R3, R5, 0x7632, R3 ;  /* 0x0000763205037816 */ /* 0x000fe40000000003 */
[----:B------:R-:W-:Y:S01]  /*a5270*/  ISETP.LT.AND P2, PT, R27, UR20, !P1 ;  /* 0x000000141b007c0c */ /* 0x000fe2000cf41270 */
[----:B------:R-:W2:Y:S01]  /*a5280*/  LDCU UR20, c[0x0][0x3b8] ;  /* 0x00007700ff1477ac */ /* 0x000ea20008000800 */
[----:B---3--:R-:W-:Y:S01]  /*a5290*/  ISETP.LT.AND P1, PT, R26, UR6, !P1 ;  /* 0x000000061a007c0c */ /* 0x008fe2000cf21270 */
[----:B------:R-:W3:Y:S10]  /*a52a0*/  LDCU UR6, c[0x0][0x398] ;  /* 0x00007300ff0677ac */ /* 0x000ef40008000800 */
[----:B------:R0:W-:Y:S04]  /*a52b0*/  @P2 STG.E.U16 desc[UR8][R16.64], R5 ;  /* 0x0000000510002986 */ /* 0x0001e8000c101508 */
[----:B0-----:R-:W2:Y:S01]  /*a52c0*/  LDL R5, [R1+0x3b0] ;  /* 0x0003b00001057983 */ /* 0x001ea20000100800 */
[----:B------:R-:W-:-:S04]  /*a52d0*/  IMAD.WIDE R16, R0, 0x2, R14 ;  /* 0x0000000200107825 */ /* 0x000fc800078e020e */
[----:B------:R-:W-:Y:S01]  /*a52e0*/  VIADD R0, R0, UR24 ;  /* 0x0000001800007c36 */ /* 0x000fe20008000000 */
[----:B------:R0:W-:Y:S02]  /*a52f0*/  @P1 STG.E.U16 desc[UR8][R16.64], R3 ;  /* 0x0000000310001986 */ /* 0x0001e4000c101508 */
[----:B0-----:R-:W-:Y:S02]  /*a5300*/  VIADD R3, R24, 0x4 ;  /* 0x0000000418037836 */ /* 0x001fe40000000000 */
[----:B------:R-:W-:-:S03]  /*a5310*/  IMAD.WIDE R16, R0, 0x2, R12 ;  /* 0x0000000200107825 */ /* 0x000fc600078e020c */
[----:B------:R-:W-:Y:S01]  /*a5320*/  ISETP.GE.AND P1, PT, R3, UR4, PT ;  /* 0x0000000403007c0c */ /* 0x000fe2000bf26270 */
[----:B------:R-:W0:Y:S01]  /*a5330*/  LDCU UR4, c[0x0][0x39c] ;  /* 0x00007380ff0477ac */ /* 0x000e220008000800 */
[----:B------:R-:W-:Y:S02]  /*a5340*/  PRMT R3, R19, 0x7632, R3 ;  /* 0x0000763213037816 */ /* 0x000fe40000000003 */
[----:B------:R-:W-:Y:S01]  /*a5350*/  ISETP.LT.AND P2, PT, R27, UR16, !P1 ;  /* 0x000000101b007c0c */ /* 0x000fe2000cf41270 */
[----:B------:R-:W0:Y:S01]  /*a5360*/  LDCU UR16, c[0x0][0x3b8] ;  /* 0x00007700ff1077ac */ /* 0x000e220008000800 */
[----:B------:R-:W-:Y:S01]  /*a5370*/  ISETP.LT.AND P1, PT, R26, UR14, !P1 ;  /* 0x0000000e1a007c0c */ /* 0x000fe2000cf21270 */
[----:B------:R-:W0:Y:S10]  /*a5380*/  LDCU UR14, c[0x0][0x398] ;  /* 0x00007300ff0e77ac */ /* 0x000e340008000800 */
[----:B------:R0:W-:Y:S02]  /*a5390*/  @P2 STG.E.U16 desc[UR8][R16.64], R19 ;  /* 0x0000001310002986 */ /* 0x0001e4000c101508 */
[----:B0-----:R-:W-:-:S02]  /*a53a0*/  IMAD.WIDE R16, R0, 0x2, R14 ;  /* 0x0000000200107825 */ /* 0x001fc400078e020e */
[----:B------:R-:W2:Y:S02]  /*a53b0*/  LDL R19, [R1+0x3b4] ;  /* 0x0003b40001137983 */ /* 0x000ea40000100800 */
[----:B------:R-:W-:Y:S02]  /*a53c0*/  VIADD R0, R0, UR24 ;  /* 0x0000001800007c36 */ /* 0x000fe40008000000 */
[----:B------:R0:W-:Y:S04]  /*a53d0*/  @P1 STG.E.U16 desc[UR8][R16.64], R3 ;  /* 0x0000000310001986 */ /* 0x0001e8000c101508 */
[----:B------:R-:W2:Y:S04]  /*a53e0*/  LDL.LU R21, [R1+0x394] ;  /* 0x0003940001157983 */ /* 0x000ea80000300800 */
[----:B------:R-:W2:Y:S01]  /*a53f0*/  LDL.LU R7, [R1+0x3b8] ;  /* 0x0003b80001077983 */ /* 0x000ea20000300800 */
[----:B0-----:R-:W-:-:S02]  /*a5400*/  VIADD R3, R24, 0x5 ;  /* 0x0000000518037836 */ /* 0x001fc40000000000 */
        /* <DEDUP_REMOVED lines=10> */
[----:B------:R-:W2:Y:S02]  /*a54b0*/  LDL.LU R18, [R1+0x398] ;  /* 0x0003980001127983 */ /* 0x000ea40000300800 */
[----:B------:R-:W-:Y:S02]  /*a54c0*/  VIADD R0, R0, UR24 ;  /* 0x0000001800007c36 */ /* 0x000fe40008000000 */
        /* <DEDUP_REMOVED lines=12> */
[----:B------:R-:W2:Y:S04]  /*a5590*/  LDL.LU R29, [R1+0x3bc] ;  /* 0x0003bc00011d7983 */ /* 0x000ea80000300800 */
[----:B------:R0:W-:Y:S02]  /*a55a0*/  @P1 STG.E.U16 desc[UR8][R16.64], R3 ;  /* 0x0000000310001986 */ /* 0x0001e4000c101508 */
[----:B0-----:R-:W-:-:S05]  /*a55b0*/  VIADD R3, R24, 0x7 ;  /* 0x0000000718037836 */ /* 0x001fca0000000000 */
[----:B------:R-:W-:Y:S01]  /*a55c0*/  ISETP.GE.AND P1, PT, R3, UR4, PT ;  /* 0x0000000403007c0c */ /* 0x000fe2000bf26270 */
[----:B------:R-:W-:Y:S01]  /*a55d0*/  VIADD R0, R0, UR24 ;  /* 0x0000001800007c36 */ /* 0x000fe20008000000 */
[----:B------:R-:W0:Y:S02]  /*a55e0*/  LDCU UR4, c[0x0][0x39c] ;  /* 0x00007380ff0477ac */ /* 0x000e240008000800 */
[----:B---3--:R-:W-:Y:S02]  /*a55f0*/  ISETP.LT.AND P2, PT, R27, UR6, !P1 ;  /* 0x000000061b007c0c */ /* 0x008fe4000cf41270 */
[----:B----4-:R-:W-:Y:S01]  /*a5600*/  ISETP.LT.AND P1, PT, R26, UR10, !P1 ;  /* 0x0000000a1a007c0c */ /* 0x010fe2000cf21270 */
[----:B------:R-:W-:Y:S01]  /*a5610*/  IMAD.WIDE R16, R0, 0x2, R12 ;  /* 0x0000000200107825 */ /* 0x000fe200078e020c */
[----:B------:R-:W3:Y:S01]  /*a5620*/  LDCU UR6, c[0x0][0x398] ;  /* 0x00007300ff0677ac */ /* 0x000ee20008000800 */
[----:B------:R-:W-:Y:S01]  /*a5630*/  PRMT R3, R28, 0x7632, R3 ;  /* 0x000076321c037816 */ /* 0x000fe20000000003 */
[----:B------:R-:W4:Y:S07]  /*a5640*/  LDCU UR10, c[0x0][0x398] ;  /* 0x00007300ff0a77ac */ /* 0x000f2e0008000800 */
[----:B------:R0:W-:Y:S02]  /*a5650*/  @P2 STG.E.U16 desc[UR8][R16.64], R28 ;  /* 0x0000001c10002986 */ /* 0x0001e4000c101508 */
[----:B0-----:R-:W-:-:S02]  /*a5660*/  IMAD.WIDE R16, R0, 0x2, R14 ;  /* 0x0000000200107825 */ /* 0x001fc400078e020e */
[----:B------:R-:W2:Y:S04]  /*a5670*/  LDL.LU R28, [R1+0x39c] ;  /* 0x00039c00011c7983 */ /* 0x000ea80000300800 */
[----:B------:R0:W-:Y:S02]  /*a5680*/  @P1 STG.E.U16 desc[UR8][R16.64], R3 ;  /* 0x0000000310001986 */ /* 0x0001e4000c101508 */
[----:B0-----:R-:W-:-:S04]  /*a5690*/  IADD3 R3, PT, PT, R24, 0x8, RZ ;  /* 0x0000000818037810 */ /* 0x001fc80007ffe0ff */
[----:B------:R-:W-:Y:S01]  /*a56a0*/  ISETP.GE.AND P1, PT, R3, UR4, PT ;  /* 0x0000000403007c0c */ /* 0x000fe2000bf26270 */
[----:B------:R-:W-:Y:S01]  /*a56b0*/  VIADD R0, R0, UR24 ;  /* 0x0000001800007c36 */ /* 0x000fe20008000000 */
[----:B------:R-:W0:Y:S02]  /*a56c0*/  LDCU UR4, c[0x0][0x39c] ;  /* 0x00007380ff0477ac */ /* 0x000e240008000800 */
[----:B---3--:R-:W-:Y:S01]  /*a56d0*/  ISETP.LT.AND P2, PT, R27, UR6, !P1 ;  /* 0x000000061b007c0c */ /* 0x008fe2000cf41270 */
[----:B------:R-:W-:Y:S01]  /*a56e0*/  IMAD.WIDE R16, R0, 0x2, R12 ;  /* 0x0000000200107825 */ /* 0x000fe200078e020c */
[----:B------:R-:W3:Y:S11]  /*a56f0*/  LDCU UR6, c[0x0][0x398] ;  /* 0x00007300ff0677ac */ /* 0x000ef60008000800 */
[----:B--2---:R2:W-:Y:S04]  /*a5700*/  @P2 STG.E.U16 desc[UR8][R16.64], R5 ;  /* 0x0000000510002986 */ /* 0x0045e8000c101508 */
[----:B--2---:R-:W2:Y:S04]  /*a5710*/  LDL.LU R5, [R1+0x2624] ;  /* 0x0026240001057983 */ /* 0x004ea80000300800 */
[----:B------:R-:W2:Y:S01]  /*a5720*/  LDL.LU R17, [R1+0x3b0] ;  /* 0x0003b00001117983 */ /* 0x000ea20000300800 */
[----:B----4-:R-:W-:Y:S01]  /*a5730*/  ISETP.LT.AND P1, PT, R26, UR10, !P1 ;  /* 0x0000000a1a007c0c */ /* 0x010fe2000cf21270 */
[----:B------:R-:W4:Y:S01]  /*a5740*/  LDCU UR10, c[0x0][0x398] ;  /* 0x00007300ff0a77ac */ /* 0x000f220008000800 */
[----:B--2---:R-:W-:Y:S01]  /*a5750*/  PRMT R3, R17, 0x7632, R3 ;  /* 0x0000763211037816 */ /* 0x004fe20000000003 */
[----:B------:R-:W-:-:S10]  /*a5760*/  IMAD.WIDE R16, R0, 0x2, R14 ;  /* 0x0000000200107825 */ /* 0x000fd400078e020e */
[----:B------:R2:W-:Y:S02]  /*a5770*/  @P1 STG.E.U16 desc[UR8][R16.64], R3 ;  /* 0x0000000310001986 */ /* 0x0005e4000c101508 */
[----:B--2---:R-:W-:-:S05]  /*a5780*/  VIADD R3, R24, 0x9 ;  /* 0x0000000918037836 */ /* 0x004fca0000000000 */
[----:B0-----:R-:W-:Y:S01]  /*a5790*/  ISETP.GE.AND P1, PT, R3, UR4, PT ;  /* 0x0000000403007c0c */ /* 0x001fe2000bf26270 */
[----:B------:R-:W-:Y:S01]  /*a57a0*/  VIADD R0, R0, UR24 ;  /* 0x0000001800007c36 */ /* 0x000fe20008000000 */
[----:B------:R-:W0:Y:S02]  /*a57b0*/  LDCU UR4, c[0x0][0x39c] ;  /* 0x00007380ff0477ac */ /* 0x000e240008000800 */
[----:B---3--:R-:W-:Y:S01]  /*a57c0*/  ISETP.LT.AND P2, PT, R27, UR6, !P1 ;  /* 0x000000061b007c0c */ /* 0x008fe2000cf41270 */
[----:B------:R-:W-:Y:S01]  /*a57d0*/  IMAD.WIDE R16, R0, 0x2, R12 ;  /* 0x0000000200107825 */ /* 0x000fe200078e020c */
[----:B------:R-:W2:Y:S11]  /*a57e0*/  LDCU UR6, c[0x0][0x398] ;  /* 0x00007300ff0677ac */ /* 0x000eb60008000800 */
[----:B------:R3:W-:Y:S04]  /*a57f0*/  @P2 STG.E.U16 desc[UR8][R16.64], R6 ;  /* 0x0000000610002986 */ /* 0x0007e8000c101508 */
[----:B---3--:R-:W3:Y:S04]  /*a5800*/  LDL.LU R6, [R1+0x2620] ;  /* 0x0026200001067983 */ /* 0x008ee80000300800 */
        /* <DEDUP_REMOVED lines=10> */
[----:B------:R-:W-:Y:S01]  /*a58b0*/  ISETP.LT.AND P2, PT, R27, UR6, !P1 ;  /* 0x000000061b007c0c */ /* 0x000fe2000cf41270 */
[----:B------:R-:W-:Y:S01]  /*a58c0*/  IMAD.WIDE R16, R0, 0x2, R12 ;  /* 0x0000000200107825 */ /* 0x000fe200078e020c */
[----:B------:R-:W2:Y:S11]  /*a58d0*/  LDCU UR6, c[0x0][0x398] ;  /* 0x00007300ff0677ac */ /* 0x000eb60008000800 */
[----:B------:R0:W-:Y:S04]  /*a58e0*/  @P2 STG.E.U16 desc[UR8][R16.64], R19 ;  /* 0x0000001310002986 */ /* 0x0001e8000c101508 */
[----:B0-----:R-:W2:Y:S04]  /*a58f0*/  LDL.LU R19, [R1+0x261c] ;  /* 0x00261c0001137983 */ /* 0x001ea80000300800 */
[----:B------:R-:W2:Y:S01]  /*a5900*/  LDL.LU R17, [R1+0x3b4] ;  /* 0x0003b40001117983 */ /* 0x000ea20000300800 */
[----:B----4-:R-:W-:Y:S01]  /*a5910*/  ISETP.LT.AND P1, PT, R26, UR10, !P1 ;  /* 0x0000000a1a007c0c */ /* 0x010fe2000cf21270 */
[----:B------:R-:W0:Y:S01]  /*a5920*/  LDCU UR10, c[0x0][0x398] ;  /* 0x00007300ff0a77ac */ /* 0x000e220008000800 */
[----:B--2---:R-:W-:Y:S01]  /*a5930*/  PRMT R3, R17, 0x7632, R3 ;  /* 0x0000763211037816 */ /* 0x004fe20000000003 */
[----:B------:R-:W-:-:S10]  /*a5940*/  IMAD.WIDE R16, R0, 0x2, R14 ;  /* 0x0000000200107825 */ /* 0x000fd400078e020e */
[----:B------:R2:W-:Y:S02]  /*a5950*/  @P1 STG.E.U16 desc[UR8][R16.64], R3 ;  /* 0x0000000310001986 */ /* 0x0005e4000c101508 */
[----:B--2---:R-:W-:-:S05]  /*a5960*/  VIADD R3, R24, 0xb ;  /* 0x0000000b18037836 */ /* 0x004fca0000000000 */
[----:B------:R-:W-:Y:S01]  /*a5970*/  ISETP.GE.AND P1, PT, R3, UR4, PT ;  /* 0x0000000403007c0c */ /* 0x000fe2000bf26270 */
[----:B------:R-:W-:Y:S01]  /*a5980*/  VIADD R0, R0, UR24 ;  /* 0x0000001800007c36 */ /* 0x000fe20008000000 */
[----:B------:R-:W2:Y:S02]  /*a5990*/  LDCU UR4, c[0x0][0x39c] ;  /* 0x00007380ff0477ac */ /* 0x000ea40008000800 */
[----:B------:R-:W-:Y:S02]  /*a59a0*/  ISETP.LT.AND P2, PT, R27, UR6, !P1 ;  /* 0x000000061b007c0c */ /* 0x000fe4000cf41270 */
[----:B0-----:R-:W-:Y:S01]  /*a59b0*/  ISETP.LT.AND P1, PT, R26, UR10, !P1 ;  /* 0x0000000a1a007c0c */ /* 0x001fe2000cf21270 */
[C---:B------:R-:W-:Y:S01]  /*a59c0*/  IMAD.WIDE R16, R0.reuse, 0x2, R12 ;  /* 0x0000000200107825 */ /* 0x040fe200078e020c */
[----:B------:R-:W0:Y:S01]  /*a59d0*/  LDCU UR6, c[0x0][0x398] ;  /* 0x00007300ff0677ac */ /* 0x000e220008000800 */
[----:B------:R-:W-:Y:S01]  /*a59e0*/  PRMT R3, R21, 0x7632, R3 ;  /* 0x0000763215037816 */ /* 0x000fe20000000003 */
[----:B------:R-:W4:Y:S07]  /*a59f0*/  LDCU UR10, c[0x0][0x398] ;  /* 0x00007300ff0a77ac */ /* 0x000f2e0008000800 */
[----:B------:R0:W-:Y:S02]  /*a5a00*/  @P2 STG.E.U16 desc[UR8][R16.64], R21 ;  /* 0x0000001510002986 */ /* 0x0001e4000c101508 */
[----:B0-----:R-:W-:-:S05]  /*a5a10*/  IMAD.WIDE R16, R0, 0x2, R14 ;  /* 0x0000000200107825 */ /* 0x001fca00078e020e */
[----:B------:R0:W-:Y:S02]  /*a5a20*/  @P1 STG.E.U16 desc[UR8][R16.64], R3 ;  /* 0x0000000310001986 */ /* 0x0001e4000c101508 */
[----:B0-----:R-:W-:-:S05]  /*a5a30*/  VIADD R3, R24, 0xc ;  /* 0x0000000c18037836 */ /* 0x001fca0000000000 */
[----:B--2---:R-:W-:Y:S01]  /*a5a40*/  ISETP.GE.AND P1, PT, R3, UR4, PT ;  /* 0x0000000403007c0c */ /* 0x004fe2000bf26270 */
[----:B------:R-:W-:Y:S01]  /*a5a50*/  VIADD R0, R0, UR24 ;  /* 0x0000001800007c36 */ /* 0x000fe20008000000 */
[----:B------:R-:W0:Y:S02]  /*a5a60*/  LDCU UR4, c[0x0][0x39c] ;  /* 0x00007380ff0477ac */ /* 0x000e240008000800 */
[----:B------:R-:W-:Y:S02]  /*a5a70*/  ISETP.LT.AND P2, PT, R27, UR6, !P1 ;  /* 0x000000061b007c0c */ /* 0x000fe4000cf41270 */
[----:B----4-:R-:W-:Y:S01]  /*a5a80*/  ISETP.LT.AND P1, PT, R26, UR10, !P1 ;  /* 0x0000000a1a007c0c */ /* 0x010fe2000cf21270 */
[C---:B------:R-:W-:Y:S01]  /*a5a90*/  IMAD.WIDE R16, R0.reuse, 0x2, R12 ;  /* 0x0000000200107825 */ /* 0x040fe200078e020c */
[----:B------:R-:W2:Y:S01]  /*a5aa0*/  LDCU UR6, c[0x0][0x398] ;  /* 0x00007300ff0677ac */ /* 0x000ea20008000800 */
[----:B------:R-:W-:Y:S01]  /*a5ab0*/  PRMT R3, R7, 0x7632, R3 ;  /* 0x0000763207037816 */ /* 0x000fe20000000003 */
[----:B------:R-:W4:Y:S07]  /*a5ac0*/  LDCU UR10, c[0x0][0x398] ;  /* 0x00007300ff0a77ac */ /* 0x000f2e0008000800 */
[----:B------:R0:W-:Y:S02]  /*a5ad0*/  @P2 STG.E.U16 desc[UR8][R16.64], R7 ;  /* 0x0000000710002986 */ /* 0x0001e4000c101508 */
[----:B0-----:R-:W-:-:S05]  /*a5ae0*/  IMAD.WIDE R16, R0, 0x2, R14 ;  /* 0x0000000200107825 */ /* 0x001fca00078e020e */
[----:B------:R0:W-:Y:S02]  /*a5af0*/  @P1 STG.E.U16 desc[UR8][R16.64], R3 ;  /* 0x0000000310001986 */ /* 0x0001e4000c101508 */
[----:B0-----:R-:W-:-:S04]  /*a5b00*/  IADD3 R3, PT, PT, R24, 0xd, RZ ;  /* 0x0000000d18037810 */ /* 0x001fc80007ffe0ff */
[----:B------:R-:W-:Y:S01]  /*a5b10*/  ISETP.GE.AND P1, PT, R3, UR4, PT ;  /* 0x0000000403007c0c */ /* 0x000fe2000bf26270 */
[----:B------:R-:W-:Y:S01]  /*a5b20*/  VIADD R0, R0, UR24 ;  /* 0x0000001800007c36 */ /* 0x000fe20008000000 */
[----:B------:R-:W-:Y:S01]  /*a5b30*/  PRMT R3, R18, 0x7632, R3 ;  /* 0x0000763212037816 */ /* 0x000fe20000000003 */
[----:B------:R-:W0:Y:S01]  /*a5b40*/  LDCU UR4, c[0x0][0x39c] ;  /* 0x00007380ff0477ac */ /* 0x000e220008000800 */
[----:B--2---:R-:W-:Y:S01]  /*a5b50*/  ISETP.LT.AND P2, PT, R27, UR6, !P1 ;  /* 0x000000061b007c0c */ /* 0x004fe2000cf41270 */
[----:B------:R-:W-:Y:S01]  /*a5b60*/  IMAD.WIDE R16, R0, 0x2, R12 ;  /* 0x0000000200107825 */ /* 0x000fe200078e020c */
[----:B------:R-:W2:Y:S11]  /*a5b70*/  LDCU UR6, c[0x0][0x398] ;  /* 0x00007300ff0677ac */ /* 0x000eb60008000800 */
[----:B------:R0:W-:Y:S04]  /*a5b80*/  @P2 STG.E.U16 desc[UR8][R16.64], R18 ;  /* 0x0000001210002986 */ /* 0x0001e8000c101508 */
[----:B0-----:R-:W3:Y:S04]  /*a5b90*/  LDL.LU R18, [R1+0x10] ;  /* 0x0000100001127983 */ /* 0x001ee80000300800 */
[----:B------:R-:W3:Y:S01]  /*a5ba0*/  LDL.LU R21, [R1] ;  /* 0x0000000001157983 */ /* 0x000ee20000300800 */
[----:B----4-:R-:W-:Y:S01]  /*a5bb0*/  ISETP.LT.AND P1, PT, R26, UR10, !P1 ;  /* 0x0000000a1a007c0c */ /* 0x010fe2000cf21270 */
[----:B------:R-:W-:Y:S01]  /*a5bc0*/  IMAD.WIDE R16, R0, 0x2, R14 ;  /* 0x0000000200107825 */ /* 0x000fe200078e020e */
[----:B------:R-:W0:Y:S01]  /*a5bd0*/  LDCU UR10, c[0x0][0x398] ;  /* 0x00007300ff0a77ac */ /* 0x000e220008000800 */
[----:B------:R-:W4:Y:S10]  /*a5be0*/  LDL.LU R7, [R1+0x8] ;  /* 0x0000080001077983 */ /* 0x000f340000300800 */
[----:B------:R0:W-:Y:S02]  /*a5bf0*/  @P1 STG.E.U16 desc[UR8][R16.64], R3 ;  /* 0x0000000310001986 */ /* 0x0001e4000c101508 */
[----:B0-----:R-:W-:-:S05]  /*a5c00*/  VIADD R3, R24, 0xe ;  /* 0x0000000e18037836 */ /* 0x001fca0000000000 */
[----:B------:R-:W-:Y:S01]  /*a5c10*/  ISETP.GE.AND P1, PT, R3, UR4, PT ;  /* 0x0000000403007c0c */ /* 0x000fe2000bf26270 */
[----:B------:R-:W0:Y:S03]  /*a5c20*/  LDCU UR4, c[0x0][0x398] ;  /* 0x00007300ff0477ac */ /* 0x000e260008000800 */
[----:B--2---:R-:W-:Y:S01]  /*a5c30*/  ISETP.LT.AND P2, PT, R27, UR6, !P1 ;  /* 0x000000061b007c0c */ /* 0x004fe2000cf41270 */
[----:B------:R-:W-:Y:S01]  /*a5c40*/  VIADD R0, R0, UR24 ;  /* 0x0000001800007c36 */ /* 0x000fe20008000000 */
[----:B------:R-:W2:Y:S03]  /*a5c50*/  LDCU UR6, c[0x0][0x398] ;  /* 0x00007300ff0677ac */ /* 0x000ea60008000800 */
[----:B------:R-:W-:Y:S01]  /*a5c60*/  IMAD.WIDE R16, R0, 0x2, R12 ;  /* 0x0000000200107825 */ /* 0x000fe200078e020c */
[----:B------:R-:W-:-:S02]  /*a5c70*/  PRMT R3, R29, 0x7632, R3 ;  /* 0x000076321d037816 */ /* 0x000fc40000000003 */
[----:B0-----:R-:W-:Y:S01]  /*a5c80*/  ISETP.LT.AND P1, PT, R26, UR4, !P1 ;  /* 0x000000041a007c0c */ /* 0x001fe2000cf21270 */
[----:B------:R-:W0:Y:S04]  /*a5c90*/  LDCU UR4, c[0x0][0x39c] ;  /* 0x00007380ff0477ac */ /* 0x000e280008000800 */
[----:B------:R1:W-:Y:S02]  /*a5ca0*/  @P2 STG.E.U16 desc[UR8][R16.64], R29 ;  /* 0x0000001d10002986 */ /* 0x0003e4000c101508 */
[----:B-1----:R-:W-:Y:S02]  /*a5cb0*/  IMAD.WIDE R16, R0, 0x2, R14 ;  /* 0x0000000200107825 */ /* 0x002fe400078e020e */
[----:B------:R-:W4:Y:S04]  /*a5cc0*/  LDL.LU R29, [R1+0x1c] ;  /* 0x00001c00011d7983 */ /* 0x000f280000300800 */
[----:B------:R1:W-:Y:S02]  /*a5cd0*/  @P1 STG.E.U16 desc[UR8][R16.64], R3 ;  /* 0x0000000310001986 */ /* 0x0003e4000c101508 */
[----:B-1----:R-:W-:-:S05]  /*a5ce0*/  VIADD R3, R24, 0xf ;  /* 0x0000000f18037836 */ /* 0x002fca0000000000 */
[----:B0-----:R-:W-:Y:S01]  /*a5cf0*/  ISETP.GE.AND P1, PT, R3, UR4, PT ;  /* 0x0000000403007c0c */ /* 0x001fe2000bf26270 */
[----:B------:R-:W-:Y:S01]  /*a5d00*/  VIADD R0, R0, UR24 ;  /* 0x0000001800007c36 */ /* 0x000fe20008000000 */
[----:B------:R-:W0:Y:S02]  /*a5d10*/  LDCU UR4, c[0x0][0x39c] ;  /* 0x00007380ff0477ac */ /* 0x000e240008000800 */
[----:B--2---:R-:W-:Y:S02]  /*a5d20*/  ISETP.LT.AND P2, PT, R27, UR6, !P1 ;  /* 0x000000061b007c0c */ /* 0x004fe4000cf41270 */
[----:B------:R-:W-:Y:S01]  /*a5d30*/  ISETP.LT.AND P1, PT, R26, UR10, !P1 ;  /* 0x0000000a1a007c0c */ /* 0x000fe2000cf21270 */
[----:B------:R-:W-:Y:S01]  /*a5d40*/  IMAD.WIDE R16, R0, 0x2, R12 ;  /* 0x0000000200107825 */ /* 0x000fe200078e020c */
[----:B------:R-:W-:Y:S01]  /*a5d50*/  PRMT R3, R28, 0x7632, R3 ;  /* 0x000076321c037816 */ /* 0x000fe20000000003 */
[----:B------:R-:W1:Y:S01]  /*a5d60*/  LDCU UR6, c[0x0][0x3b8] ;  /* 0x00007700ff0677ac */ /* 0x000e620008000800 */
[----:B------:R-:W2:Y:S07]  /*a5d70*/  LDCU UR10, c[0x0][0x398] ;  /* 0x00007300ff0a77ac */ /* 0x000eae0008000800 */
        /* <DEDUP_REMOVED lines=8> */
[----:B------:R-:W-:Y:S01]  /*a5e00*/  ISETP.LT.AND P2, PT, R27, UR12, !P1 ;  /* 0x0000000c1b007c0c */ /* 0x000fe2000cf41270 */
[----:B------:R-:W-:Y:S01]  /*a5e10*/  IMAD.WIDE R16, R0, 0x2, R12 ;  /* 0x0000000200107825 */ /* 0x000fe200078e020c */
[----:B------:R-:W0:Y:S03]  /*a5e20*/  LDCU UR24, c[0x0][0x398] ;  /* 0x00007300ff1877ac */ /* 0x000e260008000800 */
[----:B------:R-:W-:Y:S01]  /*a5e30*/  VIADD R3, R24, 0x11 ;  /* 0x0000001118037836 */ /* 0x000fe20000000000 */
[----:B------:R-:W0:Y:S07]  /*a5e40*/  LDCU UR12, c[0x0][0x3b8] ;  /* 0x00007700ff0c77ac */ /* 0x000e2e0008000800 */
[----:B---3--:R3:W-:Y:S01]  /*a5e50*/  @P2 STG.E.U16 desc[UR8][R16.64], R18 ;  /* 0x0000001210002986 */ /* 0x0087e2000c101508 */
[----:B------:R-:W-:Y:S01]  /*a5e60*/  ISETP.LT.AND P2, PT, R26, UR75, !P1 ;  /* 0x0000004b1a007c0c */ /* 0x000fe2000cf41270 */
[----:B------:R-:W0:Y:S01]  /*a5e70*/  LDCU UR75, c[0x0][0x3b8] ;  /* 0x00007700ff4b77ac */ /* 0x000e220008000800 */
[----:B------:R-:W-:-:S02]  /*a5e80*/  ISETP.GE.AND P1, PT, R3, UR73, PT ;  /* 0x0000004903007c0c */ /* 0x000fc4000bf26270 */
[----:B------:R-:W-:Y:S01]  /*a5e90*/  PRMT R3, R18, 0x7632, R3 ;  /* 0x0000763212037816 */ /* 0x000fe20000000003 */
[----:B------:R-:W0:Y:S01]  /*a5ea0*/  LDCU UR73, c[0x0][0x39c] ;  /* 0x00007380ff4977ac */ /* 0x000e220008000800 */
[----:B------:R-:W-:Y:S01]  /*a5eb0*/  ISETP.LT.AND P4, PT, R27, UR25, !P1 ;  /* 0x000000191b007c0c */ /* 0x000fe2000cf81270 */
[----:B---3--:R-:W-:Y:S01]  /*a5ec0*/  IMAD.WIDE R16, R0, 0x2, R14 ;  /* 0x0000000200107825 */ /* 0x008fe200078e020e */
[----:B------:R-:W-:Y:S01]  /*a5ed0*/  ISETP.LT.AND P3, PT, R26, UR56, !P1 ;  /* 0x000000381a007c0c */ /* 0x000fe2000cf61270 */
[----:B------:R-:W3:Y:S02]  /*a5ee0*/  LDCU UR56, c[0x0][0x3b8] ;  /* 0x00007700ff3877ac */ /* 0x000ee40008000800 */
[----:B------:R-:W-:Y:S02]  /*a5ef0*/  VIADD R18, R0, UR74 ;  /* 0x0000004a00127c36 */ /* 0x000fe40008000000 */
[----:B------:R0:W-:Y:S01]  /*a5f00*/  @P2 STG.E.U16 desc[UR8][R16.64], R3 ;  /* 0x0000000310002986 */ /* 0x0001e2000c101508 */
[----:B------:R-:W-:Y:S01]  /*a5f10*/  PRMT R19, R21, 0x7632, R19 ;  /* 0x0000763215137816 */ /* 0x000fe20000000013 */
[----:B------:R-:W1:Y:S01]  /*a5f20*/  LDCU UR74, c[0x0][0x398] ;  /* 0x00007300ff4a77ac */ /* 0x000e620008000800 */
[----:B------:R-:W1:Y:S01]  /*a5f30*/  LDCU UR25, c[0x0][0x398] ;  /* 0x00007300ff1977ac */ /* 0x000e620008000800 */
[----:B0-----:R-:W-:-:S05]  /*a5f40*/  IMAD.WIDE R16, R18, 0x2, R12 ;  /* 0x0000000212107825 */ /* 0x001fca00078e020c */
[----:B------:R0:W-:Y:S02]  /*a5f50*/  @P4 STG.E.U16 desc[UR8][R16.64], R21 ;  /* 0x0000001510004986 */ /* 0x0001e4000c101508 */
[----:B0-----:R-:W-:Y:S02]  /*a5f60*/  IMAD.WIDE R16, R18, 0x2, R14 ;  /* 0x0000000212107825 */ /* 0x001fe400078e020e */
[----:B------:R-:W2:Y:S04]  /*a5f70*/  LDL.LU R21, [R1+0x4] ;  /* 0x0000040001157983 */ /* 0x000ea80000300800 */
[----:B------:R0:W-:Y:S04]  /*a5f80*/  @P3 STG.E.U16 desc[UR8][R16.64], R19 ;  /* 0x0000001310003986 */ /* 0x0001e8000c101508 */
[----:B0-----:R-:W3:Y:S01]  /*a5f90*/  LDL.LU R19, [R1+0x14] ;  /* 0x0000140001137983 */ /* 0x001ee20000300800 */
[----:B------:R-:W-:-:S04]  /*a5fa0*/  IADD3 R0, PT, PT, R24, 0x12, RZ ;  /* 0x0000001218007810 */ /* 0x000fc80007ffe0ff */
[----:B------:R-:W-:Y:S01]  /*a5fb0*/  ISETP.GE.AND P2, PT, R0, UR55, PT ;  /* 0x0000003700007c0c */ /* 0x000fe2000bf46270 */
[----:B------:R-:W-:Y:S01]  /*a5fc0*/  VIADD R0, R18, UR16 ;  /* 0x0000001012007c36 */ /* 0x000fe20008000000 */
[----:B------:R-:W0:Y:S02]  /*a5fd0*/  LDCU UR16, c[0x0][0x39c] ;  /* 0x00007380ff1077ac */ /* 0x000e240008000800 */
[----:B------:R-:W-:Y:S01]  /*a5fe0*/  ISETP.LT.AND P4, PT, R27, UR72, !P2 ;  /* 0x000000481b007c0c */ /* 0x000fe2000d781270 */
[----:B------:R-:W-:Y:S01]  /*a5ff0*/  VIADD R3, R24, 0x13 ;  /* 0x0000001318037836 */ /* 0x000fe20000000000 */
[----:B------:R-:W-:Y:S01]  /*a6000*/  ISETP.LT.AND P2, PT, R26, UR34, !P2 ;  /* 0x000000221a007c0c */ /* 0x000fe2000d741270 */
[----:B------:R-:W-:Y:S01]  /*a6010*/  IMAD.WIDE R16, R0, 0x2, R12 ;  /* 0x0000000200107825 */ /* 0x000fe200078e020c */
[----:B------:R-:W0:Y:S02]  /*a6020*/  LDCU UR34, c[0x0][0x3b8] ;  /* 0x00007700ff2277ac */ /* 0x000e240008000800 */
[----:B------:R-:W-:Y:S01]  /*a6030*/  ISETP.GE.AND P1, PT, R3, UR41, PT ;  /* 0x0000002903007c0c */ /* 0x000fe2000bf26270 */
[----:B------:R-:W-:Y:S01]  /*a6040*/  VIADD R18, R24, 0x14 ;  /* 0x0000001418127836 */ /* 0x000fe20000000000 */
[----:B------:R-:W0:Y:S02]  /*a6050*/  LDCU UR55, c[0x0][0x398] ;  /* 0x00007300ff3777ac */ /* 0x000e240008000800 */
[----:B------:R-:W-:Y:S01]  /*a6060*/  ISETP.LT.AND P3, PT, R27, UR71, !P1 ;  /* 0x000000471b007c0c */ /* 0x000fe2000cf61270 */
[----:B------:R-:W-:Y:S01]  /*a6070*/  VIADD R3, R0, UR46 ;  /* 0x0000002e00037c36 */ /* 0x000fe20008000000 */
[----:B------:R-:W0:Y:S01]  /*a6080*/  LDCU UR72, c[0x0][0x398] ;  /* 0x00007300ff4877ac */ /* 0x000e220008000800 */
[----:B--2---:R-:W-:Y:S01]  /*a6090*/  PRMT R20, R21, 0x7632, R20 ;  /* 0x0000763215147816 */ /* 0x004fe20000000014 */
[----:B------:R-:W2:Y:S01]  /*a60a0*/  LDCU UR41, c[0x0][0x39c] ;  /* 0x00007380ff2977ac */ /* 0x000ea20008000800 */
[----:B---3--:R3:W-:Y:S01]  /*a60b0*/  @P4 STG.E.U16 desc[UR8][R16.64], R19 ;  /* 0x0000001310004986 */ /* 0x0087e2000c101508 */
[----:B------:R-:W-:Y:S01]  /*a60c0*/  ISETP.GE.AND P4, PT, R18, UR42, PT ;  /* 0x0000002a12007c0c */ /* 0x000fe2000bf86270 */
[----:B------:R-:W0:Y:S01]  /*a60d0*/  LDCU UR46, c[0x0][0x398] ;  /* 0x00007300ff2e77ac */ /* 0x000e220008000800 */
[----:B------:R-:W-:Y:S01]  /*a60e0*/  PRMT R23, R28, 0x7632, R23 ;  /* 0x000076321c177816 */ /* 0x000fe20000000017 */
[----:B------:R-:W0:Y:S01]  /*a60f0*/  LDCU UR71, c[0x0][0x398] ;  /* 0x00007300ff4777ac */ /* 0x000e220008000800 */
[----:B---3--:R-:W-:Y:S01]  /*a6100*/  PRMT R17, R19, 0x7632, R17 ;  /* 0x0000763213117816 */ /* 0x008fe20000000011 */
[----:B------:R-:W-:Y:S01]  /*a6110*/  IMAD.WIDE R18, R0, 0x2, R14 ;  /* 0x0000000200127825 */ /* 0x000fe200078e020e */
[C---:B------:R-:W-:Y:S01]  /*a6120*/  ISETP.LT.AND P1, PT, R26.reuse, UR26, !P1 ;  /* 0x0000001a1a007c0c */ /* 0x040fe2000cf21270 */
[----:B------:R-:W3:Y:S03]  /*a6130*/  LDCU UR26, c[0x0][0x3b8] ;  /* 0x00007700ff1a77ac */ /* 0x000ee60008000800 */
[----:B------:R0:W-:Y:S01]  /*a6140*/  @P2 STG.E.U16 desc[UR8][R18.64], R17 ;  /* 0x0000001112002986 */ /* 0x0001e2000c101508 */
[----:B------:R-:W-:Y:S01]  /*a6150*/  ISETP.LT.AND P5, PT, R27, UR54, !P4 ;  /* 0x000000361b007c0c */ /* 0x000fe2000e7a1270 */
[C---:B------:R-:W-:Y:S01]  /*a6160*/  VIADD R16, R3.reuse, UR53 ;  /* 0x0000003503107c36 */ /* 0x040fe20008000000 */
[----:B------:R-:W-:Y:S01]  /*a6170*/  ISETP.LT.AND P2, PT, R26, UR69, !P4 ;  /* 0x000000451a007c0c */ /* 0x000fe2000e741270 */
[----:B------:R-:W1:Y:S01]  /*a6180*/  LDCU UR69, c[0x0][0x3b8] ;  /* 0x00007700ff4577ac */ /* 0x000e620008000800 */
[----:B------:R-:W1:Y:S01]  /*a6190*/  LDCU UR42, c[0x0][0x398] ;  /* 0x00007300ff2a77ac */ /* 0x000e620008000800 */
[----:B0-----:R-:W-:Y:S01]  /*a61a0*/  IMAD.WIDE R18, R3, 0x2, R12 ;  /* 0x0000000203127825 */ /* 0x001fe200078e020c */
[----:B------:R-:W0:Y:S03]  /*a61b0*/  LDCU UR53, c[0x0][0x39c] ;  /* 0x00007380ff3577ac */ /* 0x000e260008000800 */
[----:B------:R-:W-:Y:S01]  /*a61c0*/  VIADD R17, R24, 0x15 ;  /* 0x0000001518117836 */ /* 0x000fe20000000000 */
[----:B------:R1:W-:Y:S01]  /*a61d0*/  @P3 STG.E.U16 desc[UR8][R18.64], R21 ;  /* 0x0000001512003986 */ /* 0x0003e2000c101508 */
[----:B------:R-:W0:Y:S03]  /*a61e0*/  LDCU UR54, c[0x0][0x398] ;  /* 0x00007300ff3677ac */ /* 0x000e260008000800 */
[----:B------:R-:W-:Y:S01]  /*a61f0*/  ISETP.GE.AND P4, PT, R17, UR44, PT ;  /* 0x0000002c11007c0c */ /* 0x000fe2000bf86270 */
[----:B------:R-:W-:Y:S01]  /*a6200*/  VIADD R0, R16, UR68 ;  /* 0x0000004410007c36 */ /* 0x000fe20008000000 */
[----:B------:R-:W0:Y:S02]  /*a6210*/  LDCU UR68, c[0x0][0x39c] ;  /* 0x00007380ff4477ac */ /* 0x000e240008000800 */
[----:B------:R-:W-:Y:S01]  /*a6220*/  ISETP.LT.AND P6, PT, R27, UR38, !P4 ;  /* 0x000000261b007c0c */ /* 0x000fe2000e7c1270 */
[----:B-1----:R-:W-:Y:S01]  /*a6230*/  VIADD R21, R24, 0x16 ;  /* 0x0000001618157836 */ /* 0x002fe20000000000 */
[----:B------:R-:W-:Y:S01]  /*a6240*/  ISETP.LT.AND P3, PT, R26, UR30, !P4 ;  /* 0x0000001e1a007c0c */ /* 0x000fe2000e761270 */
[----:B------:R-:W-:Y:S01]  /*a6250*/  IMAD.WIDE R18, R3, 0x2, R14 ;  /* 0x0000000203127825 */ /* 0x000fe200078e020e */
[----:B------:R-:W1:Y:S02]  /*a6260*/  LDCU UR30, c[0x0][0x3b8] ;  /* 0x00007700ff1e77ac */ /* 0x000e640008000800 */
[----:B------:R-:W-:-:S02]  /*a6270*/  ISETP.GE.AND P4, PT, R21, UR70, PT ;  /* 0x0000004615007c0c */ /* 0x000fc4000bf86270 */
[----:B------:R-:W2:Y:S01]  /*a6280*/  LDL.LU R21, [R1+0x18] ;  /* 0x0000180001157983 */ /* 0x000ea20000300800 */
[----:B------:R-:W-:Y:S01]  /*a6290*/  VIADD R17, R0, UR6 ;  /* 0x0000000600117c36 */ /* 0x000fe20008000000 */
[----:B------:R-:W0:Y:S02]  /*a62a0*/  LDCU UR44, c[0x0][0x398] ;  /* 0x00007300ff2c77ac */ /* 0x000e240008000800 */
[----:B------:R1:W-:Y:S01]  /*a62b0*/  @P1 STG.E.U16 desc[UR8][R18.64], R20 ;  /* 0x0000001412001986 */ /* 0x0003e2000c101508 */
[----:B------:R-:W-:Y:S01]  /*a62c0*/  ISETP.LT.AND P1, PT, R27, UR67, !P4 ;  /* 0x000000431b007c0c */ /* 0x000fe2000e721270 */
[----:B------:R-:W-:Y:S01]  /*a62d0*/  VIADD R3, R17, UR33 ;  /* 0x0000002111037c36 */ /* 0x000fe20008000000 */
[----:B------:R-:W0:Y:S01]  /*a62e0*/  LDCU UR38, c[0x0][0x398] ;  /* 0x00007300ff2677ac */ /* 0x000e220008000800 */
[----:B------:R-:W0:Y:S01]  /*a62f0*/  LDCU UR6, c[0x0][0x39c] ;  /* 0x00007380ff0677ac */ /* 0x000e220008000800 */
[----:B------:R-:W0:Y:S01]  /*a6300*/  LDCU UR70, c[0x0][0x398] ;  /* 0x00007300ff4677ac */ /* 0x000e220008000800 */
[----:B-1----:R-:W-:Y:S01]  /*a6310*/  IMAD.WIDE R18, R16, 0x2, R12 ;  /* 0x0000000210127825 */ /* 0x002fe200078e020c */
[----:B------:R-:W-:-:S02]  /*a6320*/  IADD3 R20, PT, PT, R24, 0x17, RZ ;  /* 0x0000001718147810 */ /* 0x000fc40007ffe0ff */
[----:B------:R-:W-:Y:S01]  /*a6330*/  ISETP.LT.AND P4, PT, R26, UR31, !P4 ;  /* 0x0000001f1a007c0c */ /* 0x000fe2000e781270 */
[----:B------:R-:W1:Y:S01]  /*a6340*/  LDCU UR67, c[0x0][0x398] ;  /* 0x00007300ff4377ac */ /* 0x000e620008000800 */
[----:B------:R-:W0:Y:S01]  /*a6350*/  LDCU UR33, c[0x0][0x39c] ;  /* 0x00007380ff2177ac */ /* 0x000e220008000800 */
[----:B------:R-:W0:Y:S01]  /*a6360*/  LDCU UR31, c[0x0][0x3b8] ;  /* 0x00007700ff1f77ac */ /* 0x000e220008000800 */
[----:B--2---:R2:W-:Y:S01]  /*a6370*/  @P5 STG.E.U16 desc[UR8][R18.64], R21 ;  /* 0x0000001512005986 */ /* 0x0045e2000c101508 */
[----:B------:R-:W-:Y:S02]  /*a6380*/  PRMT R22, R21, 0x7632, R22 ;  /* 0x0000763215167816 */ /* 0x000fe40000000016 */
[----:B------:R-:W-:Y:S01]  /*a6390*/  ISETP.GE.AND P5, PT, R20, UR29, PT ;  /* 0x0000001d14007c0c */ /* 0x000fe2000bfa6270 */
[----:B------:R-:W0:Y:S01]  /*a63a0*/  LDCU UR29, c[0x0][0x398] ;  /* 0x00007300ff1d77ac */ /* 0x000e220008000800 */
[----:B--2---:R-:W-:-:S04]  /*a63b0*/  IMAD.WIDE R18, R16, 0x2, R14 ;  /* 0x0000000210127825 */ /* 0x004fc800078e020e */
[C---:B------:R-:W-:Y:S01]  /*a63c0*/  IMAD.WIDE R20, R0.reuse, 0x2, R12 ;  /* 0x0000000200147825 */ /* 0x040fe200078e020c */
[----:B------:R2:W-:Y:S04]  /*a63d0*/  @P2 STG.E.U16 desc[UR8][R18.64], R22 ;  /* 0x0000001612002986 */ /* 0x0005e8000c101508 */
[----:B----4-:R4:W-:Y:S01]  /*a63e0*/  @P6 STG.E.U16 desc[UR8][R20.64], R7 ;  /* 0x0000000714006986 */ /* 0x0109e2000c101508 */
[----:B--2---:R-:W-:Y:S01]  /*a63f0*/  IMAD.WIDE R18, R0, 0x2, R14 ;  /* 0x0000000200127825 */ /* 0x004fe200078e020e */
[----:B----4-:R-:W-:-:S03]  /*a6400*/  PRMT R20, R7, 0x7632, R20 ;  /* 0x0000763207147816 */ /* 0x010fc60000000014 */
[----:B------:R-:W-:Y:S01]  /*a6410*/  VIADD R21, R24, 0x18 ;  /* 0x0000001818157836 */ /* 0x000fe20000000000 */
[----:B------:R-:W-:Y:S01]  /*a6420*/  ISETP.LT.AND P2, PT, R27, UR66, !P5 ;  /* 0x000000421b007c0c */ /* 0x000fe2000ef41270 */
[----:B------:R-:W2:Y:S04]  /*a6430*/  LDL.LU R7, [R1+0x348] ;  /* 0x0003480001077983 */ /* 0x000ea80000300800 */
[----:B------:R4:W-:Y:S01]  /*a6440*/  @P3 STG.E.U16 desc[UR8][R18.64], R20 ;  /* 0x0000001412003986 */ /* 0x0009e2000c101508 */
[----:B------:R-:W-:Y:S01]  /*a6450*/  ISETP.LT.AND P5, PT, R26, UR65, !P5 ;  /* 0x000000411a007c0c */ /* 0x000fe2000efa1270 */
[----:B------:R-:W-:Y:S01]  /*a6460*/  VIADD R16, R3, UR50 ;  /* 0x0000003203107c36 */ /* 0x000fe20008000000 */
[----:B------:R-:W-:Y:S01]  /*a6470*/  ISETP.GE.AND P6, PT, R21, UR43, PT ;  /* 0x0000002b15007c0c */ /* 0x000fe2000bfc6270 */
[----:B------:R-:W-:Y:S01]  /*a6480*/  VIADD R21, R24, 0x19 ;  /* 0x0000001918157836 */ /* 0x000fe20000000000 */
[----:B------:R-:W0:Y:S01]  /*a6490*/  LDCU UR66, c[0x0][0x398] ;  /* 0x00007300ff4277ac */ /* 0x000e220008000800 */
[----:B----4-:R-:W-:Y:S01]  /*a64a0*/  IMAD.WIDE R18, R17, 0x2, R12 ;  /* 0x0000000211127825 */ /* 0x010fe200078e020c */
[----:B------:R-:W-:Y:S01]  /*a64b0*/  PRMT R20, R29, 0x7632, R20 ;  /* 0x000076321d147816 */ /* 0x000fe20000000014 */
[----:B------:R-:W4:Y:S03]  /*a64c0*/  LDCU UR50, c[0x0][0x39c] ;  /* 0x00007380ff3277ac */ /* 0x000f260008000800 */
[----:B------:R0:W-:Y:S01]  /*a64d0*/  @P1 STG.E.U16 desc[UR8][R18.64], R29 ;  /* 0x0000001d12001986 */ /* 0x0001e2000c101508 */
[----:B------:R-:W-:Y:S01]  /*a64e0*/  ISETP.GE.AND P1, PT, R21, UR39, PT ;  /* 0x0000002715007c0c */ /* 0x000fe2000bf26270 */
[----:B------:R-:W-:Y:S01]  /*a64f0*/  VIADD R0, R16, UR63 ;  /* 0x0000003f10007c36 */ /* 0x000fe20008000000 */
[----:B------:R-:W-:Y:S01]  /*a6500*/  ISETP.LT.AND P3, PT, R27, UR10, !P6 ;  /* 0x0000000a1b007c0c */ /* 0x000fe2000f761270 */
[----:B------:R-:W-:Y:S01]  /*a6510*/  VIADD R22, R24, 0x1a ;  /* 0x0000001a18167836 */ /* 0x000fe20000000000 */
[----:B------:R-:W1:Y:S01]  /*a6520*/  LDCU UR43, c[0x0][0x398] ;  /* 0x00007300ff2b77ac */ /* 0x000e620008000800 */
[----:B------:R-:W1:Y:S01]  /*a6530*/  LDCU UR65, c[0x0][0x3b8] ;  /* 0x00007700ff4177ac */ /* 0x000e620008000800 */
[----:B0-----:R-:W-:Y:S01]  /*a6540*/  IMAD.WIDE R18, R17, 0x2, R14 ;  /* 0x0000000211127825 */ /* 0x001fe200078e020e */
[----:B------:R-:W2:Y:S01]  /*a6550*/  LDL.LU R29, [R1+0x36c] ;  /* 0x00036c00011d7983 */ /* 0x000ea20000300800 */
[----:B------:R-:W0:Y:S03]  /*a6560*/  LDCU UR10, c[0x0][0x398] ;  /* 0x00007300ff0a77ac */ /* 0x000e260008000800 */
[----:B------:R1:W-:Y:S01]  /*a6570*/  @P4 STG.E.U16 desc[UR8][R18.64], R20 ;  /* 0x0000001412004986 */ /* 0x0003e2000c101508 */
[----:B------:R-:W0:Y:S01]  /*a6580*/  LDCU UR63, c[0x0][0x39c] ;  /* 0x00007380ff3f77ac */ /* 0x000e220008000800 */
[----:B------:R-:W0:Y:S01]  /*a6590*/  LDCU UR39, c[0x0][0x398] ;  /* 0x00007300ff2777ac */ /* 0x000e220008000800 */
[----:B-1----:R-:W-:-:S04]  /*a65a0*/  IMAD.WIDE R18, R3, 0x2, R12 ;  /* 0x0000000203127825 */ /* 0x002fc800078e020c */
[----:B------:R-:W-:Y:S01]  /*a65b0*/  IMAD.WIDE R20, R3, 0x2, R14 ;  /* 0x0000000203147825 */ /* 0x000fe200078e020e */
[----:B------:R1:W-:Y:S04]  /*a65c0*/  @P2 STG.E.U16 desc[UR8][R18.64], R28 ;  /* 0x0000001c12002986 */ /* 0x0003e8000c101508 */
[----:B------:R0:W-:Y:S04]  /*a65d0*/  @P5 STG.E.U16 desc[UR8][R20.64], R23 ;  /* 0x0000001714005986 */ /* 0x0001e8000c101508 */
[----:B-1----:R-:W2:Y:S04]  /*a65e0*/  LDL.LU R28, [R1+0x34c] ;  /* 0x00034c00011c7983 */ /* 0x002ea80000300800 */
[----:B0-----:R-:W2:Y:S01]  /*a65f0*/  LDL R21, [R1+0x360] ;  /* 0x0003600001157983 */ /* 0x001ea20000100800 */
[----:B------:R-:W-:Y:S01]  /*a6600*/  IMAD.WIDE R18, R16, 0x2, R12 ;  /* 0x0000000210127825 */ /* 0x000fe200078e020c */
[----:B------:R-:W-:Y:S01]  /*a6610*/  ISETP.LT.AND P6, PT, R26, UR64, !P6 ;  /* 0x000000401a007c0c */ /* 0x000fe2000f7c1270 */
[----:B------:R-:W0:Y:S01]  /*a6620*/  LDCU UR64, c[0x0][0x3b8] ;  /* 0x00007700ff4077ac */ /* 0x000e220008000800 */
[----:B--2---:R-:W-:Y:S01]  /*a6630*/  PRMT R23, R21, 0x7632, R23 ;  /* 0x0000763215177816 */ /* 0x004fe20000000017 */
[----:B------:R-:W-:-:S02]  /*a6640*/  IMAD.WIDE R20, R16, 0x2, R14 ;  /* 0x0000000210147825 */ /* 0x000fc400078e020e */
[----:B------:R-:W2:Y:S04]  /*a6650*/  LDL.LU R16, [R1+0x360] ;  /* 0x0003600001107983 */ /* 0x000ea80000300800 */
[----:B--2---:R-:W-:Y:S04]  /*a6660*/  @P3 STG.E.U16 desc[UR8][R18.64], R16 ;  /* 0x0000001012003986 */ /* 0x004fe8000c101508 */
[----:B------:R1:W-:Y:S04]  /*a6670*/  @P6 STG.E.U16 desc[UR8][R20.64], R23 ;  /* 0x0000001714006986 */ /* 0x0003e8000c101508 */
[----:B-1----:R-:W2:Y:S01]  /*a6680*/  LDL R21, [R1+0x340] ;  /* 0x0003400001157983 */ /* 0x002ea20000100800 */
[C---:B------:R-:W-:Y:S01]  /*a6690*/  VIADD R17, R0.reuse, UR48 ;  /* 0x0000003000117c36 */ /* 0x040fe20008000000 */
[----:B------:R-:W-:Y:S01]  /*a66a0*/  ISETP.LT.AND P4, PT, R27, UR32, !P1 ;  /* 0x000000201b007c0c */ /* 0x000fe2000cf81270 */
[----:B------:R-:W-:Y:S01]  /*a66b0*/  IMAD.WIDE R18, R0, 0x2, R12 ;  /* 0x0000000200127825 */ /* 0x000fe200078e020c */
[----:B------:R-:W-:Y:S01]  /*a66c0*/  ISETP.LT.AND P1, PT, R26, UR52, !P1 ;  /* 0x000000341a007c0c */ /* 0x000fe2000cf21270 */
[----:B------:R-:W1:Y:S01]  /*a66d0*/  LDCU UR52, c[0x0][0x3b8] ;  /* 0x00007700ff3477ac */ /* 0x000e620008000800 */
[----:B--2---:R-:W-:Y:S01]  /*a66e0*/  PRMT R23, R21, 0x7632, R23 ;  /* 0x0000763215177816 */ /* 0x004fe20000000017 */
[----:B------:R-:W-:Y:S01]  /*a66f0*/  IMAD.WIDE R20, R0, 0x2, R14 ;  /* 0x0000000200147825 */ /* 0x000fe200078e020e */
[----:B------:R-:W-:Y:S01]  /*a6700*/  ISETP.GE.AND P2, PT, R22, UR22, PT ;  /* 0x0000001616007c0c */ /* 0x000fe2000bf46270 */
[----:B------:R-:W2:Y:S01]  /*a6710*/  LDL.LU R0, [R1+0x340] ;  /* 0x0003400001007983 */ /* 0x000ea20000300800 */
[----:B------:R-:W0:Y:S01]  /*a6720*/  LDCU UR32, c[0x0][0x398] ;  /* 0x00007300ff2077ac */ /* 0x000e220008000800 */
[----:B------:R-:W-:Y:S01]  /*a6730*/  VIADD R3, R17, UR51 ;  /* 0x0000003311037c36 */ /* 0x000fe20008000000 */
[----:B------:R-:W-:Y:S01]  /*a6740*/  ISETP.LT.AND P5, PT, R27, UR62, !P2 ;  /* 0x0000003e1b007c0c */ /* 0x000fe2000d7a1270 */
[----:B------:R-:W-:Y:S01]  /*a6750*/  VIADD R22, R24, 0x1b ;  /* 0x0000001b18167836 */ /* 0x000fe20000000000 */
[----:B------:R-:W0:Y:S01]  /*a6760*/  LDCU UR48, c[0x0][0x39c] ;  /* 0x00007380ff3077ac */ /* 0x000e220008000800 */
[----:B------:R-:W0:Y:S01]  /*a6770*/  LDCU UR22, c[0x0][0x398] ;  /* 0x00007300ff1677ac */ /* 0x000e220008000800 */
[----:B--2---:R2:W-:Y:S01]  /*a6780*/  @P4 STG.E.U16 desc[UR8][R18.64], R0 ;  /* 0x0000000012004986 */ /* 0x0045e2000c101508 */
[----:B------:R-:W-:Y:S01]  /*a6790*/  IADD3 R16, PT, PT, R3, UR20, RZ ;  /* 0x0000001403107c10 */ /* 0x000fe2000fffe0ff */
[----:B------:R-:W0:Y:S02]  /*a67a0*/  LDCU UR62, c[0x0][0x398] ;  /* 0x00007300ff3e77ac */ /* 0x000e240008000800 */
[----:B------:R1:W-:Y:S01]  /*a67b0*/  @P1 STG.E.U16 desc[UR8][R20.64], R23 ;  /* 0x0000001714001986 */ /* 0x0003e2000c101508 */
[----:B------:R-:W-:Y:S01]  /*a67c0*/  ISETP.LT.AND P2, PT, R26, UR27, !P2 ;  /* 0x0000001b1a007c0c */ /* 0x000fe2000d741270 */
[----:B------:R-:W0:Y:S01]  /*a67d0*/  LDCU UR27, c[0x0][0x3b8] ;  /* 0x00007700ff1b77ac */ /* 0x000e220008000800 */
[----:B------:R-:W-:Y:S01]  /*a67e0*/  ISETP.GE.AND P3, PT, R22, UR49, PT ;  /* 0x0000003116007c0c */ /* 0x000fe2000bf66270 */
[----:B------:R-:W0:Y:S01]  /*a67f0*/  LDCU UR51, c[0x0][0x39c] ;  /* 0x00007380ff3377ac */ /* 0x000e220008000800 */
[----:B--2---:R-:W-:Y:S01]  /*a6800*/  IMAD.WIDE R18, R17, 0x2, R12 ;  /* 0x0000000211127825 */ /* 0x004fe200078e020c */
[----:B------:R-:W2:Y:S01]  /*a6810*/  LDCU UR20, c[0x0][0x39c] ;  /* 0x00007380ff1477ac */ /* 0x000ea20008000800 */
[----:B-1----:R-:W2:Y:S02]  /*a6820*/  LDL R21, [R1+0x364] ;  /* 0x0003640001157983 */ /* 0x002ea40000100800 */
[----:B------:R-:W-:Y:S01]  /*a6830*/  VIADD R0, R16, UR57 ;  /* 0x0000003910007c36 */ /* 0x000fe20008000000 */
[----:B------:R-:W-:Y:S01]  /*a6840*/  ISETP.LT.AND P6, PT, R27, UR61, !P3 ;  /* 0x0000003d1b007c0c */ /* 0x000fe2000dfc1270 */
[----:B------:R-:W-:Y:S01]  /*a6850*/  VIADD R22, R24, 0x1c ;  /* 0x0000001c18167836 */ /* 0x000fe20000000000 */
[----:B------:R-:W1:Y:S01]  /*a6860*/  LDCU UR49, c[0x0][0x398] ;  /* 0x00007300ff3177ac */ /* 0x000e620008000800 */
[----:B--2---:R-:W-:Y:S01]  /*a6870*/  PRMT R23, R21, 0x7632, R23 ;  /* 0x0000763215177816 */ /* 0x004fe20000000017 */
[----:B------:R-:W-:Y:S01]  /*a6880*/  IMAD.WIDE R20, R17, 0x2, R14 ;  /* 0x0000000211147825 */ /* 0x000fe200078e020e */
[----:B------:R-:W2:Y:S01]  /*a6890*/  LDCU UR61, c[0x0][0x398] ;  /* 0x00007300ff3d77ac */ /* 0x000ea20008000800 */
[----:B------:R-:W2:Y:S01]  /*a68a0*/  LDL.LU R17, [R1+0x364] ;  /* 0x0003640001117983 */ /* 0x000ea20000300800 */
[----:B------:R-:W0:Y:S03]  /*a68b0*/  LDCU UR57, c[0x0][0x39c] ;  /* 0x00007380ff3977ac */ /* 0x000e260008000800 */
[----:B--2---:R-:W-:Y:S04]  /*a68c0*/  @P5 STG.E.U16 desc[UR8][R18.64], R17 ;  /* 0x0000001112005986 */ /* 0x004fe8000c101508 */
[----:B------:R2:W-:Y:S04]  /*a68d0*/  @P2 STG.E.U16 desc[UR8][R20.64], R23 ;  /* 0x0000001714002986 */ /* 0x0005e8000c101508 */
[----:B--2---:R-:W2:Y:S01]  /*a68e0*/  LDL R21, [R1+0x344] ;  /* 0x0003440001157983 */ /* 0x004ea20000100800 */
        /* <DEDUP_REMOVED lines=8> */
[----:B--2---:R-:W2:Y:S01]  /*a6970*/  LDL R21, [R1+0x368] ;  /* 0x0003680001157983 */ /* 0x004ea20000100800 */
[----:B------:R-:W-:Y:S01]  /*a6980*/  IMAD.WIDE R18, R16, 0x2, R12 ;  /* 0x0000000210127825 */ /* 0x000fe200078e020c */
[----:B------:R-:W-:Y:S01]  /*a6990*/  ISETP.GE.AND P4, PT, R22, UR37, PT ;  /* 0x0000002516007c0c */ /* 0x000fe2000bf86270 */
[----:B------:R-:W0:Y:S02]  /*a69a0*/  LDCU UR37, c[0x0][0x398] ;  /* 0x00007300ff2577ac */ /* 0x000e240008000800 */
[----:B------:R-:W-:Y:S01]  /*a69b0*/  VIADD R22, R24, 0x1d ;  /* 0x0000001d18167836 */ /* 0x000fe20000000000 */
[----:B------:R-:W-:Y:S01]  /*a69c0*/  ISETP.LT.AND P1, PT, R27, UR45, !P4 ;  /* 0x0000002d1b007c0c */ /* 0x000fe2000e721270 */
[----:B------:R-:W-:Y:S01]  /*a69d0*/  VIADD R17, R0, UR36 ;  /* 0x0000002400117c36 */ /* 0x000fe20008000000 */
[----:B------:R-:W-:Y:S01]  /*a69e0*/  ISETP.LT.AND P4, PT, R26, UR59, !P4 ;  /* 0x0000003b1a007c0c */ /* 0x000fe2000e781270 */
[----:B------:R-:W0:Y:S01]  /*a69f0*/  LDCU UR59, c[0x0][0x3b8] ;  /* 0x00007700ff3b77ac */ /* 0x000e220008000800 */
[----:B--2---:R-:W-:Y:S01]  /*a6a00*/  PRMT R23, R21, 0x7632, R23 ;  /* 0x0000763215177816 */ /* 0x004fe20000000017 */
[----:B------:R-:W-:Y:S01]  /*a6a10*/  IMAD.WIDE R20, R16, 0x2, R14 ;  /* 0x0000000210147825 */ /* 0x000fe200078e020e */
[----:B------:R-:W-:Y:S01]  /*a6a20*/  ISETP.GE.AND P5, PT, R22, UR58, PT ;  /* 0x0000003a16007c0c */ /* 0x000fe2000bfa6270 */
[----:B------:R-:W2:Y:S01]  /*a6a30*/  LDL.LU R16, [R1+0x368] ;  /* 0x0003680001107983 */ /* 0x000ea20000300800 */
[----:B------:R-:W0:Y:S01]  /*a6a40*/  LDCU UR45, c[0x0][0x398] ;  /* 0x00007300ff2d77ac */ /* 0x000e220008000800 */
[----:B------:R-:W-:Y:S01]  /*a6a50*/  VIADD R22, R24, 0x1e ;  /* 0x0000001e18167836 */ /* 0x000fe20000000000 */
[----:B------:R-:W-:-:S02]  /*a6a60*/  ISETP.LT.AND P2, PT, R27, UR47, !P5 ;  /* 0x0000002f1b007c0c */ /* 0x000fc4000ef41270 */
[----:B------:R-:W-:Y:S01]  /*a6a70*/  ISETP.LT.AND P5, PT, R26, UR35, !P5 ;  /* 0x000000231a007c0c */ /* 0x000fe2000efa1270 */
[----:B------:R-:W-:Y:S01]  /*a6a80*/  VIADD R3, R17, UR12 ;  /* 0x0000000c11037c36 */ /* 0x000fe20008000000 */
[----:B------:R-:W-:Y:S01]  /*a6a90*/  ISETP.GE.AND P6, PT, R22, UR28, PT ;  /* 0x0000001c16007c0c */ /* 0x000fe2000bfc6270 */
[----:B------:R-:W-:Y:S01]  /*a6aa0*/  VIADD R22, R24, 0x1f ;  /* 0x0000001f18167836 */ /* 0x000fe20000000000 */
[----:B------:R-:W0:Y:S02]  /*a6ab0*/  LDCU UR35, c[0x0][0x3b8] ;  /* 0x00007700ff2377ac */ /* 0x000e240008000800 */
[----:B------:R-:W-:Y:S02]  /*a6ac0*/  ISETP.LT.AND P3, PT, R27, UR60, !P6 ;  /* 0x0000003c1b007c0c */ /* 0x000fe4000f761270 */
[----:B------:R-:W-:Y:S01]  /*a6ad0*/  ISETP.LT.AND P6, PT, R26, UR4, !P6 ;  /* 0x000000041a007c0c */ /* 0x000fe2000f7c1270 */
[----:B------:R-:W0:Y:S01]  /*a6ae0*/  LDCU UR58, c[0x0][0x398] ;  /* 0x00007300ff3a77ac */ /* 0x000e220008000800 */
[----:B------:R-:W0:Y:S01]  /*a6af0*/  LDCU UR47, c[0x0][0x398] ;  /* 0x00007300ff2f77ac */ /* 0x000e220008000800 */
[----:B------:R-:W0:Y:S01]  /*a6b00*/  LDCU UR36, c[0x0][0x39c] ;  /* 0x00007380ff2477ac */ /* 0x000e220008000800 */
[----:B------:R-:W0:Y:S01]  /*a6b10*/  LDCU UR28, c[0x0][0x398] ;  /* 0x00007300ff1c77ac */ /* 0x000e220008000800 */
[----:B------:R-:W0:Y:S01]  /*a6b20*/  LDCU UR60, c[0x0][0x398] ;  /* 0x00007300ff3c77ac */ /* 0x000e220008000800 */
[----:B------:R-:W0:Y:S01]  /*a6b30*/  LDCU UR12, c[0x0][0x39c] ;  /* 0x00007380ff0c77ac */ /* 0x000e220008000800 */
[----:B------:R-:W0:Y:S01]  /*a6b40*/  LDCU UR4, c[0x0][0x3b8] ;  /* 0x00007700ff0477ac */ /* 0x000e220008000800 */
[----:B--2---:R2:W-:Y:S01]  /*a6b50*/  @P1 STG.E.U16 desc[UR8][R18.64], R16 ;  /* 0x0000001012001986 */ /* 0x0045e2000c101508 */
[----:B------:R-:W-:-:S03]  /*a6b60*/  ISETP.GE.AND P1, PT, R22, UR76, PT ;  /* 0x0000004c16007c0c */ /* 0x000fc6000bf26270 */
[----:B------:R0:W-:Y:S01]  /*a6b70*/  @P4 STG.E.U16 desc[UR8][R20.64], R23 ;  /* 0x0000001714004986 */ /* 0x0001e2000c101508 */
[----:B------:R-:W-:Y:S01]  /*a6b80*/  ISETP.LT.AND P4, PT, R27, UR24, !P1 ;  /* 0x000000181b007c0c */ /* 0x000fe2000cf81270 */
[C---:B--2---:R-:W-:Y:S01]  /*a6b90*/  IMAD.WIDE R18, R0.reuse, 0x2, R12 ;  /* 0x0000000200127825 */ /* 0x044fe200078e020c */
[----:B------:R-:W2:Y:S01]  /*a6ba0*/  LDCU UR76, c[0x0][0x398] ;  /* 0x00007300ff4c77ac */ /* 0x000ea20008000800 */
[----:B0-----:R-:W-:Y:S02]  /*a6bb0*/  PRMT R23, R7, 0x7632, R23 ;  /* 0x0000763207177816 */ /* 0x001fe40000000017 */
[----:B------:R-:W-:Y:S01]  /*a6bc0*/  IMAD.WIDE R20, R0, 0x2, R14 ;  /* 0x0000000200147825 */ /* 0x000fe200078e020e */
[----:B------:R-:W-:Y:S01]  /*a6bd0*/  ISETP.LT.AND P1, PT, R26, UR77, !P1 ;  /* 0x0000004d1a007c0c */ /* 0x000fe2000cf21270 */
[----:B------:R0:W-:Y:S01]  /*a6be0*/  @P2 STG.E.U16 desc[UR8][R18.64], R7 ;  /* 0x0000000712002986 */ /* 0x0001e2000c101508 */
[----:B------:R-:W1:Y:S03]  /*a6bf0*/  LDCU UR24, c[0x0][0x398] ;  /* 0x00007300ff1877ac */ /* 0x000e660008000800 */
[----:B------:R2:W-:Y:S01]  /*a6c00*/  @P5 STG.E.U16 desc[UR8][R20.64], R23 ;  /* 0x0000001714005986 */ /* 0x0005e2000c101508 */
[----:B------:R-:W-:Y:S01]  /*a6c10*/  VIADD R16, R3, UR75 ;  /* 0x0000004b03107c36 */ /* 0x000fe20008000000 */
[----:B------:R-:W1:Y:S01]  /*a6c20*/  LDCU UR75, c[0x0][0x39c] ;  /* 0x00007380ff4b77ac */ /* 0x000e620008000800 */
[----:B------:R-:W-:Y:S01]  /*a6c30*/  VIADD R22, R24, 0x20 ;  /* 0x0000002018167836 */ /* 0x000fe20000000000 */
[----:B------:R-:W1:Y:S01]  /*a6c40*/  LDCU UR77, c[0x0][0x3b8] ;  /* 0x00007700ff4d77ac */ /* 0x000e620008000800 */
[----:B0-----:R-:W-:Y:S01]  /*a6c50*/  IMAD.WIDE R18, R17, 0x2, R12 ;  /* 0x0000000211127825 */ /* 0x001fe200078e020c */
[----:B------:R-:W3:Y:S01]  /*a6c60*/  LDL.LU R7, [R1+0x308] ;  /* 0x0003080001077983 */ /* 0x000ee20000300800 */
[----:B--2---:R-:W-:-:S02]  /*a6c70*/  PRMT R23, R29, 0x7632, R23 ;  /* 0x000076321d177816 */ /* 0x004fc40000000017 */
[----:B------:R-:W-:Y:S01]  /*a6c80*/  IMAD.WIDE R20, R17, 0x2, R14 ;  /* 0x0000000211147825 */ /* 0x000fe200078e020e */
[----:B------:R0:W-:Y:S04]  /*a6c90*/  @P3 STG.E.U16 desc[UR8][R18.64], R29 ;  /* 0x0000001d12003986 */ /* 0x0001e8000c101508 */
[----:B------:R2:W-:Y:S01]  /*a6ca0*/  @P6 STG.E.U16 desc[UR8][R20.64], R23 ;  /* 0x0000001714006986 */ /* 0x0005e2000c101508 */
[----:B0-----:R-:W-:-:S03]  /*a6cb0*/  IMAD.WIDE R18, R3, 0x2, R12 ;  /* 0x0000000203127825 */ /* 0x001fc600078e020c */
[----:B------:R-:W3:Y:S01]  /*a6cc0*/  LDL.LU R29, [R1+0x32c] ;  /* 0x00032c00011d7983 */ /* 0x000ee20000300800 */
[----:B--2---:R-:W-:Y:S01]  /*a6cd0*/  PRMT R23, R28, 0x7632, R23 ;  /* 0x000076321c177816 */ /* 0x004fe20000000017 */
[----:B------:R-:W-:Y:S02]  /*a6ce0*/  IMAD.WIDE R20, R3, 0x2, R14 ;  /* 0x0000000203147825 */ /* 0x000fe400078e020e */
[----:B------:R0:W-:Y:S04]  /*a6cf0*/  @P4 STG.E.U16 desc[UR8][R18.64], R28 ;  /* 0x0000001c12004986 */ /* 0x0001e8000c101508 */
[----:B------:R2:W-:Y:S04]  /*a6d00*/  @P1 STG.E.U16 desc[UR8][R20.64], R23 ;  /* 0x0000001714001986 */ /* 0x0005e8000c101508 */
[----:B0-----:R-:W3:Y:S04]  /*a6d10*/  LDL.LU R28, [R1+0x30c] ;  /* 0x00030c00011c7983 */ /* 0x001ee80000300800 */
[----:B--2---:R-:W2:Y:S01]  /*a6d20*/  LDL R21, [R1+0x320] ;  /* 0x0003200001157983 */ /* 0x004ea20000100800 */
[C---:B------:R-:W-:Y:S01]  /*a6d30*/  IADD3 R0, PT, PT, R16.reuse, UR56, RZ ;  /* 0x0000003810007c10 */ /* 0x040fe2000fffe0ff */
[----:B------:R-:W-:Y:S01]  /*a6d40*/  IMAD.WIDE R18, R16, 0x2, R12 ;  /* 0x0000000210127825 */ /* 0x000fe200078e020c */
[----:B------:R-:W-:Y:S01]  /*a6d50*/  ISETP.GE.AND P2, PT, R22, UR73, PT ;  /* 0x0000004916007c0c */ /* 0x000fe2000bf46270 */
[----:B------:R-:W0:Y:S03]  /*a6d60*/  LDCU UR73, c[0x0][0x398] ;  /* 0x00007300ff4977ac */ /* 0x000e260008000800 */
[----:B------:R-:W-:-:S02]  /*a6d70*/  ISETP.LT.AND P5, PT, R27, UR74, !P2 ;  /* 0x0000004a1b007c0c */ /* 0x000fc4000d7a1270 */
[----:B--2---:R-:W-:Y:S01]  /*a6d80*/  PRMT R23, R21, 0x7632, R23 ;  /* 0x0000763215177816 */ /* 0x004fe20000000017 */
[----:B------:R-:W-:Y:S01]  /*a6d90*/  IMAD.WIDE R20, R16, 0x2, R14 ;  /* 0x0000000210147825 */ /* 0x000fe200078e020e */
[----:B------:R-:W2:Y:S01]  /*a6da0*/  LDCU UR74, c[0x0][0x398] ;  /* 0x00007300ff4a77ac */ /* 0x000ea20008000800 */
[----:B------:R-:W2:Y:S01]  /*a6db0*/  LDL.LU R16, [R1+0x320] ;  /* 0x0003200001107983 */ /* 0x000ea20000300800 */
[----:B------:R-:W-:Y:S01]  /*a6dc0*/  ISETP.LT.AND P2, PT, R26, UR25, !P2 ;  /* 0x000000191a007c0c */ /* 0x000fe2000d741270 */
[----:B------:R-:W-:Y:S01]  /*a6dd0*/  VIADD R17, R0, UR34 ;  /* 0x0000002200117c36 */ /* 0x000fe20008000000 */
[----:B------:R-:W0:Y:S01]  /*a6de0*/  LDCU UR25, c[0x0][0x3b8] ;  /* 0x00007700ff1977ac */ /* 0x000e220008000800 */
[----:B------:R-:W0:Y:S04]  /*a6df0*/  LDCU UR56, c[0x0][0x39c] ;  /* 0x00007380ff3877ac */ /* 0x000e280008000800 */
[----:B--2---:R-:W-:Y:S01]  /*a6e00*/  @P5 STG.E.U16 desc[UR8][R18.64], R16 ;  /* 0x0000001012005986 */ /* 0x004fe2000c101508 */
[----:B------:R-:W-:Y:S01]  /*a6e10*/  VIADD R22, R24, 0x21 ;  /* 0x0000002118167836 */ /* 0x000fe20000000000 */
[----:B------:R-:W2:Y:S04]  /*a6e20*/  LDCU UR34, c[0x0][0x39c] ;  /* 0x00007380ff2277ac */ /* 0x000ea80008000800 */
[----:B------:R0:W-:Y:S04]  /*a6e30*/  @P2 STG.E.U16 desc[UR8][R20.64], R23 ;  /* 0x0000001714002986 */ /* 0x0001e8000c101508 */
[----:B0-----:R-:W2:Y:S01]  /*a6e40*/  LDL R21, [R1+0x300] ;  /* 0x0003000001157983 */ /* 0x001ea20000100800 */
        /* <DEDUP_REMOVED lines=9> */
[C---:B---3--:R-:W-:Y:S01]  /*a6ee0*/  VIADD R3, R17.reuse, UR26 ;  /* 0x0000001a11037c36 */ /* 0x048fe20008000000 */
[----:B------:R-:W3:Y:S05]  /*a6ef0*/  LDCU UR72, c[0x0][0x3b8] ;  /* 0x00007700ff4877ac */ /* 0x000eea0008000800 */
        /* <DEDUP_REMOVED lines=14> */
[C---:B------:R-:W-:Y:S01]  /*a6fe0*/  VIADD R16, R3.reuse, UR69 ;  /* 0x0000004503107c36 */ /* 0x040fe20008000000 */
[----:B------:R-:W0:Y:S05]  /*a6ff0*/  LDCU UR71, c[0x0][0x3b8] ;  /* 0x00007700ff4777ac */ /* 0x000e2a0008000800 */
        /* <DEDUP_REMOVED lines=23> */
[----:B------:R-:W0:Y:S02]  /*a7170*/  LDCU UR68, c[0x0][0x398] ;  /* 0x00007300ff4477ac */ /* 0x000e240008000800 */
[----:B------:R-:W-:Y:S01]  /*a7180*/  VIADD R22, R24, 0x25 ;  /* 0x0000002518167836 */ /* 0x000fe20000000000 */
[----:B------:R-:W-:Y:S01]  /*a7190*/  ISETP.LT.AND P3, PT, R27, UR44, !P6 ;  /* 0x0000002c1b007c0c */ /* 0x000fe2000f761270 */
[----:B------:R-:W0:Y:S01]  /*a71a0*/  LDCU UR44, c[0x0][0x398] ;  /* 0x00007300ff2c77ac */ /* 0x000e220008000800 */
[----:B------:R-:W-:-:S02]  /*a71b0*/  ISETP.LT.AND P6, PT, R26, UR38, !P6 ;  /* 0x000000261a007c0c */ /* 0x000fc4000f7c1270 */
[----:B--2---:R-:W-:Y:S01]  /*a71c0*/  PRMT R23, R21, 0x7632, R23 ;  /* 0x0000763215177816 */ /* 0x004fe20000000017 */
[----:B------:R-:W-:Y:S01]  /*a71d0*/  IMAD.WIDE R20, R16, 0x2, R14 ;  /* 0x0000000210147825 */ /* 0x000fe200078e020e */
[----:B------:R-:W-:Y:S01]  /*a71e0*/  ISETP.GE.AND P1, PT, R22, UR6, PT ;  /* 0x0000000616007c0c */ /* 0x000fe2000bf26270 */
[----:B------:R-:W2:Y:S01]  /*a71f0*/  LDL.LU R16, [R1+0x328] ;  /* 0x0003280001107983 */ /* 0x000ea20000300800 */
[----:B------:R-:W-:Y:S01]  /*a7200*/  IADD3 R17, PT, PT, R0, UR31, RZ ;  /* 0x0000001f00117c10 */ /* 0x000fe2000fffe0ff */
[----:B------:R-:W-:Y:S01]  /*a7210*/  VIADD R22, R24, 0x26 ;  /* 0x0000002618167836 */ /* 0x000fe20000000000 */
[C---:B------:R-:W-:Y:S01]  /*a7220*/  ISETP.LT.AND P4, PT, R27.reuse, UR70, !P1 ;  /* 0x000000461b007c0c */ /* 0x040fe2000cf81270 */
[----:B------:R-:W0:Y:S01]  /*a7230*/  LDCU UR38, c[0x0][0x3b8] ;  /* 0x00007700ff2677ac */ /* 0x000e220008000800 */
[----:B------:R-:W-:Y:S02]  /*a7240*/  ISETP.LT.AND P1, PT, R26, UR67, !P1 ;  /* 0x000000431a007c0c */ /* 0x000fe4000cf21270 */
[----:B------:R-:W-:Y:S01]  /*a7250*/  ISETP.GE.AND P2, PT, R22, UR33, PT ;  /* 0x0000002116007c0c */ /* 0x000fe2000bf46270 */
[----:B------:R-:W-:Y:S01]  /*a7260*/  VIADD R22, R24, 0x27 ;  /* 0x0000002718167836 */ /* 0x000fe20000000000 */
[----:B------:R-:W0:Y:S02]  /*a7270*/  LDCU UR67, c[0x0][0x3b8] ;  /* 0x00007700ff4377ac */ /* 0x000e240008000800 */
[----:B------:R-:W-:-:S02]  /*a7280*/  ISETP.LT.AND P5, PT, R27, UR29, !P2 ;  /* 0x0000001d1b007c0c */ /* 0x000fc4000d7a1270 */
[----:B------:R-:W-:Y:S01]  /*a7290*/  ISETP.LT.AND P2, PT, R26, UR66, !P2 ;  /* 0x000000421a007c0c */ /* 0x000fe2000d741270 */
[----:B------:R-:W-:Y:S01]  /*a72a0*/  VIADD R3, R17, UR65 ;  /* 0x0000004111037c36 */ /* 0x000fe20008000000 */
        /* <DEDUP_REMOVED lines=8> */
[----:B----4-:R-:W-:-:S03]  /*a7330*/  ISETP.GE.AND P3, PT, R22, UR50, PT ;  /* 0x0000003216007c0c */ /* 0x010fc6000bf66270 */
[----:B------:R4:W-:Y:S01]  /*a7340*/  @P6 STG.E.U16 desc[UR8][R20.64], R23 ;  /* 0x0000001714006986 */ /* 0x0009e2000c101508 */
[----:B------:R-:W-:Y:S01]  /*a7350*/  ISETP.LT.AND P6, PT, R27, UR43, !P3 ;  /* 0x0000002b1b007c0c */ /* 0x000fe2000dfc1270 */
[C---:B--2---:R-:W-:Y:S01]  /*a7360*/  IMAD.WIDE R18, R0.reuse, 0x2, R12 ;  /* 0x0000000200127825 */ /* 0x044fe200078e020c */
[----:B------:R-:W2:Y:S01]  /*a7370*/  LDCU UR50, c[0x0][0x398] ;  /* 0x00007300ff3277ac */ /* 0x000ea20008000800 */
[----:B----4-:R-:W-:Y:S02]  /*a7380*/  PRMT R23, R7, 0x7632, R23 ;  /* 0x0000763207177816 */ /* 0x010fe40000000017 */
[----:B------:R-:W-:Y:S01]  /*a7390*/  IMAD.WIDE R20, R0, 0x2, R14 ;  /* 0x0000000200147825 */ /* 0x000fe200078e020e */
[----:B------:R-:W-:Y:S01]  /*a73a0*/  ISETP.LT.AND P3, PT, R26, UR10, !P3 ;  /* 0x0000000a1a007c0c */ /* 0x000fe2000df61270 */
[----:B------:R4:W-:Y:S01]  /*a73b0*/  @P4 STG.E.U16 desc[UR8][R18.64], R7 ;  /* 0x0000000712004986 */ /* 0x0009e2000c101508 */
[----:B------:R-:W0:Y:S03]  /*a73c0*/  LDCU UR43, c[0x0][0x398] ;  /* 0x00007300ff2b77ac */ /* 0x000e260008000800 */
[----:B------:R1:W-:Y:S01]  /*a73d0*/  @P1 STG.E.U16 desc[UR8][R20.64], R23 ;  /* 0x0000001714001986 */ /* 0x0003e2000c101508 */
[----:B------:R-:W-:Y:S01]  /*a73e0*/  VIADD R16, R3, UR64 ;  /* 0x0000004003107c36 */ /* 0x000fe20008000000 */
[----:B------:R-:W0:Y:S01]  /*a73f0*/  LDCU UR64, c[0x0][0x39c] ;  /* 0x00007380ff4077ac */ /* 0x000e220008000800 */
[----:B------:R-:W-:Y:S01]  /*a7400*/  VIADD R22, R24, 0x28 ;  /* 0x0000002818167836 */ /* 0x000fe20000000000 */
[----:B------:R-:W0:Y:S01]  /*a7410*/  LDCU UR10, c[0x0][0x3b8] ;  /* 0x00007700ff0a77ac */ /* 0x000e220008000800 */
[----:B----4-:R-:W-:Y:S01]  /*a7420*/  IMAD.WIDE R18, R17, 0x2, R12 ;  /* 0x0000000211127825 */ /* 0x010fe200078e020c */
[----:B------:R-:W4:Y:S01]  /*a7430*/  LDL.LU R7, [R1+0x318] ;  /* 0x0003180001077983 */ /* 0x000f220000300800 */
[----:B-1----:R-:W-:-:S02]  /*a7440*/  PRMT R23, R29, 0x7632, R23 ;  /* 0x000076321d177816 */ /* 0x002fc40000000017 */
[----:B------:R-:W-:Y:S01]  /*a7450*/  IMAD.WIDE R20, R17, 0x2, R14 ;  /* 0x0000000211147825 */ /* 0x000fe200078e020e */
[----:B------:R1:W-:Y:S04]  /*a7460*/  @P5 STG.E.U16 desc[UR8][R18.64], R29 ;  /* 0x0000001d12005986 */ /* 0x0003e8000c101508 */
[----:B------:R0:W-:Y:S01]  /*a7470*/  @P2 STG.E.U16 desc[UR8][R20.64], R23 ;  /* 0x0000001714002986 */ /* 0x0001e2000c101508 */
[----:B-1----:R-:W-:-:S03]  /*a7480*/  IMAD.WIDE R18, R3, 0x2, R12 ;  /* 0x0000000203127825 */ /* 0x002fc600078e020c */
[----:B------:R-:W2:Y:S01]  /*a7490*/  LDL.LU R29, [R1+0x33c] ;  /* 0x00033c00011d7983 */ /* 0x000ea20000300800 */
[----:B0-----:R-:W-:Y:S01]  /*a74a0*/  PRMT R23, R28, 0x7632, R23 ;  /* 0x000076321c177816 */ /* 0x001fe20000000017 */
[----:B------:R-:W-:Y:S02]  /*a74b0*/  IMAD.WIDE R20, R3, 0x2, R14 ;  /* 0x0000000203147825 */ /* 0x000fe400078e020e */
[----:B------:R0:W-:Y:S04]  /*a74c0*/  @P6 STG.E.U16 desc[UR8][R18.64], R28 ;  /* 0x0000001c12006986 */ /* 0x0001e8000c101508 */
[----:B------:R1:W-:Y:S04]  /*a74d0*/  @P3 STG.E.U16 desc[UR8][R20.64], R23 ;  /* 0x0000001714003986 */ /* 0x0003e8000c101508 */
[----:B0-----:R-:W2:Y:S04]  /*a74e0*/  LDL.LU R28, [R1+0x31c] ;  /* 0x00031c00011c7983 */ /* 0x001ea80000300800 */
[----:B-1----:R-:W2:Y:S01]  /*a74f0*/  LDL R21, [R1+0x330] ;  /* 0x0003300001157983 */ /* 0x002ea20000100800 */
[----:B------:R-:W-:Y:S01]  /*a7500*/  VIADD R0, R16, UR52 ;  /* 0x0000003410007c36 */ /* 0x000fe20008000000 */
[----:B------:R-:W-:Y:S01]  /*a7510*/  ISETP.GE.AND P4, PT, R22, UR63, PT ;  /* 0x0000003f16007c0c */ /* 0x000fe2000bf86270 */
[----:B------:R-:W-:Y:S01]  /*a7520*/  IMAD.WIDE R18, R16, 0x2, R12 ;  /* 0x0000000210127825 */ /* 0x000fe200078e020c */
[----:B------:R-:W0:Y:S02]  /*a7530*/  LDCU UR63, c[0x0][0x398] ;  /* 0x00007300ff3f77ac */ /* 0x000e240008000800 */
[----:B------:R-:W-:-:S02]  /*a7540*/  ISETP.LT.AND P1, PT, R27, UR39, !P4 ;  /* 0x000000271b007c0c */ /* 0x000fc4000e721270 */
[----:B------:R-:W-:Y:S02]  /*a7550*/  ISETP.LT.AND P4, PT, R26, UR32, !P4 ;  /* 0x000000201a007c0c */ /* 0x000fe4000e781270 */
[----:B--2---:R-:W-:Y:S01]  /*a7560*/  PRMT R23, R21, 0x7632, R23 ;  /* 0x0000763215177816 */ /* 0x004fe20000000017 */
[----:B------:R-:W-:Y:S01]  /*a7570*/  IMAD.WIDE R20, R16, 0x2, R14 ;  /* 0x0000000210147825 */ /* 0x000fe200078e020e */
[----:B------:R-:W1:Y:S01]  /*a7580*/  LDCU UR39, c[0x0][0x398] ;  /* 0x00007300ff2777ac */ /* 0x000e620008000800 */
[----:B------:R-:W2:Y:S02]  /*a7590*/  LDL.LU R16, [R1+0x330] ;  /* 0x0003300001107983 */ /* 0x000ea40000300800 */
[----:B------:R-:W-:Y:S01]  /*a75a0*/  VIADD R17, R0, UR27 ;  /* 0x0000001b00117c36 */ /* 0x000fe20008000000 */
[----:B------:R-:W0:Y:S01]  /*a75b0*/  LDCU UR32, c[0x0][0x3b8] ;  /* 0x00007700ff2077ac */ /* 0x000e220008000800 */
[----:B------:R-:W0:Y:S02]  /*a75c0*/  LDCU UR52, c[0x0][0x39c] ;  /* 0x00007380ff3477ac */ /* 0x000e240008000800 */
[----:B--2---:R-:W-:Y:S01]  /*a75d0*/  @P1 STG.E.U16 desc[UR8][R18.64], R16 ;  /* 0x0000001012001986 */ /* 0x004fe2000c101508 */
[----:B------:R-:W-:Y:S01]  /*a75e0*/  VIADD R22, R24, 0x29 ;  /* 0x0000002918167836 */ /* 0x000fe20000000000 */
[----:B------:R-:W2:Y:S02]  /*a75f0*/  LDCU UR27, c[0x0][0x39c] ;  /* 0x00007380ff1b77ac */ /* 0x000ea40008000800 */
        /* <DEDUP_REMOVED lines=8> */
[C---:B------:R-:W-:Y:S01]  /*a7680*/  IADD3 R3, PT, PT, R17.reuse, UR40, RZ ;  /* 0x0000002811037c10 */ /* 0x040fe2000fffe0ff */
[----:B------:R-:W2:Y:S01]  /*a7690*/  LDL.LU R0, [R1+0x310] ;  /* 0x0003100001007983 */ /* 0x000ea20000300800 */
[----:B------:R-:W-:Y:S01]  /*a76a0*/  ISETP.LT.AND P5, PT, R26, UR62, !P5 ;  /* 0x0000003e1a007c0c */ /* 0x000fe2000efa1270 */
[----:B------:R-:W-:Y:S01]  /*a76b0*/  VIADD R22, R24, 0x2a ;  /* 0x0000002a18167836 */ /* 0x000fe20000000000 */
[----:B------:R-:W0:Y:S01]  /*a76c0*/  LDCU UR62, c[0x0][0x3b8] ;  /* 0x00007700ff3e77ac */ /* 0x000e220008000800 */
[----:B------:R-:W0:Y:S01]  /*a76d0*/  LDCU UR22, c[0x0][0x398] ;  /* 0x00007300ff1677ac */ /* 0x000e220008000800 */
[----:B------:R-:W0:Y:S03]  /*a76e0*/  LDCU UR40, c[0x0][0x39c] ;  /* 0x00007380ff2877ac */ /* 0x000e260008000800 */
[----:B--2---:R-:W-:Y:S06]  /*a76f0*/  @P2 STG.E.U16 desc[UR8][R18.64], R0 ;  /* 0x0000000012002986 */ /* 0x004fec000c101508 */
[----:B------:R2:W-:Y:S04]  /*a7700*/  @P5 STG.E.U16 desc[UR8][R20.64], R23 ;  /* 0x0000001714005986 */ /* 0x0005e8000c101508 */
[----:B--2---:R-:W2:Y:S01]  /*a7710*/  LDL R21, [R1+0x334] ;  /* 0x0003340001157983 */ /* 0x004ea20000100800 */
        /* <DEDUP_REMOVED lines=66> */
[----:B------:R-:W-:Y:S01]  /*a7b40*/  IADD3 R16, PT, PT, R3, UR25, RZ ;  /* 0x0000001903107c10 */ /* 0x000fe2000fffe0ff */
[----:B------:R-:W2:Y:S01]  /*a7b50*/  LDCU UR75, c[0x0][0x398] ;  /* 0x00007300ff4b77ac */ /* 0x000ea20008000800 */
[----:B----4-:R-:W-:Y:S01]  /*a7b60*/  PRMT R23, R7, 0x7632, R23 ;  /* 0x0000763207177816 */ /* 0x010fe20000000017 */
[----:B------:R-:W-:Y:S01]  /*a7b70*/  IMAD.WIDE R20, R0, 0x2, R14 ;  /* 0x0000000200147825 */ /* 0x000fe200078e020e */
[----:B------:R-:W-:Y:S01]  /*a7b80*/  ISETP.LT.AND P5, PT, R26, UR74, !P5 ;  /* 0x0000004a1a007c0c */ /* 0x000fe2000efa1270 */
[----:B------:R4:W-:Y:S01]  /*a7b90*/  @P6 STG.E.U16 desc[UR8][R18.64], R7 ;  /* 0x0000000712006986 */ /* 0x0009e2000c101508 */
[----:B------:R-:W0:Y:S03]  /*a7ba0*/  LDCU UR73, c[0x0][0x398] ;  /* 0x00007300ff4977ac */ /* 0x000e260008000800 */
[----:B------:R1:W-:Y:S01]  /*a7bb0*/  @P3 STG.E.U16 desc[UR8][R20.64], R23 ;  /* 0x0000001714003986 */ /* 0x0003e2000c101508 */
[----:B---3--:R-:W-:Y:S01]  /*a7bc0*/  VIADD R0, R16, UR72 ;  /* 0x0000004810007c36 */ /* 0x008fe20008000000 */
[----:B------:R-:W3:Y:S01]  /*a7bd0*/  LDCU UR25, c[0x0][0x39c] ;  /* 0x00007380ff1977ac */ /* 0x000ee20008000800 */
[----:B------:R-:W-:Y:S01]  /*a7be0*/  VIADD R22, R24, 0x30 ;  /* 0x0000003018167836 */ /* 0x000fe20000000000 */
[----:B------:R-:W0:Y:S01]  /*a7bf0*/  LDCU UR74, c[0x0][0x3b8] ;  /* 0x00007700ff4a77ac */ /* 0x000e220008000800 */
[----:B----4-:R-:W-:Y:S01]  /*a7c00*/  IMAD.WIDE R18, R17, 0x2, R12 ;  /* 0x0000000211127825 */ /* 0x010fe200078e020c */
[----:B------:R-:W4:Y:S01]  /*a7c10*/  LDL.LU R7, [R1+0x2c8] ;  /* 0x0002c80001077983 */ /* 0x000f220000300800 */
[----:B------:R-:W0:Y:S01]  /*a7c20*/  LDCU UR72, c[0x0][0x39c] ;  /* 0x00007380ff4877ac */ /* 0x000e220008000800 */
[----:B-1----:R-:W-:Y:S01]  /*a7c30*/  PRMT R23, R29, 0x7632, R23 ;  /* 0x000076321d177816 */ /* 0x002fe20000000017 */
        /* <DEDUP_REMOVED lines=11> */
[----:B------:R-:W-:Y:S01]  /*a7cf0*/  IMAD.WIDE R18, R16, 0x2, R12 ;  /* 0x0000000210127825 */ /* 0x000fe200078e020c */
[----:B------:R-:W-:Y:S01]  /*a7d00*/  ISETP.GE.AND P6, PT, R22, UR56, PT ;  /* 0x0000003816007c0c */ /* 0x000fe2000bfc6270 */
[----:B------:R-:W0:Y:S03]  /*a7d10*/  LDCU UR56, c[0x0][0x398] ;  /* 0x00007300ff3877ac */ /* 0x000e260008000800 */
[----:B------:R-:W-:-:S02]  /*a7d20*/  ISETP.LT.AND P3, PT, R27, UR16, !P6 ;  /* 0x000000101b007c0c */ /* 0x000fc4000f761270 */
[----:B--2---:R-:W-:Y:S01]  /*a7d30*/  PRMT R23, R21, 0x7632, R23 ;  /* 0x0000763215177816 */ /* 0x004fe20000000017 */
[----:B------:R-:W-:Y:S01]  /*a7d40*/  IMAD.WIDE R20, R16, 0x2, R14 ;  /* 0x0000000210147825 */ /* 0x000fe200078e020e */
[----:B------:R-:W1:Y:S01]  /*a7d50*/  LDCU UR16, c[0x0][0x398] ;  /* 0x00007300ff1077ac */ /* 0x000e620008000800 */
        /* <DEDUP_REMOVED lines=47> */
[----:B------:R-:W-:Y:S01]  /*a8050*/  IADD3 R0, PT, PT, R16, UR67, RZ ;  /* 0x0000004310007c10 */ /* 0x000fe2000fffe0ff */
        /* <DEDUP_REMOVED lines=73> */
[----:B------:R-:W-:Y:S01]  /*a84f0*/  ISETP.LT.AND P2, PT, R26, UR22, !P2 ;  /* 0x000000161a007c0c */ /* 0x000fe2000d741270 */
[----:B------:R-:W1:Y:S01]  /*a8500*/  LDCU UR62, c[0x0][0x39c] ;  /* 0x00007380ff3e77ac */ /* 0x000e620008000800 */
[----:B--2---:R-:W-:Y:S01]  /*a8510*/  PRMT R23, R21, 0x7632, R23 ;  /* 0x0000763215177816 */ /* 0x004fe20000000017 */
[----:B------:R-:W-:Y:S01]  /*a8520*/  IMAD.WIDE R20, R16, 0x2, R14 ;  /* 0x0000000210147825 */ /* 0x000fe200078e020e */
[----:B------:R-:W-:Y:S01]  /*a8530*/  IADD3 R17, PT, PT, R0, UR61, RZ ;  /* 0x0000003d00117c10 */ /* 0x000fe2000fffe0ff */
[----:B------:R-:W2:Y:S01]  /*a8540*/  LDL.LU R16, [R1+0x2f0] ;  /* 0x0002f00001107983 */ /* 0x000ea20000300800 */
[----:B------:R-:W0:Y:S01]  /*a8550*/  LDCU UR48, c[0x0][0x398] ;  /* 0x00007300ff3077ac */ /* 0x000e220008000800 */
[----:B------:R-:W-:Y:S01]  /*a8560*/  VIADD R22, R24, 0x39 ;  /* 0x0000003918167836 */ /* 0x000fe20000000000 */
[----:B------:R-:W0:Y:S01]  /*a8570*/  LDCU UR22, c[0x0][0x3b8] ;  /* 0x00007700ff1677ac */ /* 0x000e220008000800 */
[----:B------:R-:W0:Y:S02]  /*a8580*/  LDCU UR61, c[0x0][0x39c] ;  /* 0x00007380ff3d77ac */ /* 0x000e240008000800 */
[----:B--2---:R-:W-:Y:S04]  /*a8590*/  @P5 STG.E.U16 desc[UR8][R18.64], R16 ;  /* 0x0000001012005986 */ /* 0x004fe8000c101508 */
        /* <DEDUP_REMOVED lines=62> */
[----:B------:R-:W-:Y:S01]  /*a8980*/  IADD3 R3, PT, PT, R17, UR74, RZ ;  /* 0x0000004a11037c10 */ /* 0x000fe2000fffe0ff */
[----:B------:R-:W-:Y:S01]  /*a8990*/  VIADD R22, R24, 0x3e ;  /* 0x0000003e18167836 */ /* 0x000fe20000000000 */
[----:B------:R-:W-:Y:S01]  /*a89a0*/  ISETP.LT.AND P4, PT, R27, UR12, !P1 ;  /* 0x0000000c1b007c0c */ /* 0x000fe2000cf81270 */
[----:B------:R-:W0:Y:S01]  /*a89b0*/  LDCU UR36, c[0x0][0x398] ;  /* 0x00007300ff2477ac */ /* 0x000e220008000800 */
[----:B------:R-:W-:-:S02]  /*a89c0*/  ISETP.LT.AND P1, PT, R26, UR76, !P1 ;  /* 0x0000004c1a007c0c */ /* 0x000fc4000cf21270 */
        /* <DEDUP_REMOVED lines=13> */
[----:B---3--:R-:W-:-:S03]  /*a8aa0*/  ISETP.GE.AND P3, PT, R22, UR25, PT ;  /* 0x0000001916007c0c */ /* 0x008fc6000bf66270 */
        /* <DEDUP_REMOVED lines=8> */
[----:B------:R-:W4:Y:S03]  /*a8b30*/  LDCU UR56, c[0x0][0x398] ;  /* 0x00007300ff3877ac */ /* 0x000f260008000800 */
[----:B------:R0:W-:Y:S01]  /*a8b40*/  @P1 STG.E.U16 desc[UR8][R20.64], R23 ;  /* 0x0000001714001986 */ /* 0x0001e2000c101508 */
[----:B------:R-:W-:Y:S01]  /*a8b50*/  VIADD R16, R3, UR55 ;  /* 0x0000003703107c36 */ /* 0x000fe20008000000 */
[----:B------:R-:W1:Y:S01]  /*a8b60*/  LDCU UR55, c[0x0][0x39c] ;  /* 0x00007380ff3777ac */ /* 0x000e620008000800 */
[----:B------:R-:W-:Y:S01]  /*a8b70*/  VIADD R22, R24, 0x40 ;  /* 0x0000004018167836 */ /* 0x000fe20000000000 */
[----:B------:R-:W1:Y:S01]  /*a8b80*/  LDCU UR16, c[0x0][0x3b8] ;  /* 0x00007700ff1077ac */ /* 0x000e620008000800 */
[----:B---3--:R-:W-:Y:S01]  /*a8b90*/  IMAD.WIDE R18, R17, 0x2, R12 ;  /* 0x0000000211127825 */ /* 0x008fe200078e020c */
[----:B------:R-:W3:Y:S01]  /*a8ba0*/  LDL.LU R7, [R1+0x288] ;  /* 0x0002880001077983 */ /* 0x000ee20000300800 */
[----:B0-----:R-:W-:-:S02]  /*a8bb0*/  PRMT R23, R29, 0x7632, R23 ;  /* 0x000076321d177816 */ /* 0x001fc40000000017 */
[----:B------:R-:W-:Y:S01]  /*a8bc0*/  IMAD.WIDE R20, R17, 0x2, R14 ;  /* 0x0000000211147825 */ /* 0x000fe200078e020e */
[----:B------:R0:W-:Y:S04]  /*a8bd0*/  @P5 STG.E.U16 desc[UR8][R18.64], R29 ;  /* 0x0000001d12005986 */ /* 0x0001e8000c101508 */
[----:B------:R1:W-:Y:S01]  /*a8be0*/  @P2 STG.E.U16 desc[UR8][R20.64], R23 ;  /* 0x0000001714002986 */ /* 0x0003e2000c101508 */
[----:B0-----:R-:W-:-:S03]  /*a8bf0*/  IMAD.WIDE R18, R3, 0x2, R12 ;  /* 0x0000000203127825 */ /* 0x001fc600078e020c */
[----:B------:R-:W2:Y:S01]  /*a8c00*/  LDL.LU R29, [R1+0x2ac] ;  /* 0x0002ac00011d7983 */ /* 0x000ea20000300800 */
[----:B-1----:R-:W-:Y:S01]  /*a8c10*/  PRMT R23, R28, 0x7632, R23 ;  /* 0x000076321c177816 */ /* 0x002fe20000000017 */
        /* <DEDUP_REMOVED lines=106> */
[----:B---3--:R-:W-:Y:S02]  /*a92c0*/  PRMT R23, R7, 0x7632, R23 ;  /* 0x0000763207177816 */ /* 0x008fe40000000017 */
        /* <DEDUP_REMOVED lines=9> */
[----:B---3--:R-:W-:Y:S01]  /*a9360*/  IMAD.WIDE R18, R17, 0x2, R12 ;  /* 0x0000000211127825 */ /* 0x008fe200078e020c */
[----:B------:R-:W3:Y:S01]  /*a9370*/  LDL.LU R7, [R1+0x298] ;  /* 0x0002980001077983 */ /* 0x000ee20000300800 */
        /* <DEDUP_REMOVED lines=12> */
[C---:B------:R-:W-:Y:S01]  /*a9440*/  IADD3 R0, PT, PT, R16.reuse, UR49, RZ ;  /* 0x0000003110007c10 */ /* 0x040fe2000fffe0ff */
        /* <DEDUP_REMOVED lines=85> */
[----:B----4-:R-:W-:Y:S01]  /*a99a0*/  ISETP.LT.AND P6, PT, R26, UR56, !P6 ;  /* 0x000000381a007c0c */ /* 0x010fe2000f7c1270 */
[----:B------:R-:W-:Y:S01]  /*a99b0*/  VIADD R3, R17, UR16 ;  /* 0x0000001011037c36 */ /* 0x000fe20008000000 */
[----:B------:R-:W4:Y:S01]  /*a99c0*/  LDCU UR24, c[0x0][0x398] ;  /* 0x00007300ff1877ac */ /* 0x000f220008000800 */
        /* <DEDUP_REMOVED lines=138> */
[----:B---3--:R-:W-:Y:S01]  /*aa270*/  PRMT R23, R7, 0x7632, R23 ;  /* 0x0000763207177816 */ /* 0x008fe20000000017 */
        /* <DEDUP_REMOVED lines=92> */
[----:B----4-:R-:W-:Y:S01]  /*aa840*/  ISETP.LT.AND P5, PT, R27, UR24, !P2 ;  /* 0x000000181b007c0c */ /* 0x010fe2000d7a1270 */
[----:B------:R-:W-:Y:S01]  /*aa850*/  VIADD R17, R0, UR56 ;  /* 0x0000003800117c36 */ /* 0x000fe20008000000 */
[----:B------:R-:W-:Y:S01]  /*aa860*/  ISETP.LT.AND P2, PT, R26, UR77, !P2 ;  /* 0x0000004d1a007c0c */ /* 0x000fe2000d741270 */
[----:B------:R-:W4:Y:S01]  /*aa870*/  LDCU UR77, c[0x0][0x3b8] ;  /* 0x00007700ff4d77ac */ /* 0x000f220008000800 */
        /* <DEDUP_REMOVED lines=216> */
[C---:B----4-:R-:W-:Y:S01]  /*ab600*/  IADD3 R16, PT, PT, R3.reuse, UR77, RZ ;  /* 0x0000004d03107c10 */ /* 0x050fe2000fffe0ff */
[----:B------:R-:W2:Y:S01]  /*ab610*/  LDL.LU R17, [R1+0x234] ;  /* 0x0002340001117983 */ /* 0x000ea20000300800 */
[----:B------:R-:W-:Y:S01]  /*ab620*/  ISETP.LT.AND P4, PT, R26, UR60, !P4 ;  /* 0x0000003c1a007c0c */ /* 0x000fe2000e781270 */
[----:B------:R-:W-:Y:S01]  /*ab630*/  VIADD R22, R24, 0x6b ;  /* 0x0000006b18167836 */ /* 0x000fe20000000000 */
[----:B------:R-:W4:Y:S01]  /*ab640*/  LDCU UR60, c[0x0][0x3b8] ;  /* 0x00007700ff3c77ac */ /* 0x000f220008000800 */
        /* <DEDUP_REMOVED lines=215> */
[----:B----4-:R-:W-:Y:S01]  /*ac3c0*/  VIADD R17, R0, UR60 ;  /* 0x0000003c00117c36 */ /* 0x010fe20008000000 */
[----:B------:R-:W4:Y:S01]  /*ac3d0*/  LDCU UR58, c[0x0][0x3b8] ;  /* 0x00007700ff3a77ac */ /* 0x000f220008000800 */
        /* <DEDUP_REMOVED lines=220> */
[----:B----4-:R-:W-:Y:S01]  /*ad1a0*/  VIADD R16, R3, UR58 ;  /* 0x0000003a03107c36 */ /* 0x010fe20008000000 */
[----:B------:R-:W4:Y:S01]  /*ad1b0*/  LDCU UR58, c[0x0][0x39c] ;  /* 0x00007380ff3a77ac */ /* 0x000f220008000800 */
        /* <DEDUP_REMOVED lines=478> */
[----:B----4-:R-:W-:Y:S01]  /*aefa0*/  ISETP.LT.AND P4, PT, R26, UR47, !P4 ;  /* 0x0000002f1a007c0c */ /* 0x010fe2000e781270 */
        /* <DEDUP_REMOVED lines=424> */
[----:B------:R-:W-:Y:S01]  /*b0a30*/  VIADD R22, R24, 0xc1 ;  /* 0x000000c118167836 */ /* 0x000fe20000000000 */
[----:B------:R-:W0:Y:S03]  /*b0a40*/  LDCU UR64, c[0x0][0x398] ;  /* 0x00007300ff4077ac */ /* 0x000e260008000800 */
[----:B--2---:R-:W-:Y:S01]  /*b0a50*/  @P3 STG.E.U16 desc[UR8][R18.64], R16 ;  /* 0x0000001012003986 */ /* 0x004fe2000c101508 */
[----:B------:R-:W2:Y:S05]  /*b0a60*/  LDCU UR63, c[0x0][0x3b8] ;  /* 0x00007700ff3f77ac */ /* 0x000eaa0008000800 */
        /* <DEDUP_REMOVED lines=27> */
[C---:B----4-:R-:W-:Y:S01]  /*b0c20*/  VIADD R16, R3.reuse, UR37 ;  /* 0x0000002503107c36 */ /* 0x050fe20008000000 */
[----:B------:R-:W4:Y:S05]  /*b0c30*/  LDCU UR51, c[0x0][0x3b8] ;  /* 0x00007700ff3377ac */ /* 0x000f2a0008000800 */
        /* <DEDUP_REMOVED lines=92> */
[----:B------:R-:W-:Y:S01]  /*b1200*/  VIADD R22, R24, 0xc9 ;  /* 0x000000c918167836 */ /* 0x000fe20000000000 */
[----:B------:R-:W0:Y:S01]  /*b1210*/  LDCU UR25, c[0x0][0x398] ;  /* 0x00007300ff1977ac */ /* 0x000e220008000800 */
[----:B------:R-:W0:Y:S01]  /*b1220*/  LDCU UR56, c[0x0][0x3b8] ;  /* 0x00007700ff3877ac */ /* 0x000e220008000800 */
        /* <DEDUP_REMOVED lines=14> */
[----:B------:R-:W0:Y:S04]  /*b1310*/  LDCU UR72, c[0x0][0x398] ;  /* 0x00007300ff4877ac */ /* 0x000e280008000800 */
[----:B--2---:R2:W-:Y:S01]  /*b1320*/  @P6 STG.E.U16 desc[UR8][R18.64], R0 ;  /* 0x0000000012006986 */ /* 0x0045e2000c101508 */
[----:B------:R-:W-:Y:S01]  /*b1330*/  VIADD R16, R3, UR68 ;  /* 0x0000004403107c36 */ /* 0x000fe20008000000 */
[----:B------:R-:W-:Y:S01]  /*b1340*/  ISETP.GE.AND P4, PT, R22, UR46, PT ;  /* 0x0000002e16007c0c */ /* 0x000fe2000bf86270 */
[----:B------:R-:W0:Y:S03]  /*b1350*/  LDCU UR34, c[0x0][0x3b8] ;  /* 0x00007700ff2277ac */ /* 0x000e260008000800 */
[----:B------:R1:W-:Y:S01]  /*b1360*/  @P3 STG.E.U16 desc[UR8][R20.64], R23 ;  /* 0x0000001714003986 */ /* 0x0003e2000c101508 */
[----:B--2---:R-:W-:Y:S01]  /*b1370*/  IMAD.WIDE R18, R17, 0x2, R12 ;  /* 0x0000000211127825 */ /* 0x004fe200078e020c */
[----:B------:R-:W2:Y:S02]  /*b1380*/  LDCU UR46, c[0x0][0x398] ;  /* 0x00007300ff2e77ac */ /* 0x000ea40008000800 */
[----:B-1----:R-:W2:Y:S01]  /*b1390*/  LDL R21, [R1+0xb4] ;  /* 0x0000b40001157983 */ /* 0x002ea20000100800 */
[----:B------:R-:W-:Y:S01]  /*b13a0*/  ISETP.LT.AND P1, PT, R27, UR71, !P4 ;  /* 0x000000471b007c0c */ /* 0x000fe2000e721270 */
[----:B------:R-:W-:Y:S01]  /*b13b0*/  VIADD R22, R24, 0xcb ;  /* 0x000000cb18167836 */ /* 0x000fe20000000000 */
[----:B------:R-:W-:Y:S01]  /*b13c0*/  ISETP.LT.AND P4, PT, R26, UR26, !P4 ;  /* 0x0000001a1a007c0c */ /* 0x000fe2000e781270 */
[----:B------:R-:W-:Y:S01]  /*b13d0*/  VIADD R0, R16, UR6 ;  /* 0x0000000610007c36 */ /* 0x000fe20008000000 */
[----:B------:R-:W1:Y:S01]  /*b13e0*/  LDCU UR68, c[0x0][0x39c] ;  /* 0x00007380ff4477ac */ /* 0x000e620008000800 */
[----:B--2---:R-:W-:Y:S01]  /*b13f0*/  PRMT R23, R21, 0x7632, R23 ;  /* 0x0000763215177816 */ /* 0x004fe20000000017 */
[----:B------:R-:W-:Y:S01]  /*b1400*/  IMAD.WIDE R20, R17, 0x2, R14 ;  /* 0x0000000211147825 */ /* 0x000fe200078e020e */
[----:B------:R-:W-:Y:S01]  /*b1410*/  ISETP.GE.AND P5, PT, R22, UR42, PT ;  /* 0x0000002a16007c0c */ /* 0x000fe2000bfa6270 */
[----:B------:R-:W2:Y:S01]  /*b1420*/  LDL.LU R17, [R1+0xb4] ;  /* 0x0000b40001117983 */ /* 0x000ea20000300800 */
[----:B------:R-:W0:Y:S01]  /*b1430*/  LDCU UR6, c[0x0][0x39c] ;  /* 0x00007380ff0677ac */ /* 0x000e220008000800 */
[----:B------:R-:W-:Y:S01]  /*b1440*/  VIADD R22, R24, 0xcc ;  /* 0x000000cc18167836 */ /* 0x000fe20000000000 */
[----:B------:R-:W0:Y:S01]  /*b1450*/  LDCU UR71, c[0x0][0x398] ;  /* 0x00007300ff4777ac */ /* 0x000e220008000800 */
[----:B------:R-:W0:Y:S01]  /*b1460*/  LDCU UR42, c[0x0][0x398] ;  /* 0x00007300ff2a77ac */ /* 0x000e220008000800 */
[----:B------:R-:W0:Y:S01]  /*b1470*/  LDCU UR26, c[0x0][0x3b8] ;  /* 0x00007700ff1a77ac */ /* 0x000e220008000800 */
[----:B--2---:R-:W-:Y:S04]  /*b1480*/  @P1 STG.E.U16 desc[UR8][R18.64], R17 ;  /* 0x0000001112001986 */ /* 0x004fe8000c101508 */
[----:B------:R2:W-:Y:S04]  /*b1490*/  @P4 STG.E.U16 desc[UR8][R20.64], R23 ;  /* 0x0000001714004986 */ /* 0x0005e8000c101508 */
[----:B--2---:R-:W2:Y:S01]  /*b14a0*/  LDL R21, [R1+0x94] ;  /* 0x0000940001157983 */ /* 0x004ea20000100800 */
[----:B------:R-:W-:Y:S01]  /*b14b0*/  IMAD.WIDE R18, R3, 0x2, R12 ;  /* 0x0000000203127825 */ /* 0x000fe200078e020c */
[----:B------:R-:W-:Y:S01]  /*b14c0*/  ISETP.LT.AND P2, PT, R27, UR54, !P5 ;  /* 0x000000361b007c0c */ /* 0x000fe2000ef41270 */
[----:B------:R-:W0:Y:S01]  /*b14d0*/  LDCU UR54, c[0x0][0x398] ;  /* 0x00007300ff3677ac */ /* 0x000e220008000800 */
[----:B------:R-:W-:-:S02]  /*b14e0*/  ISETP.LT.AND P5, PT, R26, UR69, !P5 ;  /* 0x000000451a007c0c */ /* 0x000fc4000efa1270 */
[----:B------:R-:W-:Y:S02]  /*b14f0*/  ISETP.GE.AND P6, PT, R22, UR44, PT ;  /* 0x0000002c16007c0c */ /* 0x000fe4000bfc6270 */
[----:B--2---:R-:W-:Y:S01]  /*b1500*/  PRMT R23, R21, 0x7632, R23 ;  /* 0x0000763215177816 */ /* 0x004fe20000000017 */
[----:B------:R-:W-:Y:S01]  /*b1510*/  IMAD.WIDE R20, R3, 0x2, R14 ;  /* 0x0000000203147825 */ /* 0x000fe200078e020e */
[----:B------:R-:W2:Y:S01]  /*b1520*/  LDCU UR44, c[0x0][0x398] ;  /* 0x00007300ff2c77ac */ /* 0x000ea20008000800 */
[----:B------:R-:W2:Y:S02]  /*b1530*/  LDL.LU R3, [R1+0x94] ;  /* 0x0000940001037983 */ /* 0x000ea40000300800 */
[----:B------:R-:W-:Y:S01]  /*b1540*/  VIADD R17, R0, UR33 ;  /* 0x0000002100117c36 */ /* 0x000fe20008000000 */
[----:B------:R-:W0:Y:S01]  /*b1550*/  LDCU UR69, c[0x0][0x3b8] ;  /* 0x00007700ff4577ac */ /* 0x000e220008000800 */
[----:B------:R-:W-:Y:S01]  /*b1560*/  VIADD R22, R24, 0xcd ;  /* 0x000000cd18167836 */ /* 0x000fe20000000000 */
[C---:B------:R-:W-:Y:S01]  /*b1570*/  ISETP.LT.AND P3, PT, R27.reuse, UR38, !P6 ;  /* 0x000000261b007c0c */ /* 0x040fe2000f761270 */
[----:B--2---:R2:W-:Y:S03]  /*b1580*/  @P2 STG.E.U16 desc[UR8][R18.64], R3 ;  /* 0x0000000312002986 */ /* 0x0045e6000c101508 */
[----:B------:R-:W-:Y:S01]  /*b1590*/  ISETP.GE.AND P1, PT, R22, UR70, PT ;  /* 0x0000004616007c0c */ /* 0x000fe2000bf26270 */
[----:B------:R-:W0:Y:S01]  /*b15a0*/  LDCU UR33, c[0x0][0x39c] ;  /* 0x00007380ff2177ac */ /* 0x000e220008000800 */
[----:B------:R1:W-:Y:S01]  /*b15b0*/  @P5 STG.E.U16 desc[UR8][R20.64], R23 ;  /* 0x0000001714005986 */ /* 0x0003e2000c101508 */
[----:B------:R-:W0:Y:S01]  /*b15c0*/  LDCU UR38, c[0x0][0x398] ;  /* 0x00007300ff2677ac */ /* 0x000e220008000800 */
[----:B--2---:R-:W-:Y:S01]  /*b15d0*/  IMAD.WIDE R18, R16, 0x2, R12 ;  /* 0x0000000210127825 */ /* 0x004fe200078e020c */
[----:B------:R-:W-:Y:S01]  /*b15e0*/  ISETP.LT.AND P6, PT, R26, UR30, !P6 ;  /* 0x0000001e1a007c0c */ /* 0x000fe2000f7c1270 */
[----:B------:R-:W2:Y:S01]  /*b15f0*/  LDCU UR70, c[0x0][0x398] ;  /* 0x00007300ff4677ac */ /* 0x000ea20008000800 */
[----:B-1----:R-:W2:Y:S01]  /*b1600*/  LDL R21, [R1+0xb8] ;  /* 0x0000b80001157983 */ /* 0x002ea20000100800 */
        /* <DEDUP_REMOVED lines=8> */
[----:B------:R-:W-:Y:S01]  /*b1690*/  ISETP.LT.AND P1, PT, R26, UR31, !P1 ;  /* 0x0000001f1a007c0c */ /* 0x000fe2000cf21270 */
[----:B------:R-:W-:Y:S01]  /*b16a0*/  VIADD R22, R24, 0xcf ;  /* 0x000000cf18167836 */ /* 0x000fe20000000000 */
[C---:B------:R-:W-:Y:S01]  /*b16b0*/  ISETP.LT.AND P5, PT, R27.reuse, UR66, !P2 ;  /* 0x000000421b007c0c */ /* 0x040fe2000d7a1270 */
[----:B------:R-:W0:Y:S01]  /*b16c0*/  LDCU UR50, c[0x0][0x39c] ;  /* 0x00007380ff3277ac */ /* 0x000e220008000800 */
[----:B------:R-:W-:Y:S01]  /*b16d0*/  ISETP.LT.AND P2, PT, R26, UR65, !P2 ;  /* 0x000000411a007c0c */ /* 0x000fe2000d741270 */
[----:B------:R-:W0:Y:S01]  /*b16e0*/  LDCU UR67, c[0x0][0x398] ;  /* 0x00007300ff4377ac */ /* 0x000e220008000800 */
[----:B------:R-:W0:Y:S01]  /*b16f0*/  LDCU UR29, c[0x0][0x398] ;  /* 0x00007300ff1d77ac */ /* 0x000e220008000800 */
[----:B------:R-:W0:Y:S01]  /*b1700*/  LDCU UR31, c[0x0][0x3b8] ;  /* 0x00007700ff1f77ac */ /* 0x000e220008000800 */
[----:B------:R-:W0:Y:S01]  /*b1710*/  LDCU UR66, c[0x0][0x398] ;  /* 0x00007300ff4277ac */ /* 0x000e220008000800 */
[----:B------:R-:W0:Y:S01]  /*b1720*/  LDCU UR65, c[0x0][0x3b8] ;  /* 0x00007700ff4177ac */ /* 0x000e220008000800 */
[----:B--2---:R2:W-:Y:S01]  /*b1730*/  @P3 STG.E.U16 desc[UR8][R18.64], R16 ;  /* 0x0000001012003986 */ /* 0x0045e2000c101508 */
[----:B------:R-:W-:Y:S01]  /*b1740*/  ISETP.GE.AND P3, PT, R22, UR43, PT ;  /* 0x0000002b16007c0c */ /* 0x000fe2000bf66270 */
[----:B------:R-:W-:Y:S01]  /*b1750*/  VIADD R22, R24, 0xd0 ;  /* 0x000000d018167836 */ /* 0x000fe20000000000 */
[----:B------:R-:W0:Y:S01]  /*b1760*/  LDCU UR43, c[0x0][0x398] ;  /* 0x00007300ff2b77ac */ /* 0x000e220008000800 */
[----:B------:R3:W-:Y:S01]  /*b1770*/  @P6 STG.E.U16 desc[UR8][R20.64], R23 ;  /* 0x0000001714006986 */ /* 0x0007e2000c101508 */
[----:B------:R-:W-:Y:S01]  /*b1780*/  ISETP.LT.AND P6, PT, R27, UR10, !P3 ;  /* 0x0000000a1b007c0c */ /* 0x000fe2000dfc1270 */
[C---:B--2---:R-:W-:Y:S01]  /*b1790*/  IMAD.WIDE R18, R0.reuse, 0x2, R12 ;  /* 0x0000000200127825 */ /* 0x044fe200078e020c */
[----:B------:R-:W-:Y:S01]  /*b17a0*/  IADD3 R16, PT, PT, R3, UR63, RZ ;  /* 0x0000003f03107c10 */ /* 0x000fe2000fffe0ff */
[----:B------:R-:W2:Y:S01]  /*b17b0*/  LDCU UR63, c[0x0][0x39c] ;  /* 0x00007380ff3f77ac */ /* 0x000ea20008000800 */
[----:B---3--:R-:W-:Y:S01]  /*b17c0*/  PRMT R23, R7, 0x7632, R23 ;  /* 0x0000763207177816 */ /* 0x008fe20000000017 */
[----:B------:R-:W-:Y:S01]  /*b17d0*/  IMAD.WIDE R20, R0, 0x2, R14 ;  /* 0x0000000200147825 */ /* 0x000fe200078e020e */
[----:B------:R3:W-:Y:S01]  /*b17e0*/  @P4 STG.E.U16 desc[UR8][R18.64], R7 ;  /* 0x0000000712004986 */ /* 0x0007e2000c101508 */
[----:B------:R-:W-:Y:S01]  /*b17f0*/  ISETP.GE.AND P4, PT, R22, UR39, PT ;  /* 0x0000002716007c0c */ /* 0x000fe2000bf86270 */
[----:B------:R-:W0:Y:S01]  /*b1800*/  LDCU UR10, c[0x0][0x398] ;  /* 0x00007300ff0a77ac */ /* 0x000e220008000800 */
[----:B------:R-:W-:Y:S01]  /*b1810*/  VIADD R22, R24, 0xd1 ;  /* 0x000000d118167836 */ /* 0x000fe20000000000 */
[----:B------:R1:W-:Y:S01]  /*b1820*/  @P1 STG.E.U16 desc[UR8][R20.64], R23 ;  /* 0x0000001714001986 */ /* 0x0003e2000c101508 */
[----:B------:R-:W-:Y:S01]  /*b1830*/  PRMT R0, R29, 0x7632, R0 ;  /* 0x000076321d007816 */ /* 0x000fe20000000000 */
[----:B------:R-:W0:Y:S01]  /*b1840*/  LDCU UR39, c[0x0][0x398] ;  /* 0x00007300ff2777ac */ /* 0x000e220008000800 */
[C---:B---3--:R-:W-:Y:S01]  /*b1850*/  IMAD.WIDE R18, R17.reuse, 0x2, R12 ;  /* 0x0000000211127825 */ /* 0x048fe200078e020c */
[----:B------:R-:W3:Y:S03]  /*b1860*/  LDL.LU R7, [R1+0x44] ;  /* 0x0000440001077983 */ /* 0x000ee60000300800 */
[----:B-1----:R-:W-:Y:S01]  /*b1870*/  IMAD.WIDE R20, R17, 0x2, R14 ;  /* 0x0000000211147825 */ /* 0x002fe200078e020e */
[----:B------:R1:W-:Y:S01]  /*b1880*/  @P5 STG.E.U16 desc[UR8][R18.64], R29 ;  /* 0x0000001d12005986 */ /* 0x0003e2000c101508 */
[----:B------:R-:W-:Y:S01]  /*b1890*/  ISETP.GE.AND P5, PT, R22, UR22, PT ;  /* 0x0000001616007c0c */ /* 0x000fe2000bfa6270 */
[----:B------:R-:W0:Y:S01]  /*b18a0*/  LDCU UR22, c[0x0][0x39c] ;  /* 0x00007380ff1677ac */ /* 0x000e220008000800 */
[----:B------:R-:W-:Y:S01]  /*b18b0*/  VIADD R17, R24, 0xd2 ;  /* 0x000000d218117836 */ /* 0x000fe20000000000 */
[----:B------:R2:W-:Y:S01]  /*b18c0*/  @P2 STG.E.U16 desc[UR8][R20.64], R0 ;  /* 0x0000000014002986 */ /* 0x0005e2000c101508 */
[----:B------:R-:W-:Y:S01]  /*b18d0*/  ISETP.LT.AND P2, PT, R27, UR62, !P5 ;  /* 0x0000003e1b007c0c */ /* 0x000fe2000ef41270 */
[----:B------:R-:W0:Y:S02]  /*b18e0*/  LDCU UR62, c[0x0][0x398] ;  /* 0x00007300ff3e77ac */ /* 0x000e240008000800 */
[----:B------:R-:W3:Y:S01]  /*b18f0*/  LDL.LU R22, [R1+0x68] ;  /* 0x0000680001167983 */ /* 0x000ee20000300800 */
[----:B-1----:R-:W-:-:S03]  /*b1900*/  IMAD.WIDE R18, R3, 0x2, R12 ;  /* 0x0000000203127825 */ /* 0x002fc600078e020c */
[----:B------:R-:W3:Y:S01]  /*b1910*/  LDL.LU R23, [R1+0x48] ;  /* 0x0000480001177983 */ /* 0x000ee20000300800 */
[----:B--2---:R-:W-:-:S03]  /*b1920*/  PRMT R0, R28, 0x7632, R0 ;  /* 0x000076321c007816 */ /* 0x004fc60000000000 */
[----:B------:R1:W-:Y:S01]  /*b1930*/  @P6 STG.E.U16 desc[UR8][R18.64], R28 ;  /* 0x0000001c12006986 */ /* 0x0003e2000c101508 */
[C---:B------:R-:W-:Y:S02]  /*b1940*/  ISETP.LT.AND P6, PT, R26.reuse, UR27, !P5 ;  /* 0x0000001b1a007c0c */ /* 0x040fe4000efc1270 */
[----:B------:R-:W-:Y:S01]  /*b1950*/  ISETP.LT.AND P3, PT, R26, UR64, !P3 ;  /* 0x000000401a007c0c */ /* 0x000fe2000df61270 */
[----:B------:R-:W2:Y:S01]  /*b1960*/  LDL.LU R29, [R1+0x6c] ;  /* 0x00006c00011d7983 */ /* 0x000ea20000300800 */
[----:B------:R-:W-:Y:S02]  /*b1970*/  ISETP.GE.AND P5, PT, R17, UR49, PT ;  /* 0x0000003111007c0c */ /* 0x000fe4000bfa6270 */
[----:B------:R-:W-:Y:S01]  /*b1980*/  ISETP.LT.AND P1, PT, R27, UR32, !P4 ;  /* 0x000000201b007c0c */ /* 0x000fe2000e721270 */
[----:B------:R-:W-:Y:S01]  /*b1990*/  IMAD.WIDE R20, R3, 0x2, R14 ;  /* 0x0000000203147825 */ /* 0x000fe200078e020e */
[----:B------:R-:W0:Y:S01]  /*b19a0*/  LDCU UR64, c[0x0][0x3b8] ;  /* 0x00007700ff4077ac */ /* 0x000e220008000800 */
[----:B-1----:R-:W2:Y:S02]  /*b19b0*/  LDL.LU R28, [R1+0x4c] ;  /* 0x00004c00011c7983 */ /* 0x002ea40000300800 */
[----:B------:R-:W-:Y:S01]  /*b19c0*/  IMAD.WIDE R18, R16, 0x2, R12 ;  /* 0x0000000210127825 */ /* 0x000fe200078e020c */
[----:B------:R-:W1:Y:S01]  /*b19d0*/  LDCU UR49, c[0x0][0x39c] ;  /* 0x00007380ff3177ac */ /* 0x000e620008000800 */
[----:B------:R-:W2:Y:S01]  /*b19e0*/  LDL.LU R17, [R1+0x60] ;  /* 0x0000600001117983 */ /* 0x000ea20000300800 */
[----:B------:R-:W-:Y:S01]  /*b19f0*/  ISETP.LT.AND P4, PT, R26, UR52, !P4 ;  /* 0x000000341a007c0c */ /* 0x000fe2000e781270 */
[C---:B------:R-:W-:Y:S01]  /*b1a00*/  VIADD R3, R16.reuse, UR48 ;  /* 0x0000003010037c36 */ /* 0x040fe20008000000 */
[----:B------:R-:W0:Y:S01]  /*b1a10*/  LDCU UR32, c[0x0][0x398] ;  /* 0x00007300ff2077ac */ /* 0x000e220008000800 */
[----:B------:R0:W-:Y:S01]  /*b1a20*/  @P3 STG.E.U16 desc[UR8][R20.64], R0 ;  /* 0x0000000014003986 */ /* 0x0001e2000c101508 */
[----:B------:R-:W0:Y:S01]  /*b1a30*/  LDCU UR52, c[0x0][0x3b8] ;  /* 0x00007700ff3477ac */ /* 0x000e220008000800 */
[----:B------:R-:W0:Y:S01]  /*b1a40*/  LDCU UR27, c[0x0][0x398] ;  /* 0x00007300ff1b77ac */ /* 0x000e220008000800 */
[----:B------:R-:W0:Y:S01]  /*b1a50*/  LDCU UR48, c[0x0][0x3b8] ;  /* 0x00007700ff3077ac */ /* 0x000e220008000800 */
[----:B--2---:R2:W-:Y:S01]  /*b1a60*/  @P1 STG.E.U16 desc[UR8][R18.64], R17 ;  /* 0x0000001112001986 */ /* 0x0045e2000c101508 */
[----:B0-----:R-:W-:Y:S01]  /*b1a70*/  PRMT R0, R17, 0x7632, R0 ;  /* 0x0000763211007816 */ /* 0x001fe20000000000 */
[----:B--2---:R-:W-:-:S05]  /*b1a80*/  IMAD.WIDE R16, R16, 0x2, R14 ;  /* 0x0000000210107825 */ /* 0x004fca00078e020e */
[----:B------:R0:W-:Y:S04]  /*b1a90*/  @P4 STG.E.U16 desc[UR8][R16.64], R0 ;  /* 0x0000000010004986 */ /* 0x0001e8000c101508 */
[----:B0-----:R-:W2:Y:S01]  /*b1aa0*/  LDL.LU R17, [R1+0x40] ;  /* 0x0000400001117983 */ /* 0x001ea20000300800 */
[----:B------:R-:W-:Y:S02]  /*b1ab0*/  VIADD R21, R24, 0xd4 ;  /* 0x000000d418157836 */ /* 0x000fe40000000000 */
[----:B------:R-:W-:-:S03]  /*b1ac0*/  IMAD.WIDE R18, R3, 0x2, R12 ;  /* 0x0000000203127825 */ /* 0x000fc600078e020c */
[----:B------:R-:W-:Y:S01]  /*b1ad0*/  ISETP.GE.AND P4, PT, R21, UR58, PT ;  /* 0x0000003a15007c0c */ /* 0x000fe2000bf86270 */
[C---:B------:R-:W-:Y:S01]  /*b1ae0*/  VIADD R21, R24.reuse, 0xd5 ;  /* 0x000000d518157836 */ /* 0x040fe20000000000 */
[----:B------:R-:W-:Y:S01]  /*b1af0*/  ISETP.LT.AND P3, PT, R27, UR61, !P5 ;  /* 0x0000003d1b007c0c */ /* 0x000fe2000ef61270 */
[----:B------:R-:W-:Y:S01]  /*b1b00*/  VIADD R20, R24, 0xd3 ;  /* 0x000000d318147836 */ /* 0x000fe20000000000 */
[----:B--2---:R0:W-:Y:S02]  /*b1b10*/  @P2 STG.E.U16 desc[UR8][R18.64], R17 ;  /* 0x0000001112002986 */ /* 0x0041e4000c101508 */
[----:B------:R-:W-:Y:S01]  /*b1b20*/  ISETP.GE.AND P2, PT, R21, UR28, PT ;  /* 0x0000001c15007c0c */ /* 0x000fe2000bf46270 */
[----:B----4-:R-:W-:Y:S01]  /*b1b30*/  VIADD R0, R3, UR51 ;  /* 0x0000003303007c36 */ /* 0x010fe20008000000 */
[----:B------:R-:W-:Y:S01]  /*b1b40*/  ISETP.GE.AND P1, PT, R20, UR37, PT ;  /* 0x0000002514007c0c */ /* 0x000fe2000bf26270 */
[----:B------:R-:W2:Y:S01]  /*b1b50*/  LDL.LU R21, [R1+0x64] ;  /* 0x0000640001157983 */ /* 0x000ea20000300800 */
[----:B------:R-:W-:Y:S01]  /*b1b60*/  PRMT R20, R17, 0x7632, R20 ;  /* 0x0000763211147816 */ /* 0x000fe20000000014 */
[----:B------:R-:W4:Y:S01]  /*b1b70*/  LDCU UR58, c[0x0][0x39c] ;  /* 0x00007380ff3a77ac */ /* 0x000f220008000800 */
[----:B------:R-:W-:Y:S01]  /*b1b80*/  ISETP.LT.AND P5, PT, R26, UR40, !P5 ;  /* 0x000000281a007c0c */ /* 0x000fe2000efa1270 */
[----:B------:R-:W1:Y:S01]  /*b1b90*/  LDCU UR61, c[0x0][0x398] ;  /* 0x00007300ff3d77ac */ /* 0x000e620008000800 */
[----:B0-----:R-:W-:Y:S01]  /*b1ba0*/  IMAD.WIDE R16, R3, 0x2, R14 ;  /* 0x0000000203107825 */ /* 0x001fe200078e020e */
[----:B------:R-:W0:Y:S03]  /*b1bb0*/  LDCU UR37, c[0x0][0x398] ;  /* 0x00007300ff2577ac */ /* 0x000e260008000800 */
[----:B------:R-:W-:Y:S01]  /*b1bc0*/  IMAD.WIDE R18, R0, 0x2, R12 ;  /* 0x0000000200127825 */ /* 0x000fe200078e020c */
[----:B------:R1:W-:Y:S01]  /*b1bd0*/  @P6 STG.E.U16 desc[UR8][R16.64], R20 ;  /* 0x0000001410006986 */ /* 0x0003e2000c101508 */
[----:B------:R-:W-:Y:S01]  /*b1be0*/  ISETP.LT.AND P6, PT, R27, UR45, !P1 ;  /* 0x0000002d1b007c0c */ /* 0x000fe2000cfc1270 */
[----:B------:R-:W0:Y:S01]  /*b1bf0*/  LDCU UR28, c[0x0][0x398] ;  /* 0x00007300ff1c77ac */ /* 0x000e220008000800 */
[----:B------:R-:W-:Y:S01]  /*b1c00*/  ISETP.LT.AND P1, PT, R26, UR59, !P1 ;  /* 0x0000003b1a007c0c */ /* 0x000fe2000cf21270 */
[----:B------:R-:W-:Y:S01]  /*b1c10*/  VIADD R3, R24, 0xd6 ;  /* 0x000000d618037836 */ /* 0x000fe20000000000 */
[----:B------:R-:W0:Y:S01]  /*b1c20*/  LDCU UR51, c[0x0][0x3b8] ;  /* 0x00007700ff3377ac */ /* 0x000e220008000800 */
[----:B------:R-:W0:Y:S01]  /*b1c30*/  LDCU UR40, c[0x0][0x398] ;  /* 0x00007300ff2877ac */ /* 0x000e220008000800 */
[C---:B-1----:R-:W-:Y:S01]  /*b1c40*/  IMAD.WIDE R16, R0.reuse, 0x2, R14 ;  /* 0x0000000200107825 */ /* 0x042fe200078e020e */
[----:B------:R-:W-:Y:S01]  /*b1c50*/  IADD3 R20, PT, PT, R0, UR20, RZ ;  /* 0x0000001400147c10 */ /* 0x000fe2000fffe0ff */
[----:B------:R-:W1:Y:S01]  /*b1c60*/  LDCU UR20, c[0x0][0x39c] ;  /* 0x00007380ff1477ac */ /* 0x000e620008000800 */
[----:B---3--:R-:W-:Y:S01]  /*b1c70*/  PRMT R0, R7, 0x7632, R0 ;  /* 0x0000763207007816 */ /* 0x008fe20000000000 */
[----:B------:R-:W3:Y:S01]  /*b1c80*/  LDCU UR45, c[0x0][0x3b8] ;  /* 0x00007700ff2d77ac */ /* 0x000ee20008000800 */
[----:B------:R-:W0:Y:S01]  /*b1c90*/  LDCU UR59, c[0x0][0x398] ;  /* 0x00007300ff3b77ac */ /* 0x000e220008000800 */
[----:B--2---:R2:W-:Y:S01]  /*b1ca0*/  @P3 STG.E.U16 desc[UR8][R18.64], R21 ;  /* 0x0000001512003986 */ /* 0x0045e2000c101508 */
[----:B------:R-:W-:-:S02]  /*b1cb0*/  ISETP.GE.AND P3, PT, R3, UR76, PT ;  /* 0x0000004c03007c0c */ /* 0x000fc4000bf66270 */
[----:B--2---:R-:W-:-:S05]  /*b1cc0*/  PRMT R18, R21, 0x7632, R18 ;  /* 0x0000763215127816 */ /* 0x004fca0000000012 */
[----:B------:R2:W-:Y:S01]  /*b1cd0*/  @P5 STG.E.U16 desc[UR8][R16.64], R18 ;  /* 0x0000001210005986 */ /* 0x0005e2000c101508 */
[C---:B------:R-:W-:Y:S01]  /*b1ce0*/  ISETP.LT.AND P5, PT, R27.reuse, UR47, !P4 ;  /* 0x0000002f1b007c0c */ /* 0x040fe2000e7a1270 */
[----:B------:R-:W-:Y:S01]  /*b1cf0*/  VIADD R3, R20, UR57 ;  /* 0x0000003914037c36 */ /* 0x000fe20008000000 */
[----:B------:R-:W-:Y:S01]  /*b1d00*/  ISETP.LT.AND P4, PT, R26, UR35, !P4 ;  /* 0x000000231a007c0c */ /* 0x000fe2000e781270 */
[----:B------:R-:W-:Y:S01]  /*b1d10*/  VIADD R21, R24, 0xd7 ;  /* 0x000000d718157836 */ /* 0x000fe20000000000 */
[----:B------:R-:W0:Y:S01]  /*b1d20*/  LDCU UR47, c[0x0][0x398] ;  /* 0x00007300ff2f77ac */ /* 0x000e220008000800 */
[----:B------:R-:W0:Y:S01]  /*b1d30*/  LDCU UR57, c[0x0][0x398] ;  /* 0x00007300ff3977ac */ /* 0x000e220008000800 */
[C---:B--2---:R-:W-:Y:S01]  /*b1d40*/  IMAD.WIDE R18, R20.reuse, 0x2, R12 ;  /* 0x0000000214127825 */ /* 0x044fe200078e020c */
[----:B------:R-:W2:Y:S03]  /*b1d50*/  LDCU UR35, c[0x0][0x3b8] ;  /* 0x00007700ff2377ac */ /* 0x000ea60008000800 */
[----:B------:R-:W-:Y:S01]  /*b1d60*/  IMAD.WIDE R16, R20, 0x2, R14 ;  /* 0x0000000214107825 */ /* 0x000fe200078e020e */
[----:B------:R0:W-:Y:S04]  /*b1d70*/  @P6 STG.E.U16 desc[UR8][R18.64], R7 ;  /* 0x0000000712006986 */ /* 0x0001e8000c101508 */
[----:B------:R1:W-:Y:S01]  /*b1d80*/  @P1 STG.E.U16 desc[UR8][R16.64], R0 ;  /* 0x0000000010001986 */ /* 0x0003e2000c101508 */
[----:B------:R-:W-:-:S02]  /*b1d90*/  ISETP.LT.AND P1, PT, R27, UR60, !P2 ;  /* 0x0000003c1b007c0c */ /* 0x000fc4000d721270 */
[----:B------:R-:W-:Y:S01]  /*b1da0*/  PRMT R20, R22, 0x7632, R20 ;  /* 0x0000763216147816 */ /* 0x000fe20000000014 */
[C---:B0-----:R-:W-:Y:S01]  /*b1db0*/  IMAD.WIDE R18, R3.reuse, 0x2, R12 ;  /* 0x0000000203127825 */ /* 0x041fe200078e020c */
[----:B------:R-:W2:Y:S03]  /*b1dc0*/  LDL.LU R7, [R1+0x2618] ;  /* 0x0026180001077983 */ /* 0x000ea60000300800 */
[C---:B-1----:R-:W-:Y:S01]  /*b1dd0*/  VIADD R0, R3.reuse, UR36 ;  /* 0x0000002403007c36 */ /* 0x042fe20008000000 */
[----:B------:R0:W-:Y:S01]  /*b1de0*/  @P5 STG.E.U16 desc[UR8][R18.64], R22 ;  /* 0x0000001612005986 */ /* 0x0001e2000c101508 */
[----:B------:R-:W-:Y:S01]  /*b1df0*/  IMAD.WIDE R16, R3, 0x2, R14 ;  /* 0x0000000203107825 */ /* 0x000fe200078e020e */
[----:B------:R-:W-:Y:S01]  /*b1e00*/  ISETP.LT.AND P2, PT, R26, UR4, !P2 ;  /* 0x000000041a007c0c */ /* 0x000fe2000d741270 */
[----:B------:R-:W1:Y:S03]  /*b1e10*/  LDCU UR36, c[0x0][0x39c] ;  /* 0x00007380ff2477ac */ /* 0x000e660008000800 */
[----:B------:R3:W-:Y:S01]  /*b1e20*/  @P4 STG.E.U16 desc[UR8][R16.64], R20 ;  /* 0x0000001410004986 */ /* 0x0007e2000c101508 */
[----:B------:R-:W-:Y:S01]  /*b1e30*/  ISETP.LT.AND P4, PT, R27, UR24, !P3 ;  /* 0x000000181b007c0c */ /* 0x000fe2000df81270 */
[C---:B0-----:R-:W-:Y:S01]  /*b1e40*/  IMAD.WIDE R18, R0.reuse, 0x2, R12 ;  /* 0x0000000200127825 */ /* 0x041fe200078e020c */
[----:B------:R-:W-:Y:S01]  /*b1e50*/  ISETP.GE.AND P6, PT, R21, UR73, PT ;  /* 0x0000004915007c0c */ /* 0x000fe2000bfc6270 */
[----:B------:R-:W0:Y:S03]  /*b1e60*/  LDCU UR24, c[0x0][0x39c] ;  /* 0x00007380ff1877ac */ /* 0x000e260008000800 */
[----:B------:R1:W-:Y:S01]  /*b1e70*/  @P1 STG.E.U16 desc[UR8][R18.64], R23 ;  /* 0x0000001712001986 */ /* 0x0003e2000c101508 */
[C---:B------:R-:W-:Y:S01]  /*b1e80*/  VIADD R3, R0.reuse, UR12 ;  /* 0x0000000c00037c36 */ /* 0x040fe20008000000 */
[----:B---3--:R-:W-:Y:S01]  /*b1e90*/  PRMT R20, R23, 0x7632, R20 ;  /* 0x0000763217147816 */ /* 0x008fe20000000014 */
[----:B------:R-:W-:Y:S01]  /*b1ea0*/  IMAD.WIDE R16, R0, 0x2, R14 ;  /* 0x0000000200107825 */ /* 0x000fe200078e020e */
[----:B------:R-:W-:Y:S01]  /*b1eb0*/  ISETP.LT.AND P3, PT, R26, UR77, !P3 ;  /* 0x0000004d1a007c0c */ /* 0x000fe2000df61270 */
[----:B------:R-:W3:Y:S02]  /*b1ec0*/  LDCU UR4, c[0x0][0x398] ;  /* 0x00007300ff0477ac */ /* 0x000ee40008000800 */
[----:B-1----:R-:W-:Y:S01]  /*b1ed0*/  VIADD R18, R24, 0xd9 ;  /* 0x000000d918127836 */ /* 0x002fe20000000000 */
[----:B------:R-:W1:Y:S04]  /*b1ee0*/  LDCU UR12, c[0x0][0x3b8] ;  /* 0x00007700ff0c77ac */ /* 0x000e680008000800 */
[----:B------:R-:W-:Y:S01]  /*b1ef0*/  ISETP.GE.AND P1, PT, R18, UR41, PT ;  /* 0x0000002912007c0c */ /* 0x000fe2000bf26270 */
[----:B------:R-:W-:Y:S01]  /*b1f00*/  IMAD.WIDE R18, R3, 0x2, R12 ;  /* 0x0000000203127825 */ /* 0x000fe200078e020c */
[----:B------:R0:W-:Y:S03]  /*b1f10*/  @P2 STG.E.U16 desc[UR8][R16.64], R20 ;  /* 0x0000001410002986 */ /* 0x0001e6000c101508 */
[----:B------:R-:W-:Y:S01]  /*b1f20*/  VIADD R21, R24, 0xd8 ;  /* 0x000000d818157836 */ /* 0x000fe20000000000 */
[----:B------:R1:W-:Y:S01]  /*b1f30*/  @P4 STG.E.U16 desc[UR8][R18.64], R29 ;  /* 0x0000001d12004986 */ /* 0x0003e2000c101508 */
[----:B------:R-:W-:Y:S01]  /*b1f40*/  ISETP.LT.AND P4, PT, R27, UR74, !P6 ;  /* 0x0000004a1b007c0c */ /* 0x000fe2000f781270 */
[----:B------:R-:W2:Y:S01]  /*b1f50*/  LDCU UR41, c[0x0][0x398] ;  /* 0x00007300ff2977ac */ /* 0x000ea20008000800 */
[----:B------:R-:W-:-:S02]  /*b1f60*/  ISETP.LT.AND P6, PT, R26, UR25, !P6 ;  /* 0x000000191a007c0c */ /* 0x000fc4000f7c1270 */
[----:B------:R-:W-:Y:S01]  /*b1f70*/  ISETP.GE.AND P5, PT, R21, UR16, PT ;  /* 0x0000001015007c0c */ /* 0x000fe2000bfa6270 */
[----:B------:R-:W-:Y:S01]  /*b1f80*/  VIADD R21, R3, UR75 ;  /* 0x0000004b03157c36 */ /* 0x000fe20008000000 */
[----:B------:R-:W-:Y:S01]  /*b1f90*/  PRMT R0, R29, 0x7632, R0 ;  /* 0x000076321d007816 */ /* 0x000fe20000000000 */
[----:B0-----:R-:W-:Y:S01]  /*b1fa0*/  IMAD.WIDE R16, R3, 0x2, R14 ;  /* 0x0000000203107825 */ /* 0x001fe200078e020e */
[----:B------:R-:W-:Y:S01]  /*b1fb0*/  PRMT R20, R28, 0x7632, R20 ;  /* 0x000076321c147816 */ /* 0x000fe20000000014 */
[----:B------:R-:W0:Y:S02]  /*b1fc0*/  LDCU UR16, c[0x0][0x398] ;  /* 0x00007300ff1077ac */ /* 0x000e240008000800 */
[----:B-1----:R-:W-:Y:S01]  /*b1fd0*/  VIADD R18, R24, 0xda ;  /* 0x000000da18127836 */ /* 0x002fe20000000000 */
[----:B------:R1:W-:Y:S01]  /*b1fe0*/  @P3 STG.E.U16 desc[UR8][R16.64], R0 ;  /* 0x0000000010003986 */ /* 0x0003e2000c101508 */
[----:B------:R-:W0:Y:S03]  /*b1ff0*/  LDCU UR25, c[0x0][0x3b8] ;  /* 0x00007700ff1977ac */ /* 0x000e260008000800 */
[----:B------:R-:W-:Y:S01]  /*b2000*/  ISETP.GE.AND P2, PT, R18, UR53, PT ;  /* 0x0000003512007c0c */ /* 0x000fe2000bf46270 */
[C---:B------:R-:W-:Y:S01]  /*b2010*/  IMAD.WIDE R18, R21.reuse, 0x2, R12 ;  /* 0x0000000215127825 */ /* 0x040fe200078e020c */
[C---:B------:R-:W-:Y:S01]  /*b2020*/  IADD3 R3, PT, PT, R21.reuse, UR56, RZ ;  /* 0x0000003815037c10 */ /* 0x040fe2000fffe0ff */
[----:B------:R-:W0:Y:S03]  /*b2030*/  LDCU UR53, c[0x0][0x398] ;  /* 0x00007300ff3577ac */ /* 0x000e260008000800 */
[----:B------:R3:W-:Y:S01]  /*b2040*/  @P4 STG.E.U16 desc[UR8][R18.64], R28 ;  /* 0x0000001c12004986 */ /* 0x0007e2000c101508 */
[----:B-1----:R-:W-:Y:S01]  /*b2050*/  IMAD.WIDE R16, R21, 0x2, R14 ;  /* 0x0000000215107825 */ /* 0x002fe200078e020e */
[----:B------:R-:W-:-:S02]  /*b2060*/  ISETP.LT.AND P3, PT, R27, UR55, !P5 ;  /* 0x000000371b007c0c */ /* 0x000fc4000ef61270 */
[----:B------:R-:W2:Y:S01]  /*b2070*/  LDL.LU R21, [R1+0x50] ;  /* 0x0000500001157983 */ /* 0x000ea20000300800 */
[----:B------:R-:W1:Y:S03]  /*b2080*/  LDCU UR55, c[0x0][0x39c] ;  /* 0x00007380ff3777ac */ /* 0x000e660008000800 */
[----:B------:R0:W-:Y:S01]  /*b2090*/  @P6 STG.E.U16 desc[UR8][R16.64], R20 ;  /* 0x0000001410006986 */ /* 0x0001e2000c101508 */
[----:B------:R-:W-:Y:S01]  /*b20a0*/  VIADD R0, R24, 0xdb ;  /* 0x000000db18007836 */ /* 0x000fe20000000000 */
[----:B------:R-:W0:Y:S02]  /*b20b0*/  LDCU UR56, c[0x0][0x398] ;  /* 0x00007300ff3877ac */ /* 0x000e240008000800 */
[----:B---3--:R-:W3:Y:S04]  /*b20c0*/  LDL.LU R28, [R1+0x54] ;  /* 0x00005400011c7983 */ /* 0x008ee80000300800 */
[----:B------:R-:W2:Y:S04]  /*b20d0*/  LDL.LU R22, [R1+0x58] ;  /* 0x0000580001167983 */ /* 0x000ea80000300800 */
[----:B------:R-:W2:Y:S04]  /*b20e0*/  LDL.LU R23, [R1+0x7c] ;  /* 0x00007c0001177983 */ /* 0x000ea80000300800 */
[----:B------:R-:W2:Y:S04]  /*b20f0*/  LDL.LU R29, [R1+0x5c] ;  /* 0x00005c00011d7983 */ /* 0x000ea80000300800 */
[----:B0-----:R-:W2:Y:S01]  /*b2100*/  LDL.LU R17, [R1+0x70] ;  /* 0x0000700001117983 */ /* 0x001ea20000300800 */
[----:B------:R-:W-:Y:S01]  /*b2110*/  IMAD.WIDE R18, R3, 0x2, R12 ;  /* 0x0000000203127825 */ /* 0x000fe200078e020c */
[----:B------:R-:W-:-:S02]  /*b2120*/  ISETP.LT.AND P5, PT, R26, UR72, !P5 ;  /* 0x000000481a007c0c */ /* 0x000fc4000efa1270 */
[----:B------:R-:W-:Y:S01]  /*b2130*/  ISETP.LT.AND P6, PT, R27, UR46, !P1 ;  /* 0x0000002e1b007c0c */ /* 0x000fe2000cfc1270 */
[----:B------:R-:W0:Y:S01]  /*b2140*/  LDCU UR46, c[0x0][0x398] ;  /* 0x00007300ff2e77ac */ /* 0x000e220008000800 */
[----:B------:R-:W-:Y:S01]  /*b2150*/  ISETP.GE.AND P4, PT, R0, UR68, PT ;  /* 0x0000004400007c0c */ /* 0x000fe2000bf86270 */
[----:B------:R-:W-:Y:S01]  /*b2160*/  VIADD R0, R3, UR34 ;  /* 0x0000002203007c36 */ /* 0x000fe20008000000 */
[----:B--2---:R2:W-:Y:S01]  /*b2170*/  @P3 STG.E.U16 desc[UR8][R18.64], R17 ;  /* 0x0000001112003986 */ /* 0x0045e2000c101508 */
[----:B------:R-:W-:Y:S01]  /*b2180*/  PRMT R20, R17, 0x7632, R20 ;  /* 0x0000763211147816 */ /* 0x000fe20000000014 */
[----:B------:R-:W0:Y:S01]  /*b2190*/  LDCU UR34, c[0x0][0x3b8] ;  /* 0x00007700ff2277ac */ /* 0x000e220008000800 */
[----:B--2---:R-:W-:Y:S02]  /*b21a0*/  VIADD R18, R24, 0xdc ;  /* 0x000000dc18127836 */ /* 0x004fe40000000000 */
[----:B------:R-:W-:-:S03]  /*b21b0*/  IMAD.WIDE R16, R3, 0x2, R14 ;  /* 0x0000000203107825 */ /* 0x000fc600078e020e */
[----:B------:R-:W-:Y:S01]  /*b21c0*/  ISETP.GE.AND P3, PT, R18, UR6, PT ;  /* 0x0000000612007c0c */ /* 0x000fe2000bf66270 */
[----:B------:R-:W-:Y:S01]  /*b21d0*/  IMAD.WIDE R18, R0, 0x2, R12 ;  /* 0x0000000200127825 */ /* 0x000fe200078e020c */
[----:B------:R2:W-:Y:S01]  /*b21e0*/  @P5 STG.E.U16 desc[UR8][R16.64], R20 ;  /* 0x0000001410005986 */ /* 0x0005e2000c101508 */
[----:B------:R-:W-:Y:S01]  /*b21f0*/  ISETP.LT.AND P1, PT, R26, UR71, !P1 ;  /* 0x000000471a007c0c */ /* 0x000fe2000cf21270 */
[----:B------:R-:W0:Y:S02]  /*b2200*/  LDCU UR6, c[0x0][0x39c] ;  /* 0x00007380ff0677ac */ /* 0x000e240008000800 */
[----:B------:R1:W-:Y:S01]  /*b2210*/  @P6 STG.E.U16 desc[UR8][R18.64], R21 ;  /* 0x0000001512006986 */ /* 0x0003e2000c101508 */
[----:B--2---:R-:W-:Y:S01]  /*b2220*/  PRMT R20, R21, 0x7632, R20 ;  /* 0x0000763215147816 */ /* 0x004fe20000000014 */
[----:B-1----:R-:W-:-:S05]  /*b2230*/  VIADD R21, R24, 0xdd ;  /* 0x000000dd18157836 */ /* 0x002fca0000000000 */
[----:B------:R-:W-:Y:S01]  /*b2240*/  ISETP.GE.AND P6, PT, R21, UR33, PT ;  /* 0x0000002115007c0c */ /* 0x000fe2000bfc6270 */
[C---:B------:R-:W-:Y:S01]  /*b2250*/  VIADD R3, R0.reuse, UR26 ;  /* 0x0000001a00037c36 */ /* 0x040fe20008000000 */
[----:B------:R-:W2:Y:S01]  /*b2260*/  LDL.LU R21, [R1+0x74] ;  /* 0x0000740001157983 */ /* 0x000ea20000300800 */
[----:B------:R-:W-:Y:S01]  /*b2270*/  ISETP.LT.AND P5, PT, R27, UR42, !P2 ;  /* 0x0000002a1b007c0c */ /* 0x000fe2000d7a1270 */
[----:B------:R-:W-:Y:S01]  /*b2280*/  IMAD.WIDE R16, R0, 0x2, R14 ;  /* 0x0000000200107825 */ /* 0x000fe200078e020e */
[----:B------:R-:W1:Y:S03]  /*b2290*/  LDCU UR33, c[0x0][0x39c] ;  /* 0x00007380ff2177ac */ /* 0x000e660008000800 */
[C---:B------:R-:W-:Y:S01]  /*b22a0*/  IMAD.WIDE R18, R3.reuse, 0x2, R12 ;  /* 0x0000000203127825 */ /* 0x040fe200078e020c */
[----:B------:R0:W-:Y:S01]  /*b22b0*/  @P1 STG.E.U16 desc[UR8][R16.64], R20 ;  /* 0x0000001410001986 */ /* 0x0001e2000c101508 */
[----:B------:R-:W-:Y:S01]  /*b22c0*/  ISETP.LT.AND P2, PT, R26, UR54, !P2 ;  /* 0x000000361a007c0c */ /* 0x000fe2000d741270 */
[----:B------:R-:W1:Y:S01]  /*b22d0*/  LDCU UR42, c[0x0][0x398] ;  /* 0x00007300ff2a77ac */ /* 0x000e620008000800 */
[----:B------:R-:W1:Y:S01]  /*b22e0*/  LDCU UR26, c[0x0][0x398] ;  /* 0x00007300ff1a77ac */ /* 0x000e620008000800 */
[----:B------:R-:W1:Y:S01]  /*b22f0*/  LDCU UR54, c[0x0][0x3b8] ;  /* 0x00007700ff3677ac */ /* 0x000e620008000800 */
[----:B0-----:R-:W-:-:S02]  /*b2300*/  VIADD R20, R3, UR69 ;  /* 0x0000004503147c36 */ /* 0x001fc40008000000 */
[----:B------:R-:W-:Y:S01]  /*b2310*/  IMAD.WIDE R16, R3, 0x2, R14 ;  /* 0x0000000203107825 */ /* 0x000fe200078e020e */
[----:B--2---:R0:W-:Y:S01]  /*b2320*/  @P5 STG.E.U16 desc[UR8][R18.64], R21 ;  /* 0x0000001512005986 */ /* 0x0041e2000c101508 */
[----:B------:R-:W-:Y:S02]  /*b2330*/  ISETP.LT.AND P5, PT, R27, UR44, !P4 ;  /* 0x0000002c1b007c0c */ /* 0x000fe4000e7a1270 */
[----:B------:R-:W-:Y:S01]  /*b2340*/  PRMT R0, R21, 0x7632, R0 ;  /* 0x0000763215007816 */ /* 0x000fe20000000000 */
[----:B------:R-:W-:Y:S02]  /*b2350*/  VIADD R3, R20, UR30 ;  /* 0x0000001e14037c36 */ /* 0x000fe40008000000 */
[C---:B0-----:R-:W-:Y:S01]  /*b2360*/  VIADD R18, R24.reuse, 0xde ;  /* 0x000000de18127836 */ /* 0x041fe20000000000 */
[----:B------:R-:W0:Y:S01]  /*b2370*/  LDCU UR44, c[0x0][0x398] ;  /* 0x00007300ff2c77ac */ /* 0x000e220008000800 */
[----:B------:R-:W-:-:S03]  /*b2380*/  VIADD R21, R24, 0xdf ;  /* 0x000000df18157836 */ /* 0x000fc60000000000 */
[----:B------:R-:W-:Y:S01]  /*b2390*/  ISETP.GE.AND P1, PT, R18, UR50, PT ;  /* 0x0000003212007c0c */ /* 0x000fe2000bf26270 */
[----:B------:R-:W-:Y:S01]  /*b23a0*/  IMAD.WIDE R18, R20, 0x2, R12 ;  /* 0x0000000214127825 */ /* 0x000fe200078e020c */
[----:B------:R2:W-:Y:S01]  /*b23b0*/  @P2 STG.E.U16 desc[UR8][R16.64], R0 ;  /* 0x0000000010002986 */ /* 0x0005e2000c101508 */
[----:B------:R-:W-:Y:S01]  /*b23c0*/  ISETP.LT.AND P4, PT, R26, UR38, !P4 ;  /* 0x000000261a007c0c */ /* 0x000fe2000e781270 */
[----:B------:R-:W0:Y:S02]  /*b23d0*/  LDCU UR50, c[0x0][0x39c] ;  /* 0x00007380ff3277ac */ /* 0x000e240008000800 */
[----:B---3--:R3:W-:Y:S01]  /*b23e0*/  @P5 STG.E.U16 desc[UR8][R18.64], R28 ;  /* 0x0000001c12005986 */ /* 0x0087e2000c101508 */
[----:B------:R-:W-:Y:S01]  /*b23f0*/  ISETP.GE.AND P5, PT, R21, UR63, PT ;  /* 0x0000003f15007c0c */ /* 0x000fe2000bfa6270 */
[----:B------:R-:W0:Y:S01]  /*b2400*/  LDCU UR38, c[0x0][0x398] ;  /* 0x00007300ff2677ac */ /* 0x000e220008000800 */
[----:B------:R-:W0:Y:S01]  /*b2410*/  LDCU UR30, c[0x0][0x3b8] ;  /* 0x00007700ff1e77ac */ /* 0x000e220008000800 */
[----:B--2---:R-:W-:-:S02]  /*b2420*/  PRMT R0, R28, 0x7632, R0 ;  /* 0x000076321c007816 */ /* 0x004fc40000000000 */
[----:B---3--:R-:W2:Y:S04]  /*b2430*/  LDL.LU R28, [R1+0x2614] ;  /* 0x00261400011c7983 */ /* 0x008ea80000300800 */
[----:B------:R-:W3:Y:S01]  /*b2440*/  LDL.LU R21, [R1+0x78] ;  /* 0x0000780001157983 */ /* 0x000ee20000300800 */
[----:B------:R-:W-:Y:S01]  /*b2450*/  ISETP.LT.AND P2, PT, R27, UR70, !P3 ;  /* 0x000000461b007c0c */ /* 0x000fe2000df41270 */
[----:B------:R-:W-:Y:S01]  /*b2460*/  IMAD.WIDE R16, R20, 0x2, R14 ;  /* 0x0000000214107825 */ /* 0x000fe200078e020e */
[----:B------:R-:W-:-:S04]  /*b2470*/  ISETP.LT.AND P3, PT, R26, UR67, !P3 ;  /* 0x000000431a007c0c */ /* 0x000fc8000df61270 */
[----:B------:R0:W-:Y:S01]  /*b2480*/  @P4 STG.E.U16 desc[UR8][R16.64], R0 ;  /* 0x0000000010004986 */ /* 0x0001e2000c101508 */
[----:B------:R-:W-:Y:S01]  /*b2490*/  ISETP.LT.AND P4, PT, R27, UR29, !P6 ;  /* 0x0000001d1b007c0c */ /* 0x000fe2000f781270 */
[C---:B------:R-:W-:Y:S01]  /*b24a0*/  IMAD.WIDE R18, R3.reuse, 0x2, R12 ;  /* 0x0000000203127825 */ /* 0x040fe200078e020c */
[----:B------:R-:W-:Y:S01]  /*b24b0*/  ISETP.LT.AND P6, PT, R26, UR66, !P6 ;  /* 0x000000421a007c0c */ /* 0x000fe2000f7c1270 */
[----:B------:R-:W1:Y:S02]  /*b24c0*/  LDCU UR29, c[0x0][0x398] ;  /* 0x00007300ff1d77ac */ /* 0x000e640008000800 */
[C---:B0-----:R-:W-:Y:S01]  /*b24d0*/  VIADD R0, R3.reuse, UR31 ;  /* 0x0000001f03007c36 */ /* 0x041fe20008000000 */
[----:B------:R-:W0:Y:S01]  /*b24e0*/  LDCU UR31, c[0x0][0x398] ;  /* 0x00007300ff1f77ac */ /* 0x000e220008000800 */
[----:B------:R-:W-:-:S04]  /*b24f0*/  IMAD.WIDE R16, R3, 0x2, R14 ;  /* 0x0000000203107825 */ /* 0x000fc800078e020e */
[----:B------:R-:W-:Y:S01]  /*b2500*/  VIADD R3, R0, UR65 ;  /* 0x0000004100037c36 */ /* 0x000fe20008000000 */
[----:B---3--:R3:W-:Y:S01]  /*b2510*/  @P2 STG.E.U16 desc[UR8][R18.64], R21 ;  /* 0x0000001512002986 */ /* 0x0087e2000c101508 */
[----:B------:R-:W-:-:S05]  /*b2520*/  PRMT R20, R21, 0x7632, R20 ;  /* 0x0000763215147816 */ /* 0x000fca0000000014 */
[----:B------:R0:W-:Y:S01]  /*b2530*/  @P3 STG.E.U16 desc[UR8][R16.64], R20 ;  /* 0x0000001410003986 */ /* 0x0001e2000c101508 */
[----:B---3--:R-:W-:-:S05]  /*b2540*/  IMAD.WIDE R18, R0, 0x2, R12 ;  /* 0x0000000200127825 */ /* 0x008fca00078e020c */
[----:B------:R3:W-:Y:S01]  /*b2550*/  @P4 STG.E.U16 desc[UR8][R18.64], R22 ;  /* 0x0000001612004986 */ /* 0x0007e2000c101508 */
[----:B------:R-:W-:Y:S01]  /*b2560*/  ISETP.LT.AND P4, PT, R27, UR43, !P1 ;  /* 0x0000002b1b007c0c */ /* 0x000fe2000cf81270 */
[----:B0-----:R-:W-:Y:S01]  /*b2570*/  IMAD.WIDE R16, R0, 0x2, R14 ;  /* 0x0000000200107825 */ /* 0x001fe200078e020e */
[----:B------:R-:W-:Y:S01]  /*b2580*/  PRMT R20, R22, 0x7632, R20 ;  /* 0x0000763216147816 */ /* 0x000fe20000000014 */
[----:B------:R-:W0:Y:S01]  /*b2590*/  LDCU UR43, c[0x0][0x39c] ;  /* 0x00007380ff2b77ac */ /* 0x000e220008000800 */
[----:B------:R-:W-:Y:S01]  /*b25a0*/  ISETP.LT.AND P1, PT, R26, UR10, !P1 ;  /* 0x0000000a1a007c0c */ /* 0x000fe2000cf21270 */
[C---:B---3--:R-:W-:Y:S01]  /*b25b0*/  VIADD R18, R24.reuse, 0xe1 ;  /* 0x000000e118127836 */ /* 0x048fe20000000000 */
[----:B------:R-:W-:Y:S01]  /*b25c0*/  IADD3 R21, PT, PT, R24, 0xe0, RZ ;  /* 0x000000e018157810 */ /* 0x000fe20007ffe0ff */
[----:B------:R3:W-:Y:S01]  /*b25d0*/  @P6 STG.E.U16 desc[UR8][R16.64], R20 ;  /* 0x0000001410006986 */ /* 0x0007e2000c101508 */
[----:B------:R-:W-:Y:S01]  /*b25e0*/  PRMT R0, R23, 0x7632, R0 ;  /* 0x0000763217007816 */ /* 0x000fe20000000000 */
[----:B------:R-:W0:Y:S01]  /*b25f0*/  LDCU UR10, c[0x0][0x3b8] ;  /* 0x00007700ff0a77ac */ /* 0x000e220008000800 */
[----:B------:R-:W-:Y:S01]  /*b2600*/  ISETP.GE.AND P3, PT, R18, UR49, PT ;  /* 0x0000003112007c0c */ /* 0x000fe2000bf66270 */
[----:B------:R-:W-:Y:S01]  /*b2610*/  IMAD.WIDE R18, R3, 0x2, R12 ;  /* 0x0000000203127825 */ /* 0x000fe200078e020c */
[----:B------:R-:W-:Y:S01]  /*b2620*/  ISETP.LT.AND P6, PT, R27, UR39, !P5 ;  /* 0x000000271b007c0c */ /* 0x000fe2000efc1270 */
[----:B------:R-:W0:Y:S01]  /*b2630*/  LDCU UR39, c[0x0][0x39c] ;  /* 0x00007380ff2777ac */ /* 0x000e220008000800 */
[----:B------:R-:W-:-:S02]  /*b2640*/  ISETP.GE.AND P2, PT, R21, UR22, PT ;  /* 0x0000001615007c0c */ /* 0x000fc4000bf46270 */
[----:B------:R1:W-:Y:S01]  /*b2650*/  @P4 STG.E.U16 desc[UR8][R18.64], R23 ;  /* 0x0000001712004986 */ /* 0x0003e2000c101508 */
[----:B------:R-:W-:Y:S01]  /*b2660*/  ISETP.LT.AND P5, PT, R26, UR32, !P5 ;  /* 0x000000201a007c0c */ /* 0x000fe2000efa1270 */
[----:B------:R-:W-:Y:S01]  /*b2670*/  VIADD R21, R3, UR64 ;  /* 0x0000004003157c36 */ /* 0x000fe20008000000 */
[----:B---3--:R-:W-:Y:S01]  /*b2680*/  PRMT R20, R29, 0x7632, R20 ;  /* 0x000076321d147816 */ /* 0x008fe20000000014 */
[----:B------:R-:W-:Y:S01]  /*b2690*/  IMAD.WIDE R16, R3, 0x2, R14 ;  /* 0x0000000203107825 */ /* 0x000fe200078e020e */
[----:B------:R-:W3:Y:S01]  /*b26a0*/  LDCU UR49, c[0x0][0x398] ;  /* 0x00007300ff3177ac */ /* 0x000ee20008000800 */
[----:B------:R-:W0:Y:S02]  /*b26b0*/  LDCU UR22, c[0x0][0x3b8] ;  /* 0x00007700ff1677ac */ /* 0x000e240008000800 */
[----:B-1----:R-:W-:Y:S01]  /*b26c0*/  VIADD R18, R24, 0xe2 ;  /* 0x000000e218127836 */ /* 0x002fe20000000000 */
[----:B------:R1:W-:Y:S01]  /*b26d0*/  @P1 STG.E.U16 desc[UR8][R16.64], R0 ;  /* 0x0000000010001986 */ /* 0x0003e2000c101508 */
[----:B------:R-:W0:Y:S03]  /*b26e0*/  LDCU UR32, c[0x0][0x398] ;  /* 0x00007300ff2077ac */ /* 0x000e260008000800 */
[----:B----4-:R-:W-:Y:S01]  /*b26f0*/  ISETP.GE.AND P4, PT, R18, UR58, PT ;  /* 0x0000003a12007c0c */ /* 0x010fe2000bf86270 */
[----:B------:R-:W-:-:S04]  /*b2700*/  IMAD.WIDE R18, R21, 0x2, R12 ;  /* 0x0000000215127825 */ /* 0x000fc800078e020c */
[C---:B------:R-:W-:Y:S01]  /*b2710*/  VIADD R3, R21.reuse, UR52 ;  /* 0x0000003415037c36 */ /* 0x040fe20008000000 */
[----:B------:R4:W-:Y:S01]  /*b2720*/  @P6 STG.E.U16 desc[UR8][R18.64], R29 ;  /* 0x0000001d12006986 */ /* 0x0009e2000c101508 */
[----:B-1----:R-:W-:Y:S01]  /*b2730*/  IMAD.WIDE R16, R21, 0x2, R14 ;  /* 0x0000000215107825 */ /* 0x002fe200078e020e */
[----:B------:R-:W-:Y:S02]  /*b2740*/  ISETP.LT.AND P1, PT, R27, UR62, !P2 ;  /* 0x0000003e1b007c0c */ /* 0x000fe4000d721270 */
[----:B------:R-:W2:Y:S01]  /*b2750*/  LDL.LU R21, [R1+0x20] ;  /* 0x0000200001157983 */ /* 0x000ea20000300800 */
[----:B------:R-:W1:Y:S03]  /*b2760*/  LDCU UR58, c[0x0][0x39c] ;  /* 0x00007380ff3a77ac */ /* 0x000e660008000800 */
[----:B------:R0:W-:Y:S01]  /*b2770*/  @P5 STG.E.U16 desc[UR8][R16.64], R20 ;  /* 0x0000001410005986 */ /* 0x0001e2000c101508 */
[----:B------:R-:W-:Y:S01]  /*b2780*/  VIADD R0, R24, 0xe3 ;  /* 0x000000e318007836 */ /* 0x000fe20000000000 */
[----:B------:R-:W1:Y:S02]  /*b2790*/  LDCU UR52, c[0x0][0x398] ;  /* 0x00007300ff3477ac */ /* 0x000e640008000800 */
[----:B----4-:R-:W4:Y:S04]  /*b27a0*/  LDL.LU R29, [R1+0x24] ;  /* 0x00002400011d7983 */ /* 0x010f280000300800 */
[----:B------:R-:W2:Y:S04]  /*b27b0*/  LDL.LU R22, [R1+0x3c] ;  /* 0x00003c0001167983 */ /* 0x000ea80000300800 */
[----:B------:R-:W2:Y:S04]  /*b27c0*/  LDL.LU R23, [R1+0x2c] ;  /* 0x00002c0001177983 */ /* 0x000ea80000300800 */
[----:B0-----:R-:W2:Y:S01]  /*b27d0*/  LDL.LU R17, [R1+0x30] ;  /* 0x0000300001117983 */ /* 0x001ea20000300800 */
[----:B------:R-:W-:Y:S01]  /*b27e0*/  IMAD.WIDE R18, R3, 0x2, R12 ;  /* 0x0000000203127825 */ /* 0x000fe200078e020c */
[----:B------:R-:W-:Y:S01]  /*b27f0*/  ISETP.LT.AND P2, PT, R26, UR27, !P2 ;  /* 0x0000001b1a007c0c */ /* 0x000fe2000d741270 */
[----:B------:R-:W0:Y:S01]  /*b2800*/  LDCU UR27, c[0x0][0x398] ;  /* 0x00007300ff1b77ac */ /* 0x000e220008000800 */
[----:B------:R-:W-:-:S02]  /*b2810*/  ISETP.LT.AND P5, PT, R27, UR61, !P3 ;  /* 0x0000003d1b007c0c */ /* 0x000fc4000dfa1270 */
[----:B------:R-:W-:Y:S01]  /*b2820*/  ISETP.GE.AND P6, PT, R0, UR20, PT ;  /* 0x0000001400007c0c */ /* 0x000fe2000bfc6270 */
[----:B------:R-:W-:Y:S01]  /*b2830*/  VIADD R0, R3, UR48 ;  /* 0x0000003003007c36 */ /* 0x000fe20008000000 */
[----:B------:R-:W-:Y:S01]  /*b2840*/  ISETP.LT.AND P3, PT, R26, UR37, !P3 ;  /* 0x000000251a007c0c */ /* 0x000fe2000df61270 */
[----:B------:R-:W0:Y:S01]  /*b2850*/  LDCU UR48, c[0x0][0x398] ;  /* 0x00007300ff3077ac */ /* 0x000e220008000800 */
[----:B------:R-:W0:Y:S01]  /*b2860*/  LDCU UR20, c[0x0][0x3b8] ;  /* 0x00007700ff1477ac */ /* 0x000e220008000800 */
[----:B------:R-:W0:Y:S01]  /*b2870*/  LDCU UR37, c[0x0][0x398] ;  /* 0x00007300ff2577ac */ /* 0x000e220008000800 */
[----:B--2---:R2:W-:Y:S01]  /*b2880*/  @P1 STG.E.U16 desc[UR8][R18.64], R17 ;  /* 0x0000001112001986 */ /* 0x0045e2000c101508 */
[----:B------:R-:W-:Y:S01]  /*b2890*/  PRMT R20, R17, 0x7632, R20 ;  /* 0x0000763211147816 */ /* 0x000fe20000000014 */
[----:B--2---:R-:W-:Y:S02]  /*b28a0*/  VIADD R18, R24, 0xe4 ;  /* 0x000000e418127836 */ /* 0x004fe40000000000 */
[----:B------:R-:W-:-:S03]  /*b28b0*/  IMAD.WIDE R16, R3, 0x2, R14 ;  /* 0x0000000203107825 */ /* 0x000fc600078e020e */
[----:B------:R-:W-:Y:S01]  /*b28c0*/  ISETP.GE.AND P1, PT, R18, UR36, PT ;  /* 0x0000002412007c0c */ /* 0x000fe2000bf26270 */
[C---:B------:R-:W-:Y:S01]  /*b28d0*/  IMAD.WIDE R18, R0.reuse, 0x2, R12 ;  /* 0x0000000200127825 */ /* 0x040fe200078e020c */
[----:B------:R2:W-:Y:S01]  /*b28e0*/  @P2 STG.E.U16 desc[UR8][R16.64], R20 ;  /* 0x0000001410002986 */ /* 0x0005e2000c101508 */
[----:B------:R-:W0:Y:S03]  /*b28f0*/  LDCU UR36, c[0x0][0x398] ;  /* 0x00007300ff2477ac */ /* 0x000e260008000800 */
[----:B------:R1:W-:Y:S01]  /*b2900*/  @P5 STG.E.U16 desc[UR8][R18.64], R21 ;  /* 0x0000001512005986 */ /* 0x0003e2000c101508 */
[----:B--2---:R-:W-:Y:S01]  /*b2910*/  PRMT R20, R21, 0x7632, R20 ;  /* 0x0000763215147816 */ /* 0x004fe20000000014 */
[----:B------:R-:W-:Y:S01]  /*b2920*/  IMAD.WIDE R16, R0, 0x2, R14 ;  /* 0x0000000200107825 */ /* 0x000fe200078e020e */
[----:B-1----:R-:W-:-:S04]  /*b2930*/  IADD3 R21, PT, PT, R24, 0xe5, RZ ;  /* 0x000000e518157810 */ /* 0x002fc80007ffe0ff */
[----:B------:R1:W-:Y:S01]  /*b2940*/  @P3 STG.E.U16 desc[UR8][R16.64], R20 ;  /* 0x0000001410003986 */ /* 0x0003e2000c101508 */
[----:B------:R-:W-:Y:S01]  /*b2950*/  ISETP.GE.AND P5, PT, R21, UR24, PT ;  /* 0x0000001815007c0c */ /* 0x000fe2000bfa6270 */
[----:B------:R-:W-:Y:S02]  /*b2960*/  VIADD R3, R0, UR51 ;  /* 0x0000003300037c36 */ /* 0x000fe40008000000 */
[----:B------:R-:W2:Y:S01]  /*b2970*/  LDL.LU R21, [R1+0x38] ;  /* 0x0000380001157983 */ /* 0x000ea20000300800 */
[C---:B------:R-:W-:Y:S01]  /*b2980*/  ISETP.LT.AND P2, PT, R27.reuse, UR28, !P4 ;  /* 0x0000001c1b007c0c */ /* 0x040fe2000e741270 */
[----:B------:R-:W0:Y:S01]  /*b2990*/  LDCU UR51, c[0x0][0x39c] ;  /* 0x00007380ff3377ac */ /* 0x000e220008000800 */
[----:B------:R-:W-:Y:S01]  /*b29a0*/  ISETP.LT.AND P3, PT, R27, UR47, !P6 ;  /* 0x0000002f1b007c0c */ /* 0x000fe2000f761270 */
[----:B------:R-:W0:Y:S01]  /*b29b0*/  LDCU UR24, c[0x0][0x3b8] ;  /* 0x00007700ff1877ac */ /* 0x000e220008000800 */
[----:B-1----:R-:W2:Y:S01]  /*b29c0*/  LDL.LU R17, [R1+0x34] ;  /* 0x0000340001117983 */ /* 0x002ea20000300800 */
[----:B------:R-:W-:Y:S01]  /*b29d0*/  IMAD.WIDE R18, R3, 0x2, R12 ;  /* 0x0000000203127825 */ /* 0x000fe200078e020c */
[C---:B------:R-:W-:Y:S01]  /*b29e0*/  ISETP.LT.AND P4, PT, R26.reuse, UR40, !P4 ;  /* 0x000000281a007c0c */ /* 0x040fe2000e781270 */
[----:B------:R-:W1:Y:S01]  /*b29f0*/  LDCU UR28, c[0x0][0x3b8] ;  /* 0x00007700ff1c77ac */ /* 0x000e620008000800 */
[----:B------:R-:W-:Y:S01]  /*b2a00*/  ISETP.LT.AND P6, PT, R26, UR57, !P6 ;  /* 0x000000391a007c0c */ /* 0x000fe2000f7c1270 */
[C---:B------:R-:W-:Y:S01]  /*b2a10*/  VIADD R20, R24.reuse, 0xe7 ;  /* 0x000000e718147836 */ /* 0x040fe20000000000 */
[----:B------:R-:W0:Y:S03]  /*b2a20*/  LDCU UR40, c[0x0][0x39c] ;  /* 0x00007380ff2877ac */ /* 0x000e260008000800 */
[----:B--2---:R2:W-:Y:S01]  /*b2a30*/  @P2 STG.E.U16 desc[UR8][R18.64], R17 ;  /* 0x0000001112002986 */ /* 0x0045e2000c101508 */
[----:B------:R-:W-:Y:S01]  /*b2a40*/  PRMT R0, R17, 0x7632, R0 ;  /* 0x0000763211007816 */ /* 0x000fe20000000000 */
[----:B--2---:R-:W-:-:S02]  /*b2a50*/  VIADD R18, R24, 0xe6 ;  /* 0x000000e618127836 */ /* 0x004fc40000000000 */
[----:B------:R-:W-:-:S03]  /*b2a60*/  IMAD.WIDE R16, R3, 0x2, R14 ;  /* 0x0000000203107825 */ /* 0x000fc600078e020e */
[----:B------:R-:W-:Y:S01]  /*b2a70*/  ISETP.GE.AND P2, PT, R18, UR55, PT ;  /* 0x0000003712007c0c */ /* 0x000fe2000bf46270 */
[----:B------:R-:W-:Y:S01]  /*b2a80*/  VIADD R18, R3, UR45 ;  /* 0x0000002d03127c36 */ /* 0x000fe20008000000 */
[----:B------:R2:W-:Y:S01]  /*b2a90*/  @P4 STG.E.U16 desc[UR8][R16.64], R0 ;  /* 0x0000000010004986 */ /* 0x0005e2000c101508 */
[----:B------:R-:W-:Y:S01]  /*b2aa0*/  ISETP.LT.AND P4, PT, R27, UR16, !P1 ;  /* 0x000000101b007c0c */ /* 0x000fe2000cf81270 */
[----:B------:R-:W0:Y:S01]  /*b2ab0*/  LDCU UR16, c[0x0][0x398] ;  /* 0x00007300ff1077ac */ /* 0x000e220008000800 */
[C---:B------:R-:W-:Y:S01]  /*b2ac0*/  VIADD R3, R18.reuse, UR35 ;  /* 0x0000002312037c36 */ /* 0x040fe20008000000 */
[----:B------:R-:W0:Y:S01]  /*b2ad0*/  LDCU UR45, c[0x0][0x398] ;  /* 0x00007300ff2d77ac */ /* 0x000e220008000800 */
[C---:B--2---:R-:W-:Y:S01]  /*b2ae0*/  IMAD.WIDE R16, R18.reuse, 0x2, R12 ;  /* 0x0000000212107825 */ /* 0x044fe200078e020c */
[----:B----4-:R-:W-:Y:S01]  /*b2af0*/  PRMT R0, R29, 0x7632, R0 ;  /* 0x000076321d007816 */ /* 0x010fe20000000000 */
[----:B------:R-:W2:Y:S02]  /*b2b00*/  LDCU UR35, c[0x0][0x39c] ;  /* 0x00007380ff2377ac */ /* 0x000ea40008000800 */
[----:B------:R-:W-:Y:S01]  /*b2b10*/  IMAD.WIDE R18, R18, 0x2, R14 ;  /* 0x0000000212127825 */ /* 0x000fe200078e020e */
[----:B------:R4:W-:Y:S01]  /*b2b20*/  @P3 STG.E.U16 desc[UR8][R16.64], R29 ;  /* 0x0000001d10003986 */ /* 0x0009e2000c101508 */
[----:B------:R-:W-:Y:S01]  /*b2b30*/  ISETP.GE.AND P3, PT, R20, UR6, PT ;  /* 0x0000000614007c0c */ /* 0x000fe2000bf66270 */
[----:B------:R-:W0:Y:S01]  /*b2b40*/  LDCU UR6, c[0x0][0x398] ;  /* 0x00007300ff0677ac */ /* 0x000e220008000800 */
[----:B------:R-:W-:Y:S01]  /*b2b50*/  PRMT R20, R21, 0x7632, R20 ;  /* 0x0000763215147816 */ /* 0x000fe20000000014 */
[----:B------:R-:W-:Y:S01]  /*b2b60*/  @P6 STG.E.U16 desc[UR8][R18.64], R0 ;  /* 0x0000000012006986 */ /* 0x000fe2000c101508 */
[----:B----4-:R-:W-:-:S03]  /*b2b70*/  IMAD.WIDE R16, R3, 0x2, R12 ;  /* 0x0000000203107825 */ /* 0x010fc600078e020c */
[----:B------:R-:W4:Y:S04]  /*b2b80*/  LDL.LU R29, [R1+0x2610] ;  /* 0x00261000011d7983 */ /* 0x000f280000300800 */
[----:B------:R0:W-:Y:S02]  /*b2b90*/  @P4 STG.E.U16 desc[UR8][R16.64], R21 ;  /* 0x0000001510004986 */ /* 0x0001e4000c101508 */
[----:B0-----:R-:W-:-:S05]  /*b2ba0*/  VIADD R21, R24, 0xe8 ;  /* 0x000000e818157836 */ /* 0x001fca0000000000 */
[----:B------:R-:W-:Y:S02]  /*b2bb0*/  ISETP.GE.AND P4, PT, R21, UR33, PT ;  /* 0x0000002115007c0c */ /* 0x000fe4000bf86270 */
[C---:B------:R-:W-:Y:S01]  /*b2bc0*/  ISETP.LT.AND P1, PT, R26.reuse, UR4, !P1 ;  /* 0x000000041a007c0c */ /* 0x040fe2000cf21270 */
[----:B------:R-:W2:Y:S01]  /*b2bd0*/  LDL.LU R21, [R1+0x28] ;  /* 0x0000280001157983 */ /* 0x000ea20000300800 */
[----:B------:R-:W-:Y:S01]  /*b2be0*/  ISETP.LT.AND P6, PT, R27, UR41, !P5 ;  /* 0x000000291b007c0c */ /* 0x000fe2000efc1270 */
[C---:B------:R-:W-:Y:S01]  /*b2bf0*/  VIADD R0, R3.reuse, UR12 ;  /* 0x0000000c03007c36 */ /* 0x040fe20008000000 */
[----:B------:R-:W-:Y:S01]  /*b2c00*/  ISETP.LT.AND P5, PT, R26, UR53, !P5 ;  /* 0x000000351a007c0c */ /* 0x000fe2000efa1270 */
[----:B------:R-:W-:Y:S01]  /*b2c10*/  IMAD.WIDE R16, R3, 0x2, R14 ;  /* 0x0000000203107825 */ /* 0x000fe200078e020e */
[----:B------:R-:W0:Y:S03]  /*b2c20*/  LDCU UR41, c[0x0][0x39c] ;  /* 0x00007380ff2977ac */ /* 0x000e260008000800 */
[----:B------:R-:W-:Y:S01]  /*b2c30*/  IMAD.WIDE R18, R0, 0x2, R12 ;  /* 0x0000000200127825 */ /* 0x000fe200078e020c */
[----:B------:R-:W0:Y:S03]  /*b2c40*/  LDCU UR4, c[0x0][0x3b8] ;  /* 0x00007700ff0477ac */ /* 0x000e260008000800 */
[----:B------:R1:W-:Y:S01]  /*b2c50*/  @P1 STG.E.U16 desc[UR8][R16.64], R20 ;  /* 0x0000001410001986 */ /* 0x0003e2000c101508 */
[----:B------:R-:W-:Y:S01]  /*b2c60*/  ISETP.LT.AND P1, PT, R27, UR56, !P2 ;  /* 0x000000381b007c0c */ /* 0x000fe2000d721270 */
[----:B------:R-:W0:Y:S01]  /*b2c70*/  LDCU UR12, c[0x0][0x398] ;  /* 0x00007300ff0c77ac */ /* 0x000e220008000800 */
[----:B------:R-:W-:Y:S01]  /*b2c80*/  ISETP.LT.AND P2, PT, R26, UR46, !P2 ;  /* 0x0000002e1a007c0c */ /* 0x000fe2000d741270 */
[----:B------:R-:W0:Y:S01]  /*b2c90*/  LDCU UR33, c[0x0][0x3b8] ;  /* 0x00007700ff2177ac */ /* 0x000e220008000800 */
[----:B-1----:R-:W-:-:S04]  /*b2ca0*/  IMAD.WIDE R16, R0, 0x2, R14 ;  /* 0x0000000200107825 */ /* 0x002fc800078e020e */
[----:B------:R-:W-:Y:S01]  /*b2cb0*/  VIADD R0, R0, UR25 ;  /* 0x0000001900007c36 */ /* 0x000fe20008000000 */
[----:B------:R-:W-:Y:S01]  /*b2cc0*/  PRMT R20, R22, 0x7632, R20 ;  /* 0x0000763216147816 */ /* 0x000fe20000000014 */
[----:B------:R-:W1:Y:S01]  /*b2cd0*/  LDCU UR25, c[0x0][0x3b8] ;  /* 0x00007700ff1977ac */ /* 0x000e620008000800 */
[----:B--2---:R-:W-:Y:S01]  /*b2ce0*/  PRMT R3, R21, 0x7632, R3 ;  /* 0x0000763215037816 */ /* 0x004fe20000000003 */
[----:B------:R2:W-:Y:S04]  /*b2cf0*/  @P6 STG.E.U16 desc[UR8][R18.64], R21 ;  /* 0x0000001512006986 */ /* 0x0005e8000c101508 */
[----:B------:R0:W-:Y:S01]  /*b2d00*/  @P5 STG.E.U16 desc[UR8][R16.64], R3 ;  /* 0x0000000310005986 */ /* 0x0001e2000c101508 */
[----:B------:R-:W-:Y:S01]  /*b2d10*/  ISETP.LT.AND P5, PT, R27, UR42, !P3 ;  /* 0x0000002a1b007c0c */ /* 0x000fe2000dfa1270 */
[----:B------:R-:W1:Y:S01]  /*b2d20*/  LDCU UR42, c[0x0][0x398] ;  /* 0x00007300ff2a77ac */ /* 0x000e620008000800 */
[----:B--2---:R-:W-:-:S02]  /*b2d30*/  VIADD R18, R24, 0xe9 ;  /* 0x000000e918127836 */ /* 0x004fc40000000000 */
[----:B0-----:R-:W-:-:S03]  /*b2d40*/  IMAD.WIDE R16, R0, 0x2, R12 ;  /* 0x0000000200107825 */ /* 0x001fc600078e020c */
[----:B------:R-:W-:Y:S01]  /*b2d50*/  ISETP.GE.AND P6, PT, R18, UR50, PT ;  /* 0x0000003212007c0c */ /* 0x000fe2000bfc6270 */
[C---:B------:R-:W-:Y:S01]  /*b2d60*/  IMAD.WIDE R18, R0.reuse, 0x2, R14 ;  /* 0x0000000200127825 */ /* 0x040fe200078e020e */
[----:B------:R-:W-:Y:S01]  /*b2d70*/  IADD3 R0, PT, PT, R0, UR34, RZ ;  /* 0x0000002200007c10 */ /* 0x000fe2000fffe0ff */
[----:B------:R0:W-:Y:S02]  /*b2d80*/  @P1 STG.E.U16 desc[UR8][R16.64], R22 ;  /* 0x0000001610001986 */ /* 0x0001e4000c101508 */
[----:B------:R-:W-:Y:S01]  /*b2d90*/  VIADD R3, R24, 0xea ;  /* 0x000000ea18037836 */ /* 0x000fe20000000000 */
[----:B------:R-:W-:Y:S01]  /*b2da0*/  ISETP.LT.AND P3, PT, R26, UR26, !P3 ;  /* 0x0000001a1a007c0c */ /* 0x000fe2000df61270 */
[----:B------:R2:W-:Y:S01]  /*b2db0*/  @P2 STG.E.U16 desc[UR8][R18.64], R20 ;  /* 0x0000001412002986 */ /* 0x0005e2000c101508 */
[----:B------:R-:W1:Y:S02]  /*b2dc0*/  LDCU UR34, c[0x0][0x39c] ;  /* 0x00007380ff2277ac */ /* 0x000e640008000800 */
[----:B------:R-:W-:Y:S01]  /*b2dd0*/  ISETP.GE.AND P1, PT, R3, UR43, PT ;  /* 0x0000002b03007c0c */ /* 0x000fe2000bf26270 */
[----:B0-----:R-:W-:Y:S01]  /*b2de0*/  IMAD.WIDE R16, R0, 0x2, R12 ;  /* 0x0000000200107825 */ /* 0x001fe200078e020c */
[----:B------:R-:W3:Y:S01]  /*b2df0*/  LDL.LU R22, [R1+0x374] ;  /* 0x0003740001167983 */ /* 0x000ee20000300800 */
[----:B------:R-:W0:Y:S02]  /*b2e00*/  LDCU UR26, c[0x0][0x3b8] ;  /* 0x00007700ff1a77ac */ /* 0x000e240008000800 */
[----:B--2---:R-:W-:Y:S01]  /*b2e10*/  VIADD R19, R24, 0xeb ;  /* 0x000000eb18137836 */ /* 0x004fe20000000000 */
[----:B------:R-:W-:Y:S01]  /*b2e20*/  PRMT R3, R23, 0x7632, R3 ;  /* 0x0000763217037816 */ /* 0x000fe20000000003 */
[----:B------:R2:W-:Y:S01]  /*b2e30*/  @P5 STG.E.U16 desc[UR8][R16.64], R23 ;  /* 0x0000001710005986 */ /* 0x0005e2000c101508 */
[----:B------:R-:W-:Y:S01]  /*b2e40*/  ISETP.LT.AND P2, PT, R27, UR44, !P4 ;  /* 0x0000002c1b007c0c */ /* 0x000fe2000e741270 */
[C---:B------:R-:W-:Y:S01]  /*b2e50*/  VIADD R18, R0.reuse, UR54 ;  /* 0x0000003600127c36 */ /* 0x040fe20008000000 */
[----:B------:R-:W-:Y:S01]  /*b2e60*/  ISETP.GE.AND P5, PT, R19, UR39, PT ;  /* 0x0000002713007c0c */ /* 0x000fe2000bfa6270 */
[----:B------:R-:W0:Y:S01]  /*b2e70*/  LDCU UR43, c[0x0][0x398] ;  /* 0x00007300ff2b77ac */ /* 0x000e220008000800 */
[----:B--2---:R-:W2:Y:S01]  /*b2e80*/  LDL.LU R23, [R1+0x354] ;  /* 0x0003540001177983 */ /* 0x004ea20000300800 */
[----:B------:R-:W-:Y:S01]  /*b2e90*/  IMAD.WIDE R16, R0, 0x2, R14 ;  /* 0x0000000200107825 */ /* 0x000fe200078e020e */
[----:B------:R-:W-:Y:S01]  /*b2ea0*/  ISETP.LT.AND P4, PT, R26, UR38, !P4 ;  /* 0x000000261a007c0c */ /* 0x000fe2000e781270 */
[----:B------:R-:W0:Y:S01]  /*b2eb0*/  LDCU UR38, c[0x0][0x398] ;  /* 0x00007300ff2677ac */ /* 0x000e220008000800 */
[----:B------:R-:W2:Y:S01]  /*b2ec0*/  LDL.LU R19, [R1+0x370] ;  /* 0x0003700001137983 */ /* 0x000ea20000300800 */
[C-C-:B------:R-:W-:Y:S01]  /*b2ed0*/  IMAD.WIDE R20, R18.reuse, 0x2, R12.reuse ;  /* 0x0000000212147825 */ /* 0x140fe200078e020c */
[----:B------:R-:W0:Y:S02]  /*b2ee0*/  LDCU UR39, c[0x0][0x398] ;  /* 0x00007300ff2777ac */ /* 0x000e240008000800 */
[----:B------:R1:W-:Y:S01]  /*b2ef0*/  @P3 STG.E.U16 desc[UR8][R16.64], R3 ;  /* 0x0000000310003986 */ /* 0x0003e2000c101508 */
[----:B------:R-:W-:Y:S01]  /*b2f00*/  ISETP.LT.AND P3, PT, R27, UR29, !P6 ;  /* 0x0000001d1b007c0c */ /* 0x000fe2000f761270 */
[----:B------:R-:W-:Y:S01]  /*b2f10*/  VIADD R0, R18, UR30 ;  /* 0x0000001e12007c36 */ /* 0x000fe20008000000 */
[----:B------:R-:W-:Y:S01]  /*b2f20*/  ISETP.LT.AND P6, PT, R26, UR31, !P6 ;  /* 0x0000001f1a007c0c */ /* 0x000fe2000f7c1270 */
[----:B------:R-:W0:Y:S01]  /*b2f30*/  LDCU UR29, c[0x0][0x39c] ;  /* 0x00007380ff1d77ac */ /* 0x000e220008000800 */
[----:B------:R-:W0:Y:S01]  /*b2f40*/  LDCU UR30, c[0x0][0x39c] ;  /* 0x00007380ff1e77ac */ /* 0x000e220008000800 */
[----:B-1----:R-:W-:Y:S01]  /*b2f50*/  IMAD.WIDE R16, R0, 0x2, R12 ;  /* 0x0000000200107825 */ /* 0x002fe200078e020c */
[----:B------:R-:W1:Y:S01]  /*b2f60*/  LDCU UR31, c[0x0][0x398] ;  /* 0x00007300ff1f77ac */ /* 0x000e620008000800 */
[----:B------:R-:W0:Y:S01]  /*b2f70*/  LDCU UR44, c[0x0][0x398] ;  /* 0x00007300ff2c77ac */ /* 0x000e220008000800 */
[----:B--2---:R2:W-:Y:S01]  /*b2f80*/  @P2 STG.E.U16 desc[UR8][R20.64], R19 ;  /* 0x0000001314002986 */ /* 0x0045e2000c101508 */
[----:B------:R-:W-:Y:S01]  /*b2f90*/  PRMT R3, R19, 0x7632, R3 ;  /* 0x0000763213037816 */ /* 0x000fe20000000003 */
[----:B--2---:R-:W-:-:S05]  /*b2fa0*/  IMAD.WIDE R18, R18, 0x2, R14 ;  /* 0x0000000212127825 */ /* 0x004fca00078e020e */
[----:B------:R2:W-:Y:S04]  /*b2fb0*/  @P4 STG.E.U16 desc[UR8][R18.64], R3 ;  /* 0x0000000312004986 */ /* 0x0005e8000c101508 */
[----:B----4-:R4:W-:Y:S01]  /*b2fc0*/  @P3 STG.E.U16 desc[UR8][R16.64], R29 ;  /* 0x0000001d10003986 */ /* 0x0109e2000c101508 */
[----:B--2---:R-:W-:-:S03]  /*b2fd0*/  PRMT R19, R29, 0x7632, R19 ;  /* 0x000076321d137816 */ /* 0x004fc60000000013 */
[----:B----4-:R-:W2:Y:S01]  /*b2fe0*/  LDL.LU R29, [R1+0x260c] ;  /* 0x00260c00011d7983 */ /* 0x010ea20000300800 */
[----:B---3--:R-:W-:Y:S01]  /*b2ff0*/  ISETP.LT.AND P4, PT, R27, UR49, !P1 ;  /* 0x000000311b007c0c */ /* 0x008fe2000cf81270 */
[----:B------:R-:W-:-:S04]  /*b3000*/  IMAD.WIDE R16, R0, 0x2, R14 ;  /* 0x0000000200107825 */ /* 0x000fc800078e020e */
[----:B------:R-:W-:Y:S02]  /*b3010*/  VIADD R20, R24, 0xec ;  /* 0x000000ec18147836 */ /* 0x000fe40000000000 */
[----:B------:R-:W-:Y:S01]  /*b3020*/  VIADD R21, R0, UR22 ;  /* 0x0000001600157c36 */ /* 0x000fe20008000000 */
[----:B------:R-:W-:Y:S01]  /*b3030*/  ISETP.LT.AND P1, PT, R26, UR59, !P1 ;  /* 0x0000003b1a007c0c */ /* 0x000fe2000cf21270 */
[----:B------:R3:W-:Y:S01]  /*b3040*/  @P6 STG.E.U16 desc[UR8][R16.64], R19 ;  /* 0x0000001310006986 */ /* 0x0007e2000c101508 */
[----:B------:R-:W-:Y:S02]  /*b3050*/  ISETP.GE.AND P2, PT, R20, UR58, PT ;  /* 0x0000003a14007c0c */ /* 0x000fe4000bf46270 */
[----:B------:R-:W-:Y:S01]  /*b3060*/  ISETP.LT.AND P6, PT, R27, UR32, !P5 ;  /* 0x000000201b007c0c */ /* 0x000fe2000efc1270 */
[----:B------:R-:W-:Y:S02]  /*b3070*/  VIADD R20, R24, 0xed ;  /* 0x000000ed18147836 */ /* 0x000fe40000000000 */
[C---:B------:R-:W-:Y:S01]  /*b3080*/  VIADD R3, R21.reuse, UR10 ;  /* 0x0000000a15037c36 */ /* 0x040fe20008000000 */
[----:B------:R-:W-:Y:S01]  /*b3090*/  ISETP.LT.AND P5, PT, R26, UR52, !P5 ;  /* 0x000000341a007c0c */ /* 0x000fe2000efa1270 */
[----:B------:R-:W-:Y:S01]  /*b30a0*/  VIADD R0, R24, 0xee ;  /* 0x000000ee18007836 */ /* 0x000fe20000000000 */
[----:B------:R-:W4:Y:S01]  /*b30b0*/  LDCU UR10, c[0x0][0x3b8] ;  /* 0x00007700ff0a77ac */ /* 0x000f220008000800 */
[----:B------:R-:W-:Y:S01]  /*b30c0*/  ISETP.GE.AND P3, PT, R20, UR51, PT ;  /* 0x0000003314007c0c */ /* 0x000fe2000bf66270 */
[----:B------:R-:W0:Y:S01]  /*b30d0*/  LDCU UR22, c[0x0][0x3b8] ;  /* 0x00007700ff1677ac */ /* 0x000e220008000800 */
[----:B---3--:R-:W-:Y:S01]  /*b30e0*/  IMAD.WIDE R18, R21, 0x2, R12 ;  /* 0x0000000215127825 */ /* 0x008fe200078e020c */
[----:B------:R-:W-:-:S03]  /*b30f0*/  PRMT R20, R22, 0x7632, R20 ;  /* 0x0000763216147816 */ /* 0x000fc60000000014 */
[----:B------:R-:W-:Y:S01]  /*b3100*/  IMAD.WIDE R16, R21, 0x2, R14 ;  /* 0x0000000215107825 */ /* 0x000fe200078e020e */
[----:B------:R-:W3:Y:S01]  /*b3110*/  LDCU UR32, c[0x0][0x398] ;  /* 0x00007300ff2077ac */ /* 0x000ee20008000800 */
[----:B------:R0:W-:Y:S04]  /*b3120*/  @P4 STG.E.U16 desc[UR8][R18.64], R22 ;  /* 0x0000001612004986 */ /* 0x0001e8000c101508 */
[----:B------:R1:W-:Y:S01]  /*b3130*/  @P1 STG.E.U16 desc[UR8][R16.64], R20 ;  /* 0x0000001410001986 */ /* 0x0003e2000c101508 */
[C---:B------:R-:W-:Y:S01]  /*b3140*/  IADD3 R21, PT, PT, R3.reuse, UR20, RZ ;  /* 0x0000001403157c10 */ /* 0x040fe2000fffe0ff */
[----:B0-----:R-:W-:Y:S01]  /*b3150*/  IMAD.WIDE R18, R3, 0x2, R12 ;  /* 0x0000000203127825 */ /* 0x001fe200078e020c */
[----:B------:R-:W-:Y:S01]  /*b3160*/  ISETP.GE.AND P4, PT, R0, UR40, PT ;  /* 0x0000002800007c0c */ /* 0x000fe2000bf86270 */
[----:B------:R-:W0:Y:S03]  /*b3170*/  LDCU UR20, c[0x0][0x3b8] ;  /* 0x00007700ff1477ac */ /* 0x000e260008000800 */
[----:B------:R3:W-:Y:S01]  /*b3180*/  @P6 STG.E.U16 desc[UR8][R18.64], R23 ;  /* 0x0000001712006986 */ /* 0x0007e2000c101508 */
[----:B------:R-:W-:-:S02]  /*b3190*/  ISETP.LT.AND P6, PT, R27, UR48, !P2 ;  /* 0x000000301b007c0c */ /* 0x000fc4000d7c1270 */
[----:B------:R-:W-:Y:S01]  /*b31a0*/  ISETP.LT.AND P2, PT, R26, UR27, !P2 ;  /* 0x0000001b1a007c0c */ /* 0x000fe2000d741270 */
[----:B-1----:R-:W-:-:S04]  /*b31b0*/  IMAD.WIDE R16, R21, 0x2, R12 ;  /* 0x0000000215107825 */ /* 0x002fc800078e020c */
[----:B------:R-:W-:Y:S01]  /*b31c0*/  VIADD R0, R24, 0xef ;  /* 0x000000ef18007836 */ /* 0x000fe20000000000 */
[----:B------:R-:W1:Y:S01]  /*b31d0*/  LDCU UR27, c[0x0][0x39c] ;  /* 0x00007380ff1b77ac */ /* 0x000e620008000800 */
[----:B------:R-:W0:Y:S01]  /*b31e0*/  LDCU UR40, c[0x0][0x398] ;  /* 0x00007300ff2877ac */ /* 0x000e220008000800 */
[----:B---3--:R-:W-:Y:S01]  /*b31f0*/  PRMT R19, R23, 0x7632, R19 ;  /* 0x0000763217137816 */ /* 0x008fe20000000013 */
[----:B------:R-:W-:-:S05]  /*b3200*/  IMAD.WIDE R22, R3, 0x2, R14 ;  /* 0x0000000203167825 */ /* 0x000fca00078e020e */
[----:B------:R3:W-:Y:S02]  /*b3210*/  @P5 STG.E.U16 desc[UR8][R22.64], R19 ;  /* 0x0000001316005986 */ /* 0x0007e4000c101508 */
[----:B---3--:R-:W-:Y:S01]  /*b3220*/  IMAD.WIDE R18, R21, 0x2, R14 ;  /* 0x0000000215127825 */ /* 0x008fe200078e020e */
[----:B--2---:R-:W-:Y:S01]  /*b3230*/  PRMT R3, R29, 0x7632, R3 ;  /* 0x000076321d037816 */ /* 0x004fe20000000003 */
[----:B------:R-:W-:Y:S04]  /*b3240*/  @P6 STG.E.U16 desc[UR8][R16.64], R29 ;  /* 0x0000001d10006986 */ /* 0x000fe8000c101508 */
[----:B------:R2:W-:Y:S01]  /*b3250*/  @P2 STG.E.U16 desc[UR8][R18.64], R3 ;  /* 0x0000000312002986 */ /* 0x0005e2000c101508 */
[----:B------:R-:W-:-:S03]  /*b3260*/  IMAD.MOV.U32 R23, RZ, RZ, R27 ;  /* 0x000000ffff177224 */ /* 0x000fc600078e001b */
[----:B--2---:R-:W2:Y:S02]  /*b3270*/  LDL.LU R3, [R1+0x37c] ;  /* 0x00037c0001037983 */ /* 0x004ea40000300800 */
[----:B------:R-:W-:Y:S01]  /*b3280*/  ISETP.LT.AND P5, PT, R23, UR37, !P3 ;  /* 0x0000002517007c0c */ /* 0x000fe2000dfa1270 */
[----:B------:R-:W-:Y:S01]  /*b3290*/  VIADD R27, R21, UR28 ;  /* 0x0000001c151b7c36 */ /* 0x000fe20008000000 */
[----:B------:R-:W-:Y:S02]  /*b32a0*/  ISETP.LT.AND P3, PT, R26, UR36, !P3 ;  /* 0x000000241a007c0c */ /* 0x000fe4000df61270 */
[----:B------:R-:W-:Y:S01]  /*b32b0*/  ISETP.GE.AND P1, PT, R0, UR35, PT ;  /* 0x0000002300007c0c */ /* 0x000fe2000bf26270 */
[----:B------:R-:W3:Y:S01]  /*b32c0*/  LDS.128 R16, [R2] ;  /* 0x0000000002107984 */ /* 0x000ee20000000c00 */
[----:B------:R-:W-:-:S04]  /*b32d0*/  IMAD.WIDE R20, R27, 0x2, R12 ;  /* 0x000000021b147825 */ /* 0x000fc800078e020c */
[----:B------:R-:W-:Y:S01]  /*b32e0*/  VIADD R0, R24, 0xf0 ;  /* 0x000000f018007836 */ /* 0x000fe20000000000 */
[----:B------:R-:W0:Y:S01]  /*b32f0*/  LDCU UR28, c[0x0][0x398] ;  /* 0x00007300ff1c77ac */ /* 0x000e220008000800 */
[----:B------:R-:W0:Y:S01]  /*b3300*/  LDCU UR35, c[0x0][0x398] ;  /* 0x00007300ff2377ac */ /* 0x000e220008000800 */
[----:B------:R0:W-:Y:S01]  /*b3310*/  @P5 STG.E.U16 desc[UR8][R20.64], R28 ;  /* 0x0000001c14005986 */ /* 0x0001e2000c101508 */
[----:B------:R-:W-:Y:S02]  /*b3320*/  ISETP.LT.AND P5, PT, R23, UR16, !P4 ;  /* 0x0000001017007c0c */ /* 0x000fe4000e7a1270 */
[----:B------:R-:W-:Y:S02]  /*b3330*/  ISETP.LT.AND P4, PT, R26, UR6, !P4 ;  /* 0x000000061a007c0c */ /* 0x000fe4000e781270 */
[----:B--2---:R-:W-:Y:S02]  /*b3340*/  PRMT R25, R3, 0x7632, R25 ;  /* 0x0000763203197816 */ /* 0x004fe40000000019 */
[----:B0-----:R-:W-:Y:S01]  /*b3350*/  PRMT R21, R28, 0x7632, R21 ;  /* 0x000076321c157816 */ /* 0x001fe20000000015 */
[----:B------:R-:W-:-:S04]  /*b3360*/  IMAD.WIDE R28, R27, 0x2, R14 ;  /* 0x000000021b1c7825 */ /* 0x000fc800078e020e */
[----:B------:R-:W-:Y:S01]  /*b3370*/  VIADD R27, R27, UR24 ;  /* 0x000000181b1b7c36 */ /* 0x000fe20008000000 */
[----:B------:R-:W-:Y:S01]  /*b3380*/  ISETP.GE.AND P6, PT, R0, UR41, PT ;  /* 0x0000002900007c0c */ /* 0x000fe2000bfc6270 */
[----:B------:R-:W0:Y:S01]  /*b3390*/  LDCU UR16, c[0x0][0x39c] ;  /* 0x00007380ff1077ac */ /* 0x000e220008000800 */
[----:B------:R-:W2:Y:S01]  /*b33a0*/  LDCU UR6, c[0x0][0x3b8] ;  /* 0x00007700ff0677ac */ /* 0x000ea20008000800 */
[----:B------:R1:W-:Y:S01]  /*b33b0*/  @P3 STG.E.U16 desc[UR8][R28.64], R21 ;  /* 0x000000151c003986 */ /* 0x0003e2000c101508 */
[----:B------:R-:W0:Y:S01]  /*b33c0*/  LDCU UR24, c[0x0][0x398] ;  /* 0x00007300ff1877ac */ /* 0x000e220008000800 */
[----:B-1----:R-:W-:Y:S02]  /*b33d0*/  IMAD.MOV.U32 R28, RZ, RZ, R23 ;  /* 0x000000ffff1c7224 */ /* 0x002fe400078e0017 */
[----:B------:R-:W-:-:S04]  /*b33e0*/  IMAD.WIDE R20, R27, 0x2, R12 ;  /* 0x000000021b147825 */ /* 0x000fc800078e020c */
[----:B------:R-:W-:Y:S01]  /*b33f0*/  IMAD.WIDE R22, R27, 0x2, R14 ;  /* 0x000000021b167825 */ /* 0x000fe200078e020e */
[----:B------:R-:W-:Y:S04]  /*b3400*/  @P5 STG.E.U16 desc[UR8][R20.64], R3 ;  /* 0x0000000314005986 */ /* 0x000fe8000c101508 */
[----:B------:R1:W-:Y:S04]  /*b3410*/  @P4 STG.E.U16 desc[UR8][R22.64], R25 ;  /* 0x0000001916004986 */ /* 0x0003e8000c101508 */
[----:B-1----:R-:W2:Y:S01]  /*b3420*/  LDL.LU R23, [R1+0x35c] ;  /* 0x00035c0001177983 */ /* 0x002ea20000300800 */
[----:B------:R-:W-:Y:S01]  /*b3430*/  ISETP.LT.AND P3, PT, R28, UR45, !P1 ;  /* 0x0000002d1c007c0c */ /* 0x000fe2000cf61270 */
[----:B------:R-:W-:-:S02]  /*b3440*/  VIADD R0, R24, 0xf1 ;  /* 0x000000f118007836 */ /* 0x000fc40000000000 */
[----:B------:R-:W-:Y:S01]  /*b3450*/  IMAD.MOV.U32 R21, RZ, RZ, R26 ;  /* 0x000000ffff157224 */ /* 0x000fe200078e001a */
[----:B------:R-:W-:Y:S01]  /*b3460*/  IADD3 R27, PT, PT, R27, UR4, RZ ;  /* 0x000000041b1b7c10 */ /* 0x000fe2000fffe0ff */
[----:B------:R-:W-:Y:S01]  /*b3470*/  IMAD.MOV.U32 R20, RZ, RZ, R24 ;  /* 0x000000ffff147224 */ /* 0x000fe200078e0018 */
[----:B------:R-:W-:Y:S02]  /*b3480*/  ISETP.LT.AND P4, PT, R28, UR42, !P6 ;  /* 0x0000002a1c007c0c */ /* 0x000fe4000f781270 */
[----:B------:R-:W-:Y:S01]  /*b3490*/  ISETP.GE.AND P2, PT, R0, UR34, PT ;  /* 0x0000002200007c0c */ /* 0x000fe2000bf46270 */
[----:B------:R-:W-:Y:S01]  /*b34a0*/  VIADD R0, R24, 0xf2 ;  /* 0x000000f218007836 */ /* 0x000fe20000000000 */
[----:B------:R-:W-:Y:S01]  /*b34b0*/  ISETP.LT.AND P1, PT, R21, UR12, !P1 ;  /* 0x0000000c15007c0c */ /* 0x000fe2000cf21270 */
[----:B------:R-:W-:-:S04]  /*b34c0*/  IMAD.WIDE R24, R27, 0x2, R12 ;  /* 0x000000021b187825 */ /* 0x000fc800078e020c */
[----:B------:R-:W-:Y:S02]  /*b34d0*/  VIADD R26, R20, 0xf3 ;  /* 0x000000f3141a7836 */ /* 0x000fe40000000000 */
[----:B------:R-:W-:Y:S01]  /*b34e0*/  VIADD R3, R27, UR33 ;  /* 0x000000211b037c36 */ /* 0x000fe20008000000 */
[----:B------:R-:W-:Y:S02]  /*b34f0*/  ISETP.GE.AND P5, PT, R0, UR29, PT ;  /* 0x0000001d00007c0c */ /* 0x000fe4000bfa6270 */
[----:B------:R-:W-:Y:S01]  /*b3500*/  PRMT R29, R4, 0x7632, R29 ;  /* 0x00007632041d7816 */ /* 0x000fe2000000001d */
[----:B------:R-:W1:Y:S01]  /*b3510*/  LDCU UR34, c[0x0][0x398] ;  /* 0x00007300ff2277ac */ /* 0x000e620008000800 */
[----:B------:R-:W0:Y:S01]  /*b3520*/  LDCU UR29, c[0x0][0x398] ;  /* 0x00007300ff1d77ac */ /* 0x000e220008000800 */
[----:B------:R-:W0:Y:S01]  /*b3530*/  LDCU UR4, c[0x0][0x3b8] ;  /* 0x00007700ff0477ac */ /* 0x000e220008000800 */
[----:B------:R-:W0:Y:S01]  /*b3540*/  LDCU UR12, c[0x0][0x3b8] ;  /* 0x00007700ff0c77ac */ /* 0x000e220008000800 */
[----:B--2---:R2:W-:Y:S01]  /*b3550*/  @P3 STG.E.U16 desc[UR8][R24.64], R23 ;  /* 0x0000001718003986 */ /* 0x0045e2000c101508 */
[----:B------:R-:W-:Y:S01]  /*b3560*/  PRMT R0, R23, 0x7632, R0 ;  /* 0x0000763217007816 */ /* 0x000fe20000000000 */
[----:B--2---:R-:W-:-:S02]  /*b3570*/  IMAD.MOV.U32 R24, RZ, RZ, R20 ;  /* 0x000000ffff187224 */ /* 0x004fc400078e0014 */
[----:B------:R-:W-:Y:S02]  /*b3580*/  IMAD.MOV.U32 R25, RZ, RZ, R21 ;  /* 0x000000ffff197224 */ /* 0x000fe400078e0015 */
[----:B------:R-:W-:-:S04]  /*b3590*/  IMAD.WIDE R20, R27, 0x2, R14 ;  /* 0x000000021b147825 */ /* 0x000fc800078e020e */
[----:B------:R-:W-:Y:S01]  /*b35a0*/  IMAD.WIDE R22, R3, 0x2, R12 ;  /* 0x0000000203167825 */ /* 0x000fe200078e020c */
[----:B------:R-:W-:Y:S01]  /*b35b0*/  ISETP.LT.AND P6, PT, R25, UR43, !P6 ;  /* 0x0000002b19007c0c */ /* 0x000fe2000f7c1270 */
[----:B------:R2:W-:Y:S01]  /*b35c0*/  @P1 STG.E.U16 desc[UR8][R20.64], R0 ;  /* 0x0000000014001986 */ /* 0x0005e2000c101508 */
[----:B------:R-:W-:-:S03]  /*b35d0*/  ISETP.LT.AND P1, PT, R28, UR38, !P2 ;  /* 0x000000261c007c0c */ /* 0x000fc6000d721270 */
[----:B------:R0:W-:Y:S01]  /*b35e0*/  @P4 STG.E.U16 desc[UR8][R22.64], R4 ;  /* 0x0000000416004986 */ /* 0x0001e2000c101508 */
[----:B--2---:R-:W-:Y:S02]  /*b35f0*/  IMAD.MOV.U32 R20, RZ, RZ, R25 ;  /* 0x000000ffff147224 */ /* 0x004fe400078e0019 */
[----:B------:R-:W-:Y:S02]  /*b3600*/  IMAD.MOV.U32 R0, RZ, RZ, R24 ;  /* 0x000000ffff007224 */ /* 0x000fe400078e0018 */
[----:B0-----:R-:W-:Y:S02]  /*b3610*/  IMAD.MOV.U32 R22, RZ, RZ, R28 ;  /* 0x000000ffff167224 */ /* 0x001fe400078e001c */
[----:B------:R-:W-:Y:S01]  /*b3620*/  IMAD.WIDE R24, R3, 0x2, R14 ;  /* 0x0000000203187825 */ /* 0x000fe200078e020e */
[----:B------:R-:W-:-:S03]  /*b3630*/  ISETP.LT.AND P2, PT, R20, UR39, !P2 ;  /* 0x0000002714007c0c */ /* 0x000fc6000d741270 */
[----:B------:R-:W-:Y:S02]  /*b3640*/  VIADD R28, R0, 0xf4 ;  /* 0x000000f4001c7836 */ /* 0x000fe40000000000 */
[----:B------:R-:W-:Y:S01]  /*b3650*/  VIADD R21, R3, UR25 ;  /* 0x0000001903157c36 */ /* 0x000fe20008000000 */
[----:B------:R-:W-:Y:S01]  /*b3660*/  ISETP.GE.AND P3, PT, R26, UR30, PT ;  /* 0x0000001e1a007c0c */ /* 0x000fe2000bf66270 */
[----:B------:R0:W-:Y:S01]  /*b3670*/  @P6 STG.E.U16 desc[UR8][R24.64], R29 ;  /* 0x0000001d18006986 */ /* 0x0001e2000c101508 */
[----:B------:R-:W-:Y:S01]  /*b3680*/  ISETP.LT.AND P6, PT, R22, UR31, !P5 ;  /* 0x0000001f16007c0c */ /* 0x000fe2000efc1270 */
[C---:B------:R-:W-:Y:S01]  /*b3690*/  IMAD.WIDE R26, R21.reuse, 0x2, R12 ;  /* 0x00000002151a7825 */ /* 0x040fe200078e020c */
[----:B------:R-:W-:Y:S02]  /*b36a0*/  ISETP.GE.AND P4, PT, R28, UR27, PT ;  /* 0x0000001b1c007c0c */ /* 0x000fe4000bf86270 */
[----:B---3--:R-:W-:Y:S02]  /*b36b0*/  PRMT R4, R16, 0x7632, R4 ;  /* 0x0000763210047816 */ /* 0x008fe40000000004 */
[----:B------:R-:W-:Y:S01]  /*b36c0*/  ISETP.LT.AND P5, PT, R20, UR44, !P5 ;  /* 0x0000002c14007c0c */ /* 0x000fe2000efa1270 */
[C---:B------:R-:W-:Y:S01]  /*b36d0*/  VIADD R23, R21.reuse, UR26 ;  /* 0x0000001a15177c36 */ /* 0x040fe20008000000 */
[----:B------:R2:W-:Y:S01]  /*b36e0*/  @P1 STG.E.U16 desc[UR8][R26.64], R16 ;  /* 0x000000101a001986 */ /* 0x0005e2000c101508 */
[----:B------:R-:W3:Y:S01]  /*b36f0*/  LDCU UR30, c[0x0][0x398] ;  /* 0x00007300ff1e77ac */ /* 0x000ee20008000800 */
[----:B------:R-:W1:Y:S01]  /*b3700*/  LDCU UR25, c[0x0][0x398] ;  /* 0x00007300ff1977ac */ /* 0x000e620008000800 */
[----:B------:R-:W1:Y:S01]  /*b3710*/  LDCU UR31, c[0x0][0x398] ;  /* 0x00007300ff1f77ac */ /* 0x000e620008000800 */
[----:B0-----:R-:W-:-:S04]  /*b3720*/  IMAD.WIDE R28, R21, 0x2, R14 ;  /* 0x00000002151c7825 */ /* 0x001fc800078e020e */
[----:B----4-:R-:W-:Y:S01]  /*b3730*/  VIADD R3, R23, UR10 ;  /* 0x0000000a17037c36 */ /* 0x010fe20008000000 */
[----:B------:R-:W0:Y:S01]  /*b3740*/  LDCU UR27, c[0x0][0x398] ;  /* 0x00007300ff1b77ac */ /* 0x000e220008000800 */
[----:B------:R-:W4:Y:S01]  /*b3750*/  LDCU UR26, c[0x0][0x398] ;  /* 0x00007300ff1a77ac */ /* 0x000f220008000800 */
[----:B------:R-:W0:Y:S01]  /*b3760*/  LDCU UR10, c[0x0][0x3b8] ;  /* 0x00007700ff0a77ac */ /* 0x000e220008000800 */
[----:B------:R1:W-:Y:S01]  /*b3770*/  @P2 STG.E.U16 desc[UR8][R28.64], R4 ;  /* 0x000000041c002986 */ /* 0x0003e2000c101508 */
[----:B--2---:R-:W-:Y:S02]  /*b3780*/  MOV R27, R0 ;  /* 0x00000000001b7202 */ /* 0x004fe40000000f00 */
[----:B------:R-:W-:-:S03]  /*b3790*/  PRMT R16, R5, 0x7632, R16 ;  /* 0x0000763205107816 */ /* 0x000fc60000000010 */
[----:B------:R-:W-:Y:S02]  /*b37a0*/  VIADD R0, R27, 0xf5 ;  /* 0x000000f51b007836 */ /* 0x000fe40000000000 */
[----:B-1----:R-:W-:Y:S02]  /*b37b0*/  IMAD.MOV.U32 R29, RZ, RZ, R20 ;  /* 0x000000ffff1d7224 */ /* 0x002fe400078e0014 */
[----:B------:R-:W-:Y:S02]  /*b37c0*/  IMAD.MOV.U32 R28, RZ, RZ, R22 ;  /* 0x000000ffff1c7224 */ /* 0x000fe400078e0016 */
[----:B------:R-:W-:-:S04]  /*b37d0*/  IMAD.WIDE R20, R23, 0x2, R12 ;  /* 0x0000000217147825 */ /* 0x000fc800078e020c */
[----:B------:R-:W-:Y:S01]  /*b37e0*/  IMAD.WIDE R22, R23, 0x2, R14 ;  /* 0x0000000217167825 */ /* 0x000fe200078e020e */
[C---:B------:R-:W-:Y:S01]  /*b37f0*/  ISETP.LT.AND P2, PT, R28.reuse, UR32, !P3 ;  /* 0x000000201c007c0c */ /* 0x040fe2000df41270 */
[----:B------:R-:W-:Y:S04]  /*b3800*/  @P6 STG.E.U16 desc[UR8][R20.64], R5 ;  /* 0x0000000514006986 */ /* 0x000fe8000c101508 */
[----:B------:R1:W-:Y:S01]  /*b3810*/  @P5 STG.E.U16 desc[UR8][R22.64], R16 ;  /* 0x0000001016005986 */ /* 0x0003e2000c101508 */
[----:B------:R-:W-:Y:S02]  /*b3820*/  ISETP.LT.AND P3, PT, R29, UR40, !P3 ;  /* 0x000000281d007c0c */ /* 0x000fe4000df61270 */
[----:B------:R-:W-:Y:S02]  /*b3830*/  ISETP.LT.AND P5, PT, R28, UR28, !P4 ;  /* 0x0000001c1c007c0c */ /* 0x000fe4000e7a1270 */
[----:B------:R-:W-:Y:S01]  /*b3840*/  ISETP.GE.AND P1, PT, R0, UR16, PT ;  /* 0x0000001000007c0c */ /* 0x000fe2000bf26270 */
[----:B------:R-:W-:-:S02]  /*b3850*/  VIADD R0, R27, 0xf6 ;  /* 0x000000f61b007836 */ /* 0x000fc40000000000 */
[C---:B------:R-:W-:Y:S01]  /*b3860*/  IMAD.WIDE R24, R3.reuse, 0x2, R12 ;  /* 0x0000000203187825 */ /* 0x040fe200078e020c */
[----:B------:R-:W2:Y:S03]  /*b3870*/  LDCU UR32, c[0x0][0x398] ;  /* 0x00007300ff2077ac */ /* 0x000ea60008000800 */
[----:B-1----:R-:W-:Y:S02]  /*b3880*/  IMAD.MOV.U32 R22, RZ, RZ, R27 ;  /* 0x000000ffff167224 */ /* 0x002fe400078e001b */
[----:B------:R-:W-:Y:S01]  /*b3890*/  VIADD R27, R3, UR20 ;  /* 0x00000014031b7c36 */ /* 0x000fe20008000000 */
[----:B------:R-:W-:Y:S01]  /*b38a0*/  PRMT R23, R17, 0x7632, R23 ;  /* 0x0000763211177816 */ /* 0x000fe20000000017 */
[----:B------:R-:W-:-:S04]  /*b38b0*/  IMAD.WIDE R4, R3, 0x2, R14 ;  /* 0x0000000203047825 */ /* 0x000fc800078e020e */
[----:B------:R-:W-:Y:S01]  /*b38c0*/  IMAD.WIDE R20, R27, 0x2, R12 ;  /* 0x000000021b147825 */ /* 0x000fe200078e020c */
[----:B------:R1:W-:Y:S01]  /*b38d0*/  @P2 STG.E.U16 desc[UR8][R24.64], R17 ;  /* 0x0000001118002986 */ /* 0x0003e2000c101508 */
[----:B------:R-:W-:-:S03]  /*b38e0*/  ISETP.LT.AND P4, PT, R29, UR35, !P4 ;  /* 0x000000231d007c0c */ /* 0x000fc6000e781270 */
[----:B------:R0:W-:Y:S01]  /*b38f0*/  @P3 STG.E.U16 desc[UR8][R4.64], R23 ;  /* 0x0000001704003986 */ /* 0x0001e2000c101508 */
[----:B------:R-:W-:-:S03]  /*b3900*/  ISETP.LT.AND P3, PT, R28, UR24, !P1 ;  /* 0x000000181c007c0c */ /* 0x000fc6000cf61270 */
[----:B------:R0:W-:Y:S01]  /*b3910*/  @P5 STG.E.U16 desc[UR8][R20.64], R6 ;  /* 0x0000000614005986 */ /* 0x0001e2000c101508 */
[----:B------:R-:W-:Y:S02]  /*b3920*/  ISETP.LT.AND P5, PT, R29, UR34, !P1 ;  /* 0x000000221d007c0c */ /* 0x000fe4000cfa1270 */
[----:B------:R-:W-:Y:S01]  /*b3930*/  ISETP.GE.AND P6, PT, R0, UR19, PT ;  /* 0x0000001300007c0c */ /* 0x000fe2000bfc6270 */
[----:B------:R-:W-:Y:S02]  /*b3940*/  VIADD R0, R22, 0xf7 ;  /* 0x000000f716007836 */ /* 0x000fe40000000000 */
[C---:B------:R-:W-:Y:S01]  /*b3950*/  VIADD R3, R27.reuse, UR22 ;  /* 0x000000161b037c36 */ /* 0x040fe20008000000 */
[----:B------:R-:W2:Y:S01]  /*b3960*/  LDCU UR19, c[0x0][0x398] ;  /* 0x00007300ff1377ac */ /* 0x000ea20008000800 */
[----:B------:R-:W2:Y:S01]  /*b3970*/  LDCU UR28, c[0x0][0x398] ;  /* 0x00007300ff1c77ac */ /* 0x000ea20008000800 */
[----:B------:R-:W2:Y:S01]  /*b3980*/  LDCU UR20, c[0x0][0x398] ;  /* 0x00007300ff1477ac */ /* 0x000ea20008000800 */
[----:B-1----:R-:W-:-:S04]  /*b3990*/  IMAD.WIDE R16, R27, 0x2, R14 ;  /* 0x000000021b107825 */ /* 0x002fc800078e020e */
[C---:B------:R-:W-:Y:S01]  /*b39a0*/  IMAD.WIDE R24, R3.reuse, 0x2, R12 ;  /* 0x0000000203187825 */ /* 0x040fe200078e020c */
[----:B0-----:R-:W-:Y:S02]  /*b39b0*/  PRMT R5, R6, 0x7632, R5 ;  /* 0x0000763206057816 */ /* 0x001fe40000000005 */
[----:B------:R-:W-:Y:S02]  /*b39c0*/  ISETP.GE.AND P2, PT, R0, UR5, PT ;  /* 0x0000000500007c0c */ /* 0x000fe4000bf46270 */
[----:B------:R-:W-:Y:S01]  /*b39d0*/  PRMT R6, R18, 0x7632, R6 ;  /* 0x0000763212067816 */ /* 0x000fe20000000006 */
[----:B------:R-:W-:Y:S01]  /*b39e0*/  IMAD.WIDE R26, R3, 0x2, R14 ;  /* 0x00000002031a7825 */ /* 0x000fe200078e020e */
[----:B------:R-:W-:Y:S01]  /*b39f0*/  IADD3 R0, PT, PT, R22, 0xf8, RZ ;  /* 0x000000f816007810 */ /* 0x000fe20007ffe0ff */
[----:B------:R-:W-:Y:S04]  /*b3a00*/  @P4 STG.E.U16 desc[UR8][R16.64], R5 ;  /* 0x0000000510004986 */ /* 0x000fe8000c101508 */
[----:B------:R-:W-:Y:S04]  /*b3a10*/  @P3 STG.E.U16 desc[UR8][R24.64], R18 ;  /* 0x0000001218003986 */ /* 0x000fe8000c101508 */
[----:B------:R0:W-:Y:S01]  /*b3a20*/  @P5 STG.E.U16 desc[UR8][R26.64], R6 ;  /* 0x000000061a005986 */ /* 0x0001e2000c101508 */
[----:B------:R-:W-:Y:S01]  /*b3a30*/  ISETP.GE.AND P1, PT, R0, UR23, PT ;  /* 0x0000001700007c0c */ /* 0x000fe2000bf26270 */
[----:B------:R-:W-:Y:S01]  /*b3a40*/  VIADD R0, R22, 0xf9 ;  /* 0x000000f916007836 */ /* 0x000fe20000000000 */
[----:B------:R-:W-:-:S02]  /*b3a50*/  ISETP.LT.AND P3, PT, R28, UR29, !P6 ;  /* 0x0000001d1c007c0c */ /* 0x000fc4000f761270 */
[----:B---3--:R-:W-:Y:S01]  /*b3a60*/  ISETP.LT.AND P6, PT, R29, UR30, !P6 ;  /* 0x0000001e1d007c0c */ /* 0x008fe2000f7c1270 */
[----:B------:R-:W1:Y:S01]  /*b3a70*/  LDCU UR16, c[0x0][0x3b8] ;  /* 0x00007700ff1077ac */ /* 0x000e620008000800 */
[----:B------:R-:W3:Y:S01]  /*b3a80*/  LDCU UR22, c[0x0][0x398] ;  /* 0x00007300ff1677ac */ /* 0x000ee20008000800 */
[----:B------:R-:W1:Y:S01]  /*b3a90*/  LDCU UR5, c[0x0][0x3b8] ;  /* 0x00007700ff0577ac */ /* 0x000e620008000800 */
[----:B------:R-:W1:Y:S01]  /*b3aa0*/  LDCU UR24, c[0x0][0x398] ;  /* 0x00007300ff1877ac */ /* 0x000e620008000800 */
[----:B0-----:R-:W-:Y:S02]  /*b3ab0*/  IMAD.MOV.U32 R26, RZ, RZ, R22 ;  /* 0x000000ffff1a7224 */ /* 0x001fe400078e0016 */
[----:B------:R-:W-:Y:S01]  /*b3ac0*/  VIADD R3, R3, UR4 ;  /* 0x0000000403037c36 */ /* 0x000fe20008000000 */
[----:B------:R0:W1:Y:S01]  /*b3ad0*/  LDS.128 R20, [R2+0x400] ;  /* 0x0004000002147984 */ /* 0x0000620000000c00 */
[----:B------:R-:W-:Y:S02]  /*b3ae0*/  PRMT R18, R7, 0x7632, R18 ;  /* 0x0000763207127816 */ /* 0x000fe40000000012 */
[----:B------:R-:W-:Y:S01]  /*b3af0*/  ISETP.LT.AND P5, PT, R28, UR25, !P2 ;  /* 0x000000191c007c0c */ /* 0x000fe2000d7a1270 */
[----:B------:R-:W-:-:S04]  /*b3b00*/  IMAD.WIDE R4, R3, 0x2, R12 ;  /* 0x0000000203047825 */ /* 0x000fc800078e020c */
[----:B------:R-:W-:Y:S01]  /*b3b10*/  IMAD.WIDE R16, R3, 0x2, R14 ;  /* 0x0000000203107825 */ /* 0x000fe200078e020e */
[----:B------:R-:W-:-:S03]  /*b3b20*/  ISETP.LT.AND P2, PT, R29, UR27, !P2 ;  /* 0x0000001b1d007c0c */ /* 0x000fc6000d741270 */
[----:B------:R-:W-:Y:S01]  /*b3b30*/  VIADD R3, R3, UR6 ;  /* 0x0000000603037c36 */ /* 0x000fe20008000000 */
[----:B------:R-:W-:Y:S01]  /*b3b40*/  ISETP.GE.AND P4, PT, R0, UR11, PT ;  /* 0x0000000b00007c0c */ /* 0x000fe2000bf86270 */
[----:B------:R-:W-:Y:S04]  /*b3b50*/  @P3 STG.E.U16 desc[UR8][R4.64], R7 ;  /* 0x0000000704003986 */ /* 0x000fe8000c101508 */
[----:B------:R2:W-:Y:S01]  /*b3b60*/  @P6 STG.E.U16 desc[UR8][R16.64], R18 ;  /* 0x0000001210006986 */ /* 0x0005e2000c101508 */
[----:B------:R-:W-:Y:S01]  /*b3b70*/  ISETP.LT.AND P6, PT, R28, UR31, !P1 ;  /* 0x0000001f1c007c0c */ /* 0x000fe2000cfc1270 */
[----:B------:R-:W-:Y:S02]  /*b3b80*/  VIADD R0, R26, 0xfa ;  /* 0x000000fa1a007836 */ /* 0x000fe40000000000 */
[----:B------:R-:W-:-:S04]  /*b3b90*/  IMAD.WIDE R24, R3, 0x2, R12 ;  /* 0x0000000203187825 */ /* 0x000fc800078e020c */
[C---:B------:R-:W-:Y:S02]  /*b3ba0*/  VIADD R27, R3.reuse, UR12 ;  /* 0x0000000c031b7c36 */ /* 0x040fe40008000000 */
[----:B0-----:R-:W-:Y:S01]  /*b3bb0*/  IMAD.WIDE R2, R3, 0x2, R14 ;  /* 0x0000000203027825 */ /* 0x001fe200078e020e */
[----:B----4-:R-:W-:Y:S02]  /*b3bc0*/  ISETP.LT.AND P1, PT, R29, UR26, !P1 ;  /* 0x0000001a1d007c0c */ /* 0x010fe4000cf21270 */
[----:B------:R-:W-:Y:S01]  /*b3bd0*/  ISETP.GE.AND P3, PT, R0, UR21, PT ;  /* 0x0000001500007c0c */ /* 0x000fe2000bf66270 */
[----:B------:R-:W0:Y:S01]  /*b3be0*/  LDCU UR11, c[0x0][0x398] ;  /* 0x00007300ff0b77ac */ /* 0x000e220008000800 */
[----:B------:R-:W4:Y:S01]  /*b3bf0*/  LDCU UR23, c[0x0][0x398] ;  /* 0x00007300ff1777ac */ /* 0x000f220008000800 */
[----:B------:R-:W0:Y:S01]  /*b3c00*/  LDCU UR4, c[0x0][0x3b8] ;  /* 0x00007700ff0477ac */ /* 0x000e220008000800 */
[----:B------:R-:W0:Y:S01]  /*b3c10*/  LDCU UR6, c[0x0][0x3b8] ;  /* 0x00007700ff0677ac */ /* 0x000e220008000800 */
[----:B--2---:R-:W-:Y:S01]  /*b3c20*/  PRMT R17, R19, 0x7632, R17 ;  /* 0x0000763213117816 */ /* 0x004fe20000000011 */
[C---:B------:R-:W-:Y:S01]  /*b3c30*/  IMAD.WIDE R4, R27.reuse, 0x2, R12 ;  /* 0x000000021b047825 */ /* 0x040fe200078e020c */
[----:B------:R-:W-:Y:S03]  /*b3c40*/  @P5 STG.E.U16 desc[UR8][R24.64], R19 ;  /* 0x0000001318005986 */ /* 0x000fe6000c101508 */
[----:B------:R-:W-:Y:S01]  /*b3c50*/  VIADD R0, R26, 0xfb ;  /* 0x000000fb1a007836 */ /* 0x000fe20000000000 */
[----:B------:R1:W-:Y:S01]  /*b3c60*/  @P2 STG.E.U16 desc[UR8][R2.64], R17 ;  /* 0x0000001102002986 */ /* 0x0003e2000c101508 */
[----:B------:R-:W-:Y:S01]  /*b3c70*/  ISETP.LT.AND P2, PT, R28, UR19, !P4 ;  /* 0x000000131c007c0c */ /* 0x000fe2000e741270 */
[----:B------:R-:W-:Y:S01]  /*b3c80*/  IMAD.WIDE R6, R27, 0x2, R14 ;  /* 0x000000021b067825 */ /* 0x000fe200078e020e */
[----:B------:R-:W-:Y:S01]  /*b3c90*/  ISETP.LT.AND P4, PT, R29, UR28, !P4 ;  /* 0x0000001c1d007c0c */ /* 0x000fe2000e781270 */
[----:B------:R2:W-:Y:S01]  /*b3ca0*/  @P6 STG.E.U16 desc[UR8][R4.64], R8 ;  /* 0x0000000804006986 */ /* 0x0005e2000c101508 */
[----:B------:R-:W-:-:S02]  /*b3cb0*/  IADD3 R27, PT, PT, R27, UR10, RZ ;  /* 0x0000000a1b1b7c10 */ /* 0x000fc4000fffe0ff */
[----:B------:R-:W-:Y:S02]  /*b3cc0*/  PRMT R16, R8, 0x7632, R16 ;  /* 0x0000763208107816 */ /* 0x000fe40000000010 */
[----:B------:R-:W-:Y:S02]  /*b3cd0*/  ISETP.GE.AND P5, PT, R0, UR7, PT ;  /* 0x0000000700007c0c */ /* 0x000fe4000bfa6270 */
[----:B------:R-:W-:Y:S01]  /*b3ce0*/  ISETP.LT.AND P6, PT, R28, UR20, !P3 ;  /* 0x000000141c007c0c */ /* 0x000fe2000dfc1270 */
[----:B------:R-:W-:Y:S01]  /*b3cf0*/  VIADD R0, R26, 0xfc ;  /* 0x000000fc1a007836 */ /* 0x000fe20000000000 */
[----:B------:R-:W0:Y:S01]  /*b3d00*/  LDCU UR21, c[0x0][0x398] ;  /* 0x00007300ff1577ac */ /* 0x000e220008000800 */
[----:B------:R0:W-:Y:S01]  /*b3d10*/  @P1 STG.E.U16 desc[UR8][R6.64], R16 ;  /* 0x0000001006001986 */ /* 0x0001e2000c101508 */
[C---:B-1----:R-:W-:Y:S02]  /*b3d20*/  VIADD R17, R27.reuse, UR16 ;  /* 0x000000101b117c36 */ /* 0x042fe40008000000 */
[----:B------:R-:W-:Y:S01]  /*b3d30*/  IMAD.WIDE R2, R27, 0x2, R12 ;  /* 0x000000021b027825 */ /* 0x000fe200078e020c */
[----:B------:R-:W-:-:S03]  /*b3d40*/  ISETP.GE.AND P1, PT, R0, UR17, PT ;  /* 0x0000001100007c0c */ /* 0x000fc6000bf26270 */
[----:B--2---:R-:W-:Y:S01]  /*b3d50*/  IMAD.WIDE R4, R27, 0x2, R14 ;  /* 0x000000021b047825 */ /* 0x004fe200078e020e */
[----:B------:R-:W-:-:S03]  /*b3d60*/  PRMT R8, R20, 0x7632, R8 ;  /* 0x0000763214087816 */ /* 0x000fc60000000008 */
[----:B------:R-:W-:Y:S01]  /*b3d70*/  VIADD R0, R26, 0xfd ;  /* 0x000000fd1a007836 */ /* 0x000fe20000000000 */
[----:B------:R-:W1:Y:S01]  /*b3d80*/  LDCU UR12, c[0x0][0x398] ;  /* 0x00007300ff0c77ac */ /* 0x000e620008000800 */
[----:B------:R2:W-:Y:S04]  /*b3d90*/  @P2 STG.E.U16 desc[UR8][R2.64], R20 ;  /* 0x0000001402002986 */ /* 0x0005e8000c101508 */
[----:B------:R1:W-:Y:S01]  /*b3da0*/  @P4 STG.E.U16 desc[UR8][R4.64], R8 ;  /* 0x0000000804004986 */ /* 0x0003e2000c101508 */
[----:B0-----:R-:W-:Y:S01]  /*b3db0*/  IMAD.WIDE R6, R17, 0x2, R12 ;  /* 0x0000000211067825 */ /* 0x001fe200078e020c */
[C---:B------:R-:W-:Y:S02]  /*b3dc0*/  ISETP.LT.AND P3, PT, R29.reuse, UR32, !P3 ;  /* 0x000000201d007c0c */ /* 0x040fe4000df61270 */
[----:B------:R-:W-:Y:S01]  /*b3dd0*/  ISETP.GE.AND P2, PT, R0, UR15, PT ;  /* 0x0000000f00007c0c */ /* 0x000fe2000bf46270 */
[----:B------:R-:W0:Y:S01]  /*b3de0*/  LDCU UR10, c[0x0][0x398] ;  /* 0x00007300ff0a77ac */ /* 0x000e220008000800 */
[C---:B---3--:R-:W-:Y:S01]  /*b3df0*/  ISETP.LT.AND P4, PT, R28.reuse, UR22, !P5 ;  /* 0x000000161c007c0c */ /* 0x048fe2000ef81270 */
[----:B------:R3:W-:Y:S01]  /*b3e00*/  @P6 STG.E.U16 desc[UR8][R6.64], R9 ;  /* 0x0000000906006986 */ /* 0x0007e2000c101508 */
[----:B------:R-:W0:Y:S01]  /*b3e10*/  LDCU UR15, c[0x0][0x398] ;  /* 0x00007300ff0f77ac */ /* 0x000e220008000800 */
[----:B------:R-:W-:Y:S01]  /*b3e20*/  ISETP.LT.AND P5, PT, R29, UR11, !P5 ;  /* 0x0000000b1d007c0c */ /* 0x000fe2000efa1270 */
[----:B------:R-:W0:Y:S01]  /*b3e30*/  LDCU UR7, c[0x0][0x3b8] ;  /* 0x00007700ff0777ac */ /* 0x000e220008000800 */
[----:B------:R-:W-:Y:S01]  /*b3e40*/  VIADD R19, R17, UR5 ;  /* 0x0000000511137c36 */ /* 0x000fe20008000000 */
[----:B----4-:R-:W-:Y:S01]  /*b3e50*/  ISETP.LT.AND P6, PT, R28, UR23, !P1 ;  /* 0x000000171c007c0c */ /* 0x010fe2000cfc1270 */
[----:B------:R-:W4:Y:S01]  /*b3e60*/  LDCU UR5, c[0x0][0x3b8] ;  /* 0x00007700ff0577ac */ /* 0x000f220008000800 */
[----:B------:R-:W-:Y:S01]  /*b3e70*/  PRMT R16, R9, 0x7632, R16 ;  /* 0x0000763209107816 */ /* 0x000fe20000000010 */
[----:B------:R-:W-:-:S02]  /*b3e80*/  VIADD R25, R19, UR4 ;  /* 0x0000000413197c36 */ /* 0x000fc40008000000 */
[----:B--2---:R-:W-:-:S04]  /*b3e90*/  IMAD.WIDE R2, R17, 0x2, R14 ;  /* 0x0000000211027825 */ /* 0x004fc800078e020e */
[----:B-1----:R-:W-:-:S04]  /*b3ea0*/  IMAD.WIDE R4, R19, 0x2, R12 ;  /* 0x0000000213047825 */ /* 0x002fc800078e020c */
[----:B------:R-:W-:Y:S01]  /*b3eb0*/  VIADD R0, R26, 0xfe ;  /* 0x000000fe1a007836 */ /* 0x000fe20000000000 */
[----:B------:R-:W-:Y:S01]  /*b3ec0*/  PRMT R18, R21, 0x7632, R18 ;  /* 0x0000763215127816 */ /* 0x000fe20000000012 */
[----:B---3--:R-:W-:-:S04]  /*b3ed0*/  IMAD.WIDE R6, R19, 0x2, R14 ;  /* 0x0000000213067825 */ /* 0x008fc800078e020e */
[----:B------:R-:W-:Y:S01]  /*b3ee0*/  IMAD.WIDE R8, R25, 0x2, R12 ;  /* 0x0000000219087825 */ /* 0x000fe200078e020c */
[----:B------:R1:W-:Y:S04]  /*b3ef0*/  @P3 STG.E.U16 desc[UR8][R2.64], R16 ;  /* 0x0000001002003986 */ /* 0x0003e8000c101508 */
[----:B------:R4:W-:Y:S01]  /*b3f00*/  @P4 STG.E.U16 desc[UR8][R4.64], R21 ;  /* 0x0000001504004986 */ /* 0x0009e2000c101508 */
[----:B------:R-:W-:-:S03]  /*b3f10*/  ISETP.GE.AND P3, PT, R0, UR13, PT ;  /* 0x0000000d00007c0c */ /* 0x000fc6000bf66270 */
[----:B------:R-:W-:Y:S04]  /*b3f20*/  @P5 STG.E.U16 desc[UR8][R6.64], R18 ;  /* 0x0000001206005986 */ /* 0x000fe8000c101508 */
[----:B------:R2:W-:Y:S01]  /*b3f30*/  @P6 STG.E.U16 desc[UR8][R8.64], R10 ;  /* 0x0000000a08006986 */ /* 0x0005e2000c101508 */
[----:B------:R-:W-:Y:S02]  /*b3f40*/  ISETP.LT.AND P1, PT, R29, UR21, !P1 ;  /* 0x000000151d007c0c */ /* 0x000fe4000cf21270 */
[C---:B------:R-:W-:Y:S01]  /*b3f50*/  ISETP.LT.AND P6, PT, R28.reuse, UR12, !P2 ;  /* 0x0000000c1c007c0c */ /* 0x040fe2000d7c1270 */
[----:B------:R-:W-:Y:S01]  /*b3f60*/  VIADD R17, R25, UR6 ;  /* 0x0000000619117c36 */ /* 0x000fe20008000000 */
[----:B------:R-:W-:Y:S02]  /*b3f70*/  ISETP.LT.AND P2, PT, R29, UR24, !P2 ;  /* 0x000000181d007c0c */ /* 0x000fe4000d741270 */
[----:B0-----:R-:W-:-:S02]  /*b3f80*/  ISETP.LT.AND P5, PT, R28, UR10, !P3 ;  /* 0x0000000a1c007c0c */ /* 0x001fc4000dfa1270 */
[----:B------:R-:W-:Y:S02]  /*b3f90*/  ISETP.LT.AND P3, PT, R29, UR15, !P3 ;  /* 0x0000000f1d007c0c */ /* 0x000fe4000df61270 */
[----:B------:R-:W-:Y:S01]  /*b3fa0*/  ISETP.LT.AND P4, PT, R28, UR18, !P0 ;  /* 0x000000121c007c0c */ /* 0x000fe2000c781270 */
[----:B------:R-:W-:Y:S01]  /*b3fb0*/  VIADD R19, R17, UR7 ;  /* 0x0000000711137c36 */ /* 0x000fe20008000000 */
[----:B------:R-:W-:Y:S02]  /*b3fc0*/  ISETP.LT.AND P0, PT, R29, UR14, !P0 ;  /* 0x0000000e1d007c0c */ /* 0x000fe4000c701270 */
[----:B------:R-:W-:Y:S01]  /*b3fd0*/  PRMT R0, R10, 0x7632, R0 ;  /* 0x000076320a007816 */ /* 0x000fe20000000000 */
[----:B-1----:R-:W-:-:S04]  /*b3fe0*/  IMAD.WIDE R2, R25, 0x2, R14 ;  /* 0x0000000219027825 */ /* 0x002fc800078e020e */
[----:B----4-:R-:W-:Y:S02]  /*b3ff0*/  VIADD R21, R19, UR5 ;  /* 0x0000000513157c36 */ /* 0x010fe40008000000 */
[----:B------:R-:W-:Y:S01]  /*b4000*/  IMAD.WIDE R4, R17, 0x2, R12 ;  /* 0x0000000211047825 */ /* 0x000fe200078e020c */
[----:B--2---:R-:W-:-:S03]  /*b4010*/  PRMT R10, R22, 0x7632, R10 ;  /* 0x00007632160a7816 */ /* 0x004fc6000000000a */
[----:B------:R-:W-:-:S04]  /*b4020*/  IMAD.WIDE R6, R17, 0x2, R14 ;  /* 0x0000000211067825 */ /* 0x000fc800078e020e */
[----:B------:R-:W-:-:S04]  /*b4030*/  IMAD.WIDE R8, R19, 0x2, R12 ;  /* 0x0000000213087825 */ /* 0x000fc800078e020c */
[----:B------:R-:W-:Y:S01]  /*b4040*/  IMAD.WIDE R16, R19, 0x2, R14 ;  /* 0x0000000213107825 */ /* 0x000fe200078e020e */
[----:B------:R-:W-:-:S03]  /*b4050*/  PRMT R18, R11, 0x7632, R18 ;  /* 0x000076320b127816 */ /* 0x000fc60000000012 */
[C---:B------:R-:W-:Y:S01]  /*b4060*/  IMAD.WIDE R12, R21.reuse, 0x2, R12 ;  /* 0x00000002150c7825 */ /* 0x040fe200078e020c */
[----:B------:R0:W-:Y:S04]  /*b4070*/  @P1 STG.E.U16 desc[UR8][R2.64], R0 ;  /* 0x0000000002001986 */ /* 0x0001e8000c101508 */
[----:B------:R0:W-:Y:S04]  /*b4080*/  @P6 STG.E.U16 desc[UR8][R4.64], R22 ;  /* 0x0000001604006986 */ /* 0x0001e8000c101508 */
[----:B------:R0:W-:Y:S04]  /*b4090*/  @P2 STG.E.U16 desc[UR8][R6.64], R10 ;  /* 0x0000000a06002986 */ /* 0x0001e8000c101508 */
[----:B------:R0:W-:Y:S04]  /*b40a0*/  @P5 STG.E.U16 desc[UR8][R8.64], R11 ;  /* 0x0000000b08005986 */ /* 0x0001e8000c101508 */
[----:B------:R0:W-:Y:S04]  /*b40b0*/  @P3 STG.E.U16 desc[UR8][R16.64], R18 ;  /* 0x0000001210003986 */ /* 0x0001e8000c101508 */
[----:B------:R0:W-:Y:S01]  /*b40c0*/  @P4 STG.E.U16 desc[UR8][R12.64], R23 ;  /* 0x000000170c004986 */ /* 0x0001e2000c101508 */
[----:B------:R-:W-:Y:S01]  /*b40d0*/  IMAD.WIDE R14, R21, 0x2, R14 ;  /* 0x00000002150e7825 */ /* 0x000fe200078e020e */
[----:B------:R-:W-:Y:S06]  /*b40e0*/  @!P0 EXIT ;  /* 0x000000000000894d */ /* 0x000fec0003800000 */
[----:B0-----:R-:W-:-:S05]  /*b40f0*/  PRMT R7, R23, 0x7632, R7 ;  /* 0x0000763217077816 */ /* 0x001fca0000000007 */
[----:B------:R-:W-:Y:S01]  /*b4100*/  STG.E.U16 desc[UR8][R14.64], R7 ;  /* 0x000000070e007986 */ /* 0x000fe2000c101508 */
[----:B------:R-:W-:Y:S05]  /*b4110*/  EXIT ;  /* 0x000000000000794d */ /* 0x000fea0003800000 */
.L_x_2:
[----:B------:R-:W-:-:S00]  /*b4120*/  BRA `(.L_x_2) ;  /* 0xfffffffc00fc7947 */ /* 0x000fc0000383ffff */
[----:B------:R-:W-:-:S00]  /*b4130*/  NOP ;  /* 0x0000000000007918 */ /* 0x000fc00000000000 */
        /* <DEDUP_REMOVED lines=12> */
.L_x_3:


//--------------------- .nv.shared.matmul_kernel  --------------------------
	.section	.nv.shared.matmul_kernel,"aw",@nobits
	.sectionflags	@""
	.align	16
	.zero		1024


//--------------------- .nv.shared.reserved.0     --------------------------
	.section	.nv.shared.reserved.0,"aw",@nobits
	.weak		__nv_reservedSMEM_offset_0_alias
	.size		__nv_reservedSMEM_offset_0_alias, 0, 64
	.other		__nv_reservedSMEM_offset_0_alias,@"STO_CUDA_RESERVED_SHARED STV_DEFAULT"
__nv_reservedSMEM_offset_0_alias:
	.zero		0
	.zero		64


//--------------------- .nv.constant0.matmul_kernel --------------------------
	.section	.nv.constant0.matmul_kernel,"a",@progbits
	.sectionflags	@""
	.align	4
.nv.constant0.matmul_kernel:
	.zero		976


//--------------------- SYMBOLS --------------------------

	.type		.nv.reservedSmem.offset0,@object
	.size		.nv.reservedSmem.offset0,0x4
	.type		.nv.reservedSmem.cap,@object
	.size		.nv.reservedSmem.cap,0x4
